def matmul_kernel(
    a_ptr,
    b_ptr,
    c_ptr,
    M,
    N,
    K,
    stride_am,
    stride_ak,
    stride_bk,
    stride_bn,
    stride_cm,
    stride_cn,
    BLOCK_M: tl.constexpr,
    BLOCK_N: tl.constexpr,
    BLOCK_K: tl.constexpr,
    GROUP_M: tl.constexpr,
):
    pid = tl.program_id(axis=0)
    num_pid_m = tl.cdiv(M, BLOCK_M)
    num_pid_n = tl.cdiv(N, BLOCK_N)
    num_pid_in_group = GROUP_M * num_pid_n
    group_id = pid // num_pid_in_group
    first_pid_m = group_id * GROUP_M
    group_size_m = min(num_pid_m - first_pid_m, GROUP_M)
    pid_m = first_pid_m + ((pid % num_pid_in_group) % group_size_m)
    pid_n = (pid % num_pid_in_group) // group_size_m

    offs_am = (pid_m * BLOCK_M + tl.arange(0, BLOCK_M)) % M
    offs_bn = (pid_n * BLOCK_N + tl.arange(0, BLOCK_N)) % N
    offs_k = tl.arange(0, BLOCK_K)
    a_ptrs = a_ptr + offs_am[:, None] * stride_am + offs_k[None, :] * stride_ak
    b_ptrs = b_ptr + offs_k[:, None] * stride_bk + offs_bn[None, :] * stride_bn

    acc = tl.zeros((BLOCK_M, BLOCK_N), dtype=tl.float32)
    for kk in range(0, tl.cdiv(K, BLOCK_K)):
        a = tl.load(a_ptrs, mask=offs_k[None, :] < K - kk * BLOCK_K, other=0.0)
        b = tl.load(b_ptrs, mask=offs_k[:, None] < K - kk * BLOCK_K, other=0.0)
        acc = tl.dot(a, b, acc)
        a_ptrs += BLOCK_K * stride_ak
        b_ptrs += BLOCK_K * stride_bk

    c = acc.to(c_ptr.dtype.element_ty)
    offs_cm = pid_m * BLOCK_M + tl.arange(0, BLOCK_M)
    offs_cn = pid_n * BLOCK_N + tl.arange(0, BLOCK_N)
    c_ptrs = c_ptr + offs_cm[:, None] * stride_cm + offs_cn[None, :] * stride_cn
    mask = (offs_cm[:, None] < M) & (offs_cn[None, :] < N)
    tl.store(c_ptrs, c, mask=mask)

# config = {"BLOCK_K": 64, "BLOCK_M": 512, "BLOCK_N": 512, "GROUP_M": 8, "arch": "sm_100", "dtype": "fp8e5m2", "num_ctas": 1, "num_stages": 3, "num_warps": 16}
# arch = sm_100


// ===== COMPILED SASS (sm_100a) =====

	.target	sm_100a

	.elftype	@"ET_EXEC"


//--------------------- .note.nv.tkinfo           --------------------------
	.section	.note.nv.tkinfo,"",@"SHT_NOTE"
	.sectionflags	@"SHF_NOTE_NV_TKINFO"
	.tkinfo
        /*0018*/ 	.word	0x00000081
        /*0030*/ 	.string	""
        /*0030*/ 	.string	"ptxas-blackwell"
        /*0030*/ 	.string	"Cuda compilation tools, release 12.9, V12.9.86"
        /*0030*/ 	.string	"Build cuda_12.9.r12.9/compiler.36037853_0"
        /*0030*/ 	.string	"-v  -suppress-debug-info  -lineinfo  -arch sm_100a "



//--------------------- .note.nv.cuver            --------------------------
	.section	.note.nv.cuver,"",@"SHT_NOTE"
	.sectionflags	@"SHF_NOTE_NV_CUVER"
        /*0018*/ 	.short	0x0001
        /*001a*/ 	.short	0x0064
        /*001c*/ 	.short	0x0001
        /*001e*/ 	.short	0x0000
        /*0020*/ 	.short	0x0001
        /*0022*/ 	.short	0x0000


//--------------------- .nv.info                  --------------------------
	.section	.nv.info,"",@"SHT_CUDA_INFO"
	.align	4


	//----- nvinfo : EIATTR_REGCOUNT
	.align		4
        /*0000*/ 	.byte	0x04, 0x2f
        /*0002*/ 	.short	(.L_1 - .L_0)
	.align		4
.L_0:
        /*0004*/ 	.word	index@(matmul_kernel)
        /*0008*/ 	.word	0x00000028


	//----- nvinfo : EIATTR_FRAME_SIZE
	.align		4
.L_1:
        /*000c*/ 	.byte	0x04, 0x11
        /*000e*/ 	.short	(.L_3 - .L_2)
	.align		4
.L_2:
        /*0010*/ 	.word	index@(matmul_kernel)
        /*0014*/ 	.word	0x00002ba0


	//----- nvinfo : EIATTR_MIN_STACK_SIZE
	.align		4
.L_3:
        /*0018*/ 	.byte	0x04, 0x12
        /*001a*/ 	.short	(.L_5 - .L_4)
	.align		4
.L_4:
        /*001c*/ 	.word	index@(matmul_kernel)
        /*0020*/ 	.word	0x00002ba0
.L_5:


//--------------------- .nv.info.matmul_kernel    --------------------------
	.section	.nv.info.matmul_kernel,"",@"SHT_CUDA_INFO"
	.sectionflags	@""
	.align	4


	//----- nvinfo : EIATTR_CUDA_API_VERSION
	.align		4
        /*0000*/ 	.byte	0x04, 0x37
        /*0002*/ 	.short	(.L_7 - .L_6)
.L_6:
        /*0004*/ 	.word	0x00000081


	//----- nvinfo : EIATTR_KPARAM_INFO
	.align		4
.L_7:
        /*0008*/ 	.byte	0x04, 0x17
        /*000a*/ 	.short	(.L_9 - .L_8)
.L_8:
        /*000c*/ 	.word	0x00000000
        /*0010*/ 	.short	0x000d
        /*0012*/ 	.short	0x0048
        /*0014*/ 	.byte	0x00, 0xf4, 0x21, 0x00


	//----- nvinfo : EIATTR_KPARAM_INFO
	.align		4
.L_9:
        /*0018*/ 	.byte	0x04, 0x17
        /*001a*/ 	.short	(.L_11 - .L_10)
.L_10:
        /*001c*/ 	.word	0x00000000
        /*0020*/ 	.short	0x000c
        /*0022*/ 	.short	0x0040
        /*0024*/ 	.byte	0x00, 0xf4, 0x21, 0x00


	//----- nvinfo : EIATTR_KPARAM_INFO
	.align		4
.L_11:
        /*0028*/ 	.byte	0x04, 0x17
        /*002a*/ 	.short	(.L_13 - .L_12)
.L_12:
        /*002c*/ 	.word	0x00000000
        /*0030*/ 	.short	0x000b
        /*0032*/ 	.short	0x0038
        /*0034*/ 	.byte	0x00, 0xf0, 0x11, 0x00


	//----- nvinfo : EIATTR_KPARAM_INFO
	.align		4
.L_13:
        /*0038*/ 	.byte	0x04, 0x17
        /*003a*/ 	.short	(.L_15 - .L_14)
.L_14:
        /*003c*/ 	.word	0x00000000
        /*0040*/ 	.short	0x000a
        /*0042*/ 	.short	0x0034
        /*0044*/ 	.byte	0x00, 0xf0, 0x11, 0x00


	//----- nvinfo : EIATTR_KPARAM_INFO
	.align		4
.L_15:
        /*0048*/ 	.byte	0x04, 0x17
        /*004a*/ 	.short	(.L_17 - .L_16)
.L_16:
        /*004c*/ 	.word	0x00000000
        /*0050*/ 	.short	0x0009
        /*0052*/ 	.short	0x0030
        /*0054*/ 	.byte	0x00, 0xf0, 0x11, 0x00


	//----- nvinfo : EIATTR_KPARAM_INFO
	.align		4
.L_17:
        /*0058*/ 	.byte	0x04, 0x17
        /*005a*/ 	.short	(.L_19 - .L_18)
.L_18:
        /*005c*/ 	.word	0x00000000
        /*0060*/ 	.short	0x0008
        /*0062*/ 	.short	0x002c
        /*0064*/ 	.byte	0x00, 0xf0, 0x11, 0x00


	//----- nvinfo : EIATTR_KPARAM_INFO
	.align		4
.L_19:
        /*0068*/ 	.byte	0x04, 0x17
        /*006a*/ 	.short	(.L_21 - .L_20)
.L_20:
        /*006c*/ 	.word	0x00000000
        /*0070*/ 	.short	0x0007
        /*0072*/ 	.short	0x0028
        /*0074*/ 	.byte	0x00, 0xf0, 0x11, 0x00


	//----- nvinfo : EIATTR_KPARAM_INFO
	.align		4
.L_21:
        /*0078*/ 	.byte	0x04, 0x17
        /*007a*/ 	.short	(.L_23 - .L_22)
.L_22:
        /*007c*/ 	.word	0x00000000
        /*0080*/ 	.short	0x0006
        /*0082*/ 	.short	0x0024
        /*0084*/ 	.byte	0x00, 0xf0, 0x11, 0x00


	//----- nvinfo : EIATTR_KPARAM_INFO
	.align		4
.L_23:
        /*0088*/ 	.byte	0x04, 0x17
        /*008a*/ 	.short	(.L_25 - .L_24)
.L_24:
        /*008c*/ 	.word	0x00000000
        /*0090*/ 	.short	0x0005
        /*0092*/ 	.short	0x0020
        /*0094*/ 	.byte	0x00, 0xf0, 0x11, 0x00


	//----- nvinfo : EIATTR_KPARAM_INFO
	.align		4
.L_25:
        /*0098*/ 	.byte	0x04, 0x17
        /*009a*/ 	.short	(.L_27 - .L_26)
.L_26:
        /*009c*/ 	.word	0x00000000
        /*00a0*/ 	.short	0x0004
        /*00a2*/ 	.short	0x001c
        /*00a4*/ 	.byte	0x00, 0xf0, 0x11, 0x00


	//----- nvinfo : EIATTR_KPARAM_INFO
	.align		4
.L_27:
        /*00a8*/ 	.byte	0x04, 0x17
        /*00aa*/ 	.short	(.L_29 - .L_28)
.L_28:
        /*00ac*/ 	.word	0x00000000
        /*00b0*/ 	.short	0x0003
        /*00b2*/ 	.short	0x0018
        /*00b4*/ 	.byte	0x00, 0xf0, 0x11, 0x00


	//----- nvinfo : EIATTR_KPARAM_INFO
	.align		4
.L_29:
        /*00b8*/ 	.byte	0x04, 0x17
        /*00ba*/ 	.short	(.L_31 - .L_30)
.L_30:
        /*00bc*/ 	.word	0x00000000
        /*00c0*/ 	.short	0x0002
        /*00c2*/ 	.short	0x0010
        /*00c4*/ 	.byte	0x00, 0xf4, 0x21, 0x00


	//----- nvinfo : EIATTR_KPARAM_INFO
	.align		4
.L_31:
        /*00c8*/ 	.byte	0x04, 0x17
        /*00ca*/ 	.short	(.L_33 - .L_32)
.L_32:
        /*00cc*/ 	.word	0x00000000
        /*00d0*/ 	.short	0x0001
        /*00d2*/ 	.short	0x0008
        /*00d4*/ 	.byte	0x00, 0xf4, 0x21, 0x00


	//----- nvinfo : EIATTR_KPARAM_INFO
	.align		4
.L_33:
        /*00d8*/ 	.byte	0x04, 0x17
        /*00da*/ 	.short	(.L_35 - .L_34)
.L_34:
        /*00dc*/ 	.word	0x00000000
        /*00e0*/ 	.short	0x0000
        /*00e2*/ 	.short	0x0000
        /*00e4*/ 	.byte	0x00, 0xf4, 0x21, 0x00


	//----- nvinfo : EIATTR_SPARSE_MMA_MASK
	.align		4
.L_35:
        /*00e8*/ 	.byte	0x03, 0x50
        /*00ea*/ 	.short	0x0000


	//----- nvinfo : EIATTR_MAXREG_COUNT
	.align		4
        /*00ec*/ 	.byte	0x03, 0x1b
        /*00ee*/ 	.short	0x0080


	//----- nvinfo : EIATTR_NUM_BARRIERS
	.align		4
        /*00f0*/ 	.byte	0x02, 0x4c
        /*00f2*/ 	.byte	0x01
	.zero		1


	//----- nvinfo : EIATTR_ANNOTATIONS
	.align		4
        /*00f4*/ 	.byte	0x04, 0x55
        /*00f6*/ 	.short	(.L_37 - .L_36)


	//   ....[0]....
.L_36:
        /*00f8*/ 	.word	0x00000001
        /*00fc*/ 	.byte	0x70, 0x04, 0x00, 0x00, 0x01, 0x00, 0x00, 0x00, 0x60, 0x05, 0x00, 0x00, 0x01, 0x00, 0x00, 0x00
        /* <DEDUP_REMOVED lines=1458> */
        /*5c2c*/ 	.byte	0xb0, 0x5d, 0x01, 0x00


	//----- nvinfo : EIATTR_VRC_CTA_INIT_COUNT
	.align		4
.L_37:
        /*5c30*/ 	.byte	0x02, 0x4a
	.zero		1
	.zero		1


	//----- nvinfo : EIATTR_EXIT_INSTR_OFFSETS
	.align		4
        /*5c34*/ 	.byte	0x04, 0x1c
        /*5c36*/ 	.short	(.L_39 - .L_38)


	//   ....[0]....
.L_38:
        /*5c38*/ 	.word	0x000563a0


	//   ....[1]....
        /*5c3c*/ 	.word	0x000563d0


	//----- nvinfo : EIATTR_REQNTID
	.align		4
.L_39:
        /*5c40*/ 	.byte	0x04, 0x10
        /*5c42*/ 	.short	(.L_41 - .L_40)
.L_40:
        /*5c44*/ 	.word	0x00000200
        /*5c48*/ 	.word	0x00000001
        /*5c4c*/ 	.word	0x00000001


	//----- nvinfo : EIATTR_CBANK_PARAM_SIZE
	.align		4
.L_41:
        /*5c50*/ 	.byte	0x03, 0x19
        /*5c52*/ 	.short	0x0050


	//----- nvinfo : EIATTR_PARAM_CBANK
	.align		4
        /*5c54*/ 	.byte	0x04, 0x0a
        /*5c56*/ 	.short	(.L_43 - .L_42)
	.align		4
.L_42:
        /*5c58*/ 	.word	index@(.nv.constant0.matmul_kernel)
        /*5c5c*/ 	.short	0x0380
        /*5c5e*/ 	.short	0x0050


	//----- nvinfo : EIATTR_SW_WAR
	.align		4
.L_43:
        /*5c60*/ 	.byte	0x04, 0x36
        /*5c62*/ 	.short	(.L_45 - .L_44)
.L_44:
        /*5c64*/ 	.word	0x00000008
.L_45:


//--------------------- .nv.compat                --------------------------
	.section	.nv.compat,"",@"SHT_CUDA_COMPAT_INFO"
	.align	4
        /*0000*/ 	.byte	0x02, 0x02, 0x02, 0x00, 0x02, 0x05, 0x05, 0x00, 0x02, 0x03, 0x00, 0x00, 0x02, 0x06, 0x01, 0x00


//--------------------- .nv.callgraph             --------------------------
	.section	.nv.callgraph,"",@"SHT_CUDA_CALLGRAPH"
	.align	4
	.sectionentsize	8
	.align		4
        /*0000*/ 	.word	0x00000000
	.align		4
        /*0004*/ 	.word	0xffffffff
	.align		4
        /*0008*/ 	.word	0x00000000
	.align		4
        /*000c*/ 	.word	0xfffffffe
	.align		4
        /*0010*/ 	.word	0x00000000
	.align		4
        /*0014*/ 	.word	0xfffffffd
	.align		4
        /*0018*/ 	.word	0x00000000
	.align		4
        /*001c*/ 	.word	0xfffffffc


//--------------------- .text.matmul_kernel       --------------------------
	.section	.text.matmul_kernel,"ax",@progbits
	.align	128
        .global         matmul_kernel
        .type           matmul_kernel,@function
        .size           matmul_kernel,(.L_x_4 - matmul_kernel)
        .other          matmul_kernel,@"STO_CUDA_ENTRY STV_DEFAULT"
matmul_kernel:
.text.matmul_kernel:
[----:B------:R-:W0:Y:S08]  /*0000*/  LDC R1, c[0x0][0x37c] ;  /* 0x0000df00ff017b82 */ /* 0x000e300000000800 */
[----:B------:R-:W1:Y:S01]  /*0010*/  LDC.64 R4, c[0x0][0x398] ;  /* 0x0000e600ff047b82 */ /* 0x000e620000000a00 */
[----:B------:R-:W2:Y:S01]  /*0020*/  S2R R9, SR_CTAID.X ;  /* 0x0000000000097919 */ /* 0x000ea20000002500 */
[----:B------:R-:W3:Y:S01]  /*0030*/  LDCU UR7, c[0x0][0x3a0] ;  /* 0x00007400ff0777ac */ /* 0x000ee20008000800 */
[----:B0-----:R-:W-:Y:S01]  /*0040*/  VIADD R1, R1, 0xffffd460 ;  /* 0xffffd46001017836 */ /* 0x001fe20000000000 */
[----:B------:R-:W0:Y:S01]  /*0050*/  S2R R14, SR_TID.X ;  /* 0x00000000000e7919 */ /* 0x000e220000002100 */
[----:B------:R-:W4:Y:S03]  /*0060*/  LDCU UR6, c[0x0][0x3a0] ;  /* 0x00007400ff0677ac */ /* 0x000f260008000800 */
[----:B------:R-:W5:Y:S01]  /*0070*/  S2UR UR4, SR_CgaCtaId ;  /* 0x00000000000479c3 */ /* 0x000f620000008800 */
[----:B------:R-:W-:Y:S01]  /*0080*/  UMOV UR5, 0x400 ;  /* 0x0000040000057882 */ /* 0x000fe20000000000 */
[----:B------:R-:W0:Y:S01]  /*0090*/  LDCU.64 UR40, c[0x0][0x358] ;  /* 0x00006b00ff2877ac */ /* 0x000e220008000a00 */
[----:B-1----:R-:W-:Y:S01]  /*00a0*/  VIADD R0, R5, 0x1ff ;  /* 0x000001ff05007836 */ /* 0x002fe20000000000 */
[----:B----4-:R-:W-:-:S04]  /*00b0*/  UIADD3 UR6, UPT, UPT, UR6, 0x3f, URZ ;  /* 0x0000003f06067890 */ /* 0x010fc8000fffe0ff */
[----:B------:R-:W-:Y:S01]  /*00c0*/  SHF.R.S32.HI R3, RZ, 0x1f, R0 ;  /* 0x0000001fff037819 */ /* 0x000fe20000011400 */
[----:B------:R-:W-:Y:S02]  /*00d0*/  UISETP.GT.AND UP0, UPT, UR6, 0x3f, UPT ;  /* 0x0000003f0600788c */ /* 0x000fe4000bf04270 */
[----:B-----5:R-:W-:Y:S01]  /*00e0*/  ULEA UR5, UR4, UR5, 0x18 ;  /* 0x0000000504057291 */ /* 0x020fe2000f8ec0ff */
[----:B------:R-:W-:Y:S02]  /*00f0*/  LEA.HI R3, R3, R0, RZ, 0x9 ;  /* 0x0000000003037211 */ /* 0x000fe400078f48ff */
[----:B--2---:R-:W-:Y:S02]  /*0100*/  IABS R10, R9 ;  /* 0x00000009000a7213 */ /* 0x004fe40000000000 */
[----:B------:R-:W-:Y:S02]  /*0110*/  SHF.R.S32.HI R0, RZ, 0x9, R3 ;  /* 0x00000009ff007819 */ /* 0x000fe40000011403 */
[----:B0-----:R-:W-:-:S03]  /*0120*/  LOP3.LUT R15, R14, 0x1ff, RZ, 0xc0, !PT ;  /* 0x000001ff0e0f7812 */ /* 0x001fc600078ec0ff */
[----:B------:R-:W-:-:S05]  /*0130*/  IMAD.SHL.U32 R0, R0, 0x8, RZ ;  /* 0x0000000800007824 */ /* 0x000fca00078e00ff */
[-C--:B------:R-:W-:Y:S02]  /*0140*/  IABS R7, R0.reuse ;  /* 0x0000000000077213 */ /* 0x080fe40000000000 */
[----:B------:R-:W-:Y:S02]  /*0150*/  IABS R12, R0 ;  /* 0x00000000000c7213 */ /* 0x000fe40000000000 */
[----:B------:R-:W0:Y:S08]  /*0160*/  I2F.RP R6, R7 ;  /* 0x0000000700067306 */ /* 0x000e300000209400 */
[----:B0-----:R-:W0:Y:S02]  /*0170*/  MUFU.RCP R6, R6 ;  /* 0x0000000600067308 */ /* 0x001e240000001000 */
[----:B0-----:R-:W-:-:S02]  /*0180*/  VIADD R2, R6, 0xffffffe ;  /* 0x0ffffffe06027836 */ /* 0x001fc40000000000 */
[----:B------:R-:W-:-:S04]  /*0190*/  IMAD.MOV R6, RZ, RZ, -R12 ;  /* 0x000000ffff067224 */ /* 0x000fc800078e0a0c */
[----:B------:R0:W1:Y:S02]  /*01a0*/  F2I.FTZ.U32.TRUNC.NTZ R3, R2 ;  /* 0x0000000200037305 */ /* 0x000064000021f000 */
[----:B0-----:R-:W-:Y:S02]  /*01b0*/  IMAD.MOV.U32 R2, RZ, RZ, RZ ;  /* 0x000000ffff027224 */ /* 0x001fe400078e00ff */
[----:B-1----:R-:W-:-:S04]  /*01c0*/  IMAD.MOV R8, RZ, RZ, -R3 ;  /* 0x000000ffff087224 */ /* 0x002fc800078e0a03 */
[----:B------:R-:W-:Y:S02]  /*01d0*/  IMAD R11, R8, R7, RZ ;  /* 0x00000007080b7224 */ /* 0x000fe400078e02ff */
[----:B------:R-:W-:Y:S02]  /*01e0*/  IMAD.MOV.U32 R8, RZ, RZ, R10 ;  /* 0x000000ffff087224 */ /* 0x000fe400078e000a */
[----:B------:R-:W-:-:S06]  /*01f0*/  IMAD.HI.U32 R3, R3, R11, R2 ;  /* 0x0000000b03037227 */ /* 0x000fcc00078e0002 */
[----:B------:R-:W-:-:S04]  /*0200*/  IMAD.HI.U32 R3, R3, R8, RZ ;  /* 0x0000000803037227 */ /* 0x000fc800078e00ff */
[----:B------:R-:W-:-:S05]  /*0210*/  IMAD R2, R3, R6, R8 ;  /* 0x0000000603027224 */ /* 0x000fca00078e0208 */
[----:B------:R-:W-:-:S13]  /*0220*/  ISETP.GT.U32.AND P1, PT, R7, R2, PT ;  /* 0x000000020700720c */ /* 0x000fda0003f24070 */
[----:B------:R-:W-:Y:S02]  /*0230*/  @!P1 IMAD.IADD R2, R2, 0x1, -R7 ;  /* 0x0000000102029824 */ /* 0x000fe400078e0a07 */
[----:B------:R-:W-:Y:S01]  /*0240*/  @!P1 VIADD R3, R3, 0x1 ;  /* 0x0000000103039836 */ /* 0x000fe20000000000 */
[----:B------:R-:W-:Y:S02]  /*0250*/  ISETP.NE.AND P1, PT, R0, RZ, PT ;  /* 0x000000ff0000720c */ /* 0x000fe40003f25270 */
[----:B------:R-:W-:Y:S02]  /*0260*/  ISETP.GE.U32.AND P0, PT, R2, R7, PT ;  /* 0x000000070200720c */ /* 0x000fe40003f06070 */
[----:B------:R-:W-:-:S04]  /*0270*/  LOP3.LUT R2, R9, R0, RZ, 0x3c, !PT ;  /* 0x0000000009027212 */ /* 0x000fc800078e3cff */
[----:B------:R-:W-:Y:S01]  /*0280*/  ISETP.GE.AND P2, PT, R2, RZ, PT ;  /* 0x000000ff0200720c */ /* 0x000fe20003f46270 */
[----:B------:R-:W-:-:S06]  /*0290*/  VIADD R2, R4, 0x1ff ;  /* 0x000001ff04027836 */ /* 0x000fcc0000000000 */
[----:B------:R-:W-:-:S04]  /*02a0*/  @P0 VIADD R3, R3, 0x1 ;  /* 0x0000000103030836 */ /* 0x000fc80000000000 */
[----:B------:R-:W-:Y:S01]  /*02b0*/  IMAD.MOV.U32 R6, RZ, RZ, R3 ;  /* 0x000000ffff067224 */ /* 0x000fe200078e0003 */
[----:B------:R-:W-:-:S03]  /*02c0*/  SHF.R.S32.HI R3, RZ, 0x1f, R2 ;  /* 0x0000001fff037819 */ /* 0x000fc60000011402 */
[----:B------:R-:W-:Y:S01]  /*02d0*/  @!P2 IMAD.MOV R6, RZ, RZ, -R6 ;  /* 0x000000ffff06a224 */ /* 0x000fe200078e0a06 */
[----:B------:R-:W-:Y:S02]  /*02e0*/  @!P1 LOP3.LUT R6, RZ, R0, RZ, 0x33, !PT ;  /* 0x00000000ff069212 */ /* 0x000fe400078e33ff */
[----:B------:R-:W-:-:S03]  /*02f0*/  LEA.HI R3, R3, R2, RZ, 0x9 ;  /* 0x0000000203037211 */ /* 0x000fc600078f48ff */
[----:B------:R-:W-:Y:S02]  /*0300*/  IMAD.SHL.U32 R8, R6, 0x8, RZ ;  /* 0x0000000806087824 */ /* 0x000fe400078e00ff */
[----:B------:R-:W-:-:S03]  /*0310*/  IMAD.MOV R6, RZ, RZ, -R6 ;  /* 0x000000ffff067224 */ /* 0x000fc600078e0a06 */
[----:B------:R-:W-:Y:S01]  /*0320*/  LEA.HI.SX32 R3, R3, -R8, 0x17 ;  /* 0x8000000803037211 */ /* 0x000fe200078fbaff */
[----:B------:R-:W-:-:S03]  /*0330*/  IMAD R6, R0, R6, R9 ;  /* 0x0000000600067224 */ /* 0x000fc600078e0209 */
[----:B------:R-:W-:-:S04]  /*0340*/  VIMNMX R13, PT, PT, R3, 0x8, PT ;  /* 0x00000008030d7848 */ /* 0x000fc80003fe0100 */
[-C--:B------:R-:W-:Y:S02]  /*0350*/  IABS R11, R13.reuse ;  /* 0x0000000d000b7213 */ /* 0x080fe40000000000 */
[----:B------:R-:W-:Y:S02]  /*0360*/  IABS R12, R13 ;  /* 0x0000000d000c7213 */ /* 0x000fe40000000000 */
[----:B------:R-:W0:Y:S08]  /*0370*/  I2F.RP R7, R11 ;  /* 0x0000000b00077306 */ /* 0x000e300000209400 */
[----:B0-----:R-:W0:Y:S02]  /*0380*/  MUFU.RCP R7, R7 ;  /* 0x0000000700077308 */ /* 0x001e240000001000 */
[----:B0-----:R-:W-:-:S06]  /*0390*/  VIADD R2, R7, 0xffffffe ;  /* 0x0ffffffe07027836 */ /* 0x001fcc0000000000 */
[----:B------:R0:W1:Y:S02]  /*03a0*/  F2I.FTZ.U32.TRUNC.NTZ R3, R2 ;  /* 0x0000000200037305 */ /* 0x000064000021f000 */
[----:B0-----:R-:W-:Y:S02]  /*03b0*/  IMAD.MOV.U32 R2, RZ, RZ, RZ ;  /* 0x000000ffff027224 */ /* 0x001fe400078e00ff */
[----:B-1----:R-:W-:-:S04]  /*03c0*/  IMAD.MOV R10, RZ, RZ, -R3 ;  /* 0x000000ffff0a7224 */ /* 0x002fc800078e0a03 */
[----:B------:R-:W-:Y:S01]  /*03d0*/  IMAD.MOV.U32 R0, RZ, RZ, R10 ;  /* 0x000000ffff007224 */ /* 0x000fe200078e000a */
[----:B------:R-:W-:-:S03]  /*03e0*/  IABS R10, R6 ;  /* 0x00000006000a7213 */ /* 0x000fc60000000000 */
[----:B------:R-:W-:Y:S02]  /*03f0*/  IMAD R9, R0, R11, RZ ;  /* 0x0000000b00097224 */ /* 0x000fe400078e02ff */
[----:B------:R-:W-:Y:S02]  /*0400*/  IMAD.MOV.U32 R0, RZ, RZ, R10 ;  /* 0x000000ffff007224 */ /* 0x000fe400078e000a */
[----:B------:R-:W-:-:S04]  /*0410*/  IMAD.HI.U32 R3, R3, R9, R2 ;  /* 0x0000000903037227 */ /* 0x000fc800078e0002 */
[----:B------:R-:W-:Y:S02]  /*0420*/  IMAD.MOV R2, RZ, RZ, -R12 ;  /* 0x000000ffff027224 */ /* 0x000fe400078e0a0c */
[----:B------:R-:W-:-:S04]  /*0430*/  IMAD.HI.U32 R3, R3, R0, RZ ;  /* 0x0000000003037227 */ /* 0x000fc800078e00ff */
[----:B------:R-:W-:Y:S02]  /*0440*/  IMAD R0, R3, R2, R0 ;  /* 0x0000000203007224 */ /* 0x000fe400078e0200 */
[----:B---3--:R-:W-:-:S03]  /*0450*/  IMAD.U32 R2, RZ, RZ, UR7 ;  /* 0x00000007ff027e24 */ /* 0x008fc6000f8e00ff */
[----:B------:R-:W-:Y:S02]  /*0460*/  ISETP.GT.U32.AND P1, PT, R11, R0, PT ;  /* 0x000000000b00720c */ /* 0x000fe40003f24070 */
[----:B------:R0:W-:Y:S11]  /*0470*/  STL [R1], R2 ;  /* 0x0000000201007387 */ /* 0x0001f60000100800 */
[----:B------:R-:W-:-:S02]  /*0480*/  @!P1 IMAD.IADD R0, R0, 0x1, -R11 ;  /* 0x0000000100009824 */ /* 0x000fc400078e0a0b */
[----:B------:R-:W-:Y:S01]  /*0490*/  @!P1 VIADD R3, R3, 0x1 ;  /* 0x0000000103039836 */ /* 0x000fe20000000000 */
[----:B------:R-:W-:Y:S02]  /*04a0*/  ISETP.NE.AND P1, PT, R13, RZ, PT ;  /* 0x000000ff0d00720c */ /* 0x000fe40003f25270 */
[----:B------:R-:W-:Y:S02]  /*04b0*/  ISETP.GE.U32.AND P0, PT, R0, R11, PT ;  /* 0x0000000b0000720c */ /* 0x000fe40003f06070 */
[----:B------:R-:W-:-:S04]  /*04c0*/  LOP3.LUT R0, R6, R13, RZ, 0x3c, !PT ;  /* 0x0000000d06007212 */ /* 0x000fc800078e3cff */
[----:B------:R-:W-:-:S07]  /*04d0*/  ISETP.GE.AND P2, PT, R0, RZ, PT ;  /* 0x000000ff0000720c */ /* 0x000fce0003f46270 */
[----:B------:R-:W-:-:S06]  /*04e0*/  @P0 VIADD R3, R3, 0x1 ;  /* 0x0000000103030836 */ /* 0x000fcc0000000000 */
[----:B------:R-:W-:Y:S01]  /*04f0*/  @!P2 IMAD.MOV R3, RZ, RZ, -R3 ;  /* 0x000000ffff03a224 */ /* 0x000fe200078e0a03 */
[----:B------:R-:W-:-:S05]  /*0500*/  @!P1 LOP3.LUT R3, RZ, R13, RZ, 0x33, !PT ;  /* 0x0000000dff039212 */ /* 0x000fca00078e33ff */
[----:B------:R-:W-:Y:S02]  /*0510*/  IMAD.MOV R0, RZ, RZ, -R3 ;  /* 0x000000ffff007224 */ /* 0x000fe400078e0a03 */
[----:B------:R-:W-:Y:S02]  /*0520*/  IMAD.SHL.U32 R12, R3, 0x200, RZ ;  /* 0x00000200030c7824 */ /* 0x000fe400078e00ff */
[----:B------:R-:W-:-:S04]  /*0530*/  IMAD R0, R13, R0, R6 ;  /* 0x000000000d007224 */ /* 0x000fc800078e0206 */
[----:B------:R-:W-:-:S04]  /*0540*/  IMAD.IADD R0, R8, 0x1, R0 ;  /* 0x0000000108007824 */ /* 0x000fc800078e0200 */
[----:B------:R-:W-:-:S05]  /*0550*/  IMAD R16, R0, 0x200, R15 ;  /* 0x0000020000107824 */ /* 0x000fca00078e020f */
[----:B------:R0:W-:Y:S04]  /*0560*/  STL [R1+0x1534], R16 ;  /* 0x0015341001007387 */ /* 0x0001e80000100800 */
[----:B------:R0:W-:Y:S01]  /*0570*/  STL [R1+0x50], R12 ;  /* 0x0000500c01007387 */ /* 0x0001e20000100800 */
[----:B------:R-:W-:Y:S05]  /*0580*/  BRA.U UP0, `(.L_x_0) ;  /* 0x00000021001c7547 */ /* 0x000fea000b800000 */
[C---:B------:R-:W-:Y:S02]  /*0590*/  IMAD.SHL.U32 R3, R14.reuse, 0x10, RZ ;  /* 0x000000100e037824 */ /* 0x040fe400078e00ff */
[C---:B0-----:R-:W-:Y:S02]  /*05a0*/  IMAD.SHL.U32 R2, R14.reuse, 0x2, RZ ;  /* 0x000000020e027824 */ /* 0x041fe400078e00ff */
[----:B------:R-:W-:Y:S01]  /*05b0*/  IMAD.SHL.U32 R0, R14, 0x40, RZ ;  /* 0x000000400e007824 */ /* 0x000fe200078e00ff */
[----:B------:R0:W-:Y:S04]  /*05c0*/  STL [R1+0x153c], R3 ;  /* 0x00153c0301007387 */ /* 0x0001e80000100800 */
[----:B------:R0:W-:Y:S04]  /*05d0*/  STL [R1+0x1540], R2 ;  /* 0x0015400201007387 */ /* 0x0001e80000100800 */
[----:B------:R0:W-:Y:S04]  /*05e0*/  STL [R1+0x30], RZ ;  /* 0x000030ff01007387 */ /* 0x0001e80000100800 */
[----:B------:R0:W-:Y:S04]  /*05f0*/  STL [R1+0x1538], R0 ;  /* 0x0015380001007387 */ /* 0x0001e80000100800 */
[----:B------:R0:W-:Y:S04]  /*0600*/  STL [R1+0x34], RZ ;  /* 0x000034ff01007387 */ /* 0x0001e80000100800 */
        /* <DEDUP_REMOVED lines=509> */
[----:B------:R0:W-:Y:S01]  /*25e0*/  STL [R1+0x1c], RZ ;  /* 0x00001cff01007387 */ /* 0x0001e20000100800 */
[----:B------:R-:W-:Y:S05]  /*25f0*/  BRA `(.L_x_1) ;  /* 0x0000027800c07947 */ /* 0x000fea0003800000 */
.L_x_0:
[----:B------:R-:W-:Y:S01]  /*2600*/  IABS R7, R4 ;  /* 0x0000000400077213 */ /* 0x000fe20000000000 */
[----:B------:R-:W1:Y:S01]  /*2610*/  LDCU UR11, c[0x0][0x3b0] ;  /* 0x00007600ff0b77ac */ /* 0x000e620008000800 */
[----:B0-----:R-:W-:Y:S02]  /*2620*/  IABS R2, R5 ;  /* 0x0000000500027213 */ /* 0x001fe40000000000 */
[----:B------:R-:W0:Y:S01]  /*2630*/  I2F.RP R0, R7 ;  /* 0x0000000700007306 */ /* 0x000e220000209400 */
[----:B------:R-:W-:Y:S01]  /*2640*/  ISETP.GE.AND P4, PT, R16, RZ, PT ;  /* 0x000000ff1000720c */ /* 0x000fe20003f86270 */
[----:B------:R-:W2:Y:S01]  /*2650*/  LDCU.64 UR12, c[0x0][0x388] ;  /* 0x00007100ff0c77ac */ /* 0x000ea20008000a00 */
[----:B------:R-:W-:Y:S01]  /*2660*/  ISETP.NE.AND P5, PT, R4, RZ, PT ;  /* 0x000000ff0400720c */ /* 0x000fe20003fa5270 */
[----:B------:R-:W3:Y:S04]  /*2670*/  LDCU.64 UR14, c[0x0][0x388] ;  /* 0x00007100ff0e77ac */ /* 0x000ee80008000a00 */
[----:B------:R-:W4:Y:S01]  /*2680*/  I2F.RP R3, R2 ;  /* 0x0000000200037306 */ /* 0x000f220000209400 */
[----:B------:R-:W5:Y:S01]  /*2690*/  LDCU.64 UR16, c[0x0][0x388] ;  /* 0x00007100ff1077ac */ /* 0x000f620008000a00 */
[----:B------:R-:W1:Y:S06]  /*26a0*/  LDCU.64 UR18, c[0x0][0x388] ;  /* 0x00007100ff1277ac */ /* 0x000e6c0008000a00 */
[----:B0-----:R-:W0:Y:S01]  /*26b0*/  MUFU.RCP R0, R0 ;  /* 0x0000000000007308 */ /* 0x001e220000001000 */
[----:B------:R-:W1:Y:S01]  /*26c0*/  LDCU UR4, c[0x0][0x3a4] ;  /* 0x00007480ff0477ac */ /* 0x000e620008000800 */
[----:B------:R-:W1:Y:S06]  /*26d0*/  LDCU.64 UR8, c[0x0][0x380] ;  /* 0x00007000ff0877ac */ /* 0x000e6c0008000a00 */
[----:B----4-:R-:W4:Y:S01]  /*26e0*/  MUFU.RCP R3, R3 ;  /* 0x0000000300037308 */ /* 0x010f220000001000 */
[----:B------:R-:W1:Y:S01]  /*26f0*/  LDCU.64 UR20, c[0x0][0x388] ;  /* 0x00007100ff1477ac */ /* 0x000e620008000a00 */
[----:B------:R-:W1:Y:S01]  /*2700*/  LDCU UR10, c[0x0][0x3ac] ;  /* 0x00007580ff0a77ac */ /* 0x000e620008000800 */
[----:B0-----:R-:W-:Y:S01]  /*2710*/  VIADD R10, R0, 0xffffffe ;  /* 0x0ffffffe000a7836 */ /* 0x001fe20000000000 */
[----:B------:R-:W-:-:S04]  /*2720*/  IABS R0, R16 ;  /* 0x0000001000007213 */ /* 0x000fc80000000000 */
[----:B------:R0:W1:Y:S01]  /*2730*/  F2I.FTZ.U32.TRUNC.NTZ R11, R10 ;  /* 0x0000000a000b7305 */ /* 0x000062000021f000 */
[----:B----4-:R-:W-:Y:S01]  /*2740*/  VIADD R8, R3, 0xffffffe ;  /* 0x0ffffffe03087836 */ /* 0x010fe20000000000 */
[----:B------:R-:W-:-:S06]  /*2750*/  SHF.R.U32.HI R3, RZ, 0x6, R14 ;  /* 0x00000006ff037819 */ /* 0x000fcc000001160e */
[----:B------:R4:W2:Y:S01]  /*2760*/  F2I.FTZ.U32.TRUNC.NTZ R9, R8 ;  /* 0x0000000800097305 */ /* 0x0008a2000021f000 */
[----:B0-----:R-:W-:Y:S01]  /*2770*/  IMAD.MOV.U32 R10, RZ, RZ, RZ ;  /* 0x000000ffff0a7224 */ /* 0x001fe200078e00ff */
[----:B------:R-:W-:-:S04]  /*2780*/  SGXT.U32 R3, R3, 0x3 ;  /* 0x000000030303781a */ /* 0x000fc80000000000 */
[----:B------:R-:W-:Y:S01]  /*2790*/  LOP3.LUT R3, R12, R3, RZ, 0xfc, !PT ;  /* 0x000000030c037212 */ /* 0x000fe200078efcff */
[--C-:B-1----:R-:W-:Y:S02]  /*27a0*/  IMAD.MOV R6, RZ, RZ, -R11.reuse ;  /* 0x000000ffff067224 */ /* 0x102fe400078e0a0b */
[----:B----4-:R-:W-:Y:S01]  /*27b0*/  IMAD.MOV.U32 R8, RZ, RZ, RZ ;  /* 0x000000ffff087224 */ /* 0x010fe200078e00ff */
[C---:B------:R-:W-:Y:S01]  /*27c0*/  LOP3.LUT R18, R3.reuse, 0x1c0, RZ, 0xfc, !PT ;  /* 0x000001c003127812 */ /* 0x040fe200078efcff */
[----:B------:R-:W-:Y:S01]  /*27d0*/  IMAD R13, R6, R7, RZ ;  /* 0x00000007060d7224 */ /* 0x000fe200078e02ff */
[----:B------:R-:W-:Y:S02]  /*27e0*/  LEA.HI R6, R14, R12, RZ, 0x1a ;  /* 0x0000000c0e067211 */ /* 0x000fe400078fd0ff */
[----:B------:R-:W-:Y:S01]  /*27f0*/  LOP3.LUT R12, R3, 0x1f0, RZ, 0xfc, !PT ;  /* 0x000001f0030c7812 */ /* 0x000fe200078efcff */
[----:B------:R-:W-:Y:S01]  /*2800*/  IMAD.HI.U32 R11, R11, R13, R10 ;  /* 0x0000000d0b0b7227 */ /* 0x000fe200078e000a */
[----:B------:R-:W-:-:S02]  /*2810*/  IABS R19, R18 ;  /* 0x0000001200137213 */ /* 0x000fc40000000000 */
[----:B------:R-:W-:Y:S01]  /*2820*/  LOP3.LUT R20, R3, 0x180, RZ, 0xfc, !PT ;  /* 0x0000018003147812 */ /* 0x000fe200078efcff */
[----:B--2---:R-:W-:Y:S02]  /*2830*/  IMAD.MOV R13, RZ, RZ, -R9 ;  /* 0x000000ffff0d7224 */ /* 0x004fe400078e0a09 */
[----:B------:R-:W-:-:S04]  /*2840*/  IMAD.HI.U32 R11, R11, R0, RZ ;  /* 0x000000000b0b7227 */ /* 0x000fc800078e00ff */
[----:B------:R-:W-:Y:S02]  /*2850*/  IMAD.MOV R11, RZ, RZ, -R11 ;  /* 0x000000ffff0b7224 */ /* 0x000fe400078e0a0b */
[C---:B------:R-:W-:Y:S02]  /*2860*/  VIADD R14, R6.reuse, 0x1f8 ;  /* 0x000001f8060e7836 */ /* 0x040fe40000000000 */
[----:B------:R-:W-:Y:S02]  /*2870*/  IMAD R10, R7, R11, R0 ;  /* 0x0000000b070a7224 */ /* 0x000fe400078e0200 */
[----:B------:R-:W-:Y:S01]  /*2880*/  IMAD R11, R13, R2, RZ ;  /* 0x000000020d0b7224 */ /* 0x000fe200078e02ff */
[----:B------:R-:W-:Y:S01]  /*2890*/  IABS R13, R14 ;  /* 0x0000000e000d7213 */ /* 0x000fe20000000000 */
[----:B------:R-:W-:Y:S01]  /*28a0*/  VIADD R22, R6, 0x178 ;  /* 0x0000017806167836 */ /* 0x000fe20000000000 */
[----:B------:R-:W-:Y:S01]  /*28b0*/  ISETP.GT.U32.AND P0, PT, R7, R10, PT ;  /* 0x0000000a0700720c */ /* 0x000fe20003f04070 */
[----:B------:R-:W-:Y:S01]  /*28c0*/  IMAD.HI.U32 R0, R9, R11, R8 ;  /* 0x0000000b09007227 */ /* 0x000fe200078e0008 */
[----:B------:R-:W-:-:S02]  /*28d0*/  IABS R11, R12 ;  /* 0x0000000c000b7213 */ /* 0x000fc40000000000 */
[----:B------:R-:W-:Y:S01]  /*28e0*/  ISETP.GE.AND P2, PT, R14, RZ, PT ;  /* 0x000000ff0e00720c */ /* 0x000fe20003f46270 */
[----:B------:R-:W-:Y:S02]  /*28f0*/  VIADD R14, R6, 0x1e8 ;  /* 0x000001e8060e7836 */ /* 0x000fe40000000000 */
[----:B------:R-:W-:-:S03]  /*2900*/  IMAD.HI.U32 R8, R0, R13, RZ ;  /* 0x0000000d00087227 */ /* 0x000fc600078e00ff */
[----:B------:R-:W-:Y:S01]  /*2910*/  IABS R15, R14 ;  /* 0x0000000e000f7213 */ /* 0x000fe20000000000 */
[----:B------:R-:W-:Y:S01]  /*2920*/  IMAD.MOV R9, RZ, RZ, -R8 ;  /* 0x000000ffff097224 */ /* 0x000fe200078e0a08 */
[----:B------:R-:W-:Y:S01]  /*2930*/  ISETP.GE.AND P6, PT, R14, RZ, PT ;  /* 0x000000ff0e00720c */ /* 0x000fe20003fc6270 */
[----:B------:R-:W-:Y:S01]  /*2940*/  @!P0 IMAD.IADD R10, R10, 0x1, -R7 ;  /* 0x000000010a0a8824 */ /* 0x000fe200078e0a07 */
[----:B------:R-:W-:Y:S01]  /*2950*/  LOP3.LUT R14, R3, 0x1e0, RZ, 0xfc, !PT ;  /* 0x000001e0030e7812 */ /* 0x000fe200078efcff */
[----:B------:R-:W-:-:S03]  /*2960*/  IMAD.HI.U32 R8, R0, R11, RZ ;  /* 0x0000000b00087227 */ /* 0x000fc600078e00ff */
[----:B------:R-:W-:Y:S01]  /*2970*/  ISETP.GT.U32.AND P0, PT, R7, R10, PT ;  /* 0x0000000a0700720c */ /* 0x000fe20003f04070 */
[----:B------:R-:W-:Y:S01]  /*2980*/  IMAD R13, R2, R9, R13 ;  /* 0x00000009020d7224 */ /* 0x000fe200078e020d */
[----:B------:R-:W-:Y:S01]  /*2990*/  IABS R17, R14 ;  /* 0x0000000e00117213 */ /* 0x000fe20000000000 */
[----:B------:R-:W-:Y:S02]  /*29a0*/  IMAD.MOV R9, RZ, RZ, -R8 ;  /* 0x000000ffff097224 */ /* 0x000fe400078e0a08 */
[----:B------:R-:W-:Y:S01]  /*29b0*/  VIADD R8, R6, 0x1d8 ;  /* 0x000001d806087836 */ /* 0x000fe20000000000 */
[C---:B------:R-:W-:Y:S01]  /*29c0*/  ISETP.GT.U32.AND P3, PT, R2.reuse, R13, PT ;  /* 0x0000000d0200720c */ /* 0x040fe20003f64070 */
[----:B------:R-:W-:Y:S02]  /*29d0*/  IMAD R9, R2, R9, R11 ;  /* 0x0000000902097224 */ /* 0x000fe400078e020b */
[----:B------:R-:W-:Y:S01]  /*29e0*/  VIADD R33, R6, 0x48 ;  /* 0x0000004806217836 */ /* 0x000fe20000000000 */
[----:B------:R-:W-:-:S02]  /*29f0*/  ISETP.GE.AND P1, PT, R8, RZ, PT ;  /* 0x000000ff0800720c */ /* 0x000fc40003f26270 */
[----:B------:R-:W-:Y:S01]  /*2a00*/  IABS R37, R8 ;  /* 0x0000000800257213 */ /* 0x000fe20000000000 */
[----:B------:R-:W-:-:S04]  /*2a10*/  IMAD.HI.U32 R8, R0, R15, RZ ;  /* 0x0000000f00087227 */ /* 0x000fc800078e00ff */
[----:B------:R-:W-:Y:S01]  /*2a20*/  @!P0 IMAD.IADD R10, R10, 0x1, -R7 ;  /* 0x000000010a0a8824 */ /* 0x000fe200078e0a07 */
[----:B------:R-:W-:Y:S01]  /*2a30*/  ISETP.GT.U32.AND P0, PT, R2, R9, PT ;  /* 0x000000090200720c */ /* 0x000fe20003f04070 */
[----:B------:R-:W-:Y:S02]  /*2a40*/  IMAD.MOV R7, RZ, RZ, -R8 ;  /* 0x000000ffff077224 */ /* 0x000fe400078e0a08 */
[----:B------:R-:W-:-:S04]  /*2a50*/  IMAD.HI.U32 R8, R0, R17, RZ ;  /* 0x0000001100087227 */ /* 0x000fc800078e00ff */
[----:B------:R-:W-:Y:S02]  /*2a60*/  @!P3 IMAD.IADD R13, R13, 0x1, -R2 ;  /* 0x000000010d0db824 */ /* 0x000fe400078e0a02 */
[----:B------:R-:W-:-:S03]  /*2a70*/  IMAD.HI.U32 R11, R0, R37, RZ ;  /* 0x00000025000b7227 */ /* 0x000fc600078e00ff */
[C---:B------:R-:W-:Y:S01]  /*2a80*/  ISETP.GT.U32.AND P3, PT, R2.reuse, R13, PT ;  /* 0x0000000d0200720c */ /* 0x040fe20003f64070 */
[----:B------:R-:W-:Y:S02]  /*2a90*/  IMAD.MOV R8, RZ, RZ, -R8 ;  /* 0x000000ffff087224 */ /* 0x000fe400078e0a08 */
[----:B------:R-:W-:Y:S02]  /*2aa0*/  IMAD.MOV.U32 R16, RZ, RZ, R10 ;  /* 0x000000ffff107224 */ /* 0x000fe400078e000a */
[C---:B------:R-:W-:Y:S01]  /*2ab0*/  IMAD R7, R2.reuse, R7, R15 ;  /* 0x0000000702077224 */ /* 0x040fe200078e020f */
[----:B------:R-:W-:Y:S01]  /*2ac0*/  LOP3.LUT R15, R3, 0x1d0, RZ, 0xfc, !PT ;  /* 0x000001d0030f7812 */ /* 0x000fe200078efcff */
[----:B------:R-:W-:Y:S02]  /*2ad0*/  IMAD.MOV R10, RZ, RZ, -R11 ;  /* 0x000000ffff0a7224 */ /* 0x000fe400078e0a0b */
[C---:B------:R-:W-:Y:S02]  /*2ae0*/  IMAD R11, R2.reuse, R8, R17 ;  /* 0x00000008020b7224 */ /* 0x040fe400078e0211 */
[----:B------:R-:W-:Y:S01]  /*2af0*/  @!P4 IMAD.MOV R16, RZ, RZ, -R16 ;  /* 0x000000ffff10c224 */ /* 0x000fe200078e0a10 */
[----:B------:R-:W-:Y:S01]  /*2b00*/  ISETP.GT.U32.AND P4, PT, R2, R7, PT ;  /* 0x000000070200720c */ /* 0x000fe20003f84070 */
[--C-:B------:R-:W-:Y:S01]  /*2b10*/  @!P3 IMAD.IADD R13, R13, 0x1, -R2.reuse ;  /* 0x000000010d0db824 */ /* 0x100fe200078e0a02 */
[----:B------:R-:W-:Y:S01]  /*2b20*/  @!P5 LOP3.LUT R16, RZ, R4, RZ, 0x33, !PT ;  /* 0x00000004ff10d212 */ /* 0x000fe200078e33ff */
[----:B------:R-:W-:Y:S01]  /*2b30*/  VIADD R4, R6, 0x1c8 ;  /* 0x000001c806047836 */ /* 0x000fe20000000000 */
[----:B------:R-:W-:Y:S01]  /*2b40*/  ISETP.GT.U32.AND P5, PT, R2, R11, PT ;  /* 0x0000000b0200720c */ /* 0x000fe20003fa4070 */
[----:B------:R-:W-:-:S02]  /*2b50*/  @!P0 IMAD.IADD R9, R9, 0x1, -R2 ;  /* 0x0000000109098824 */ /* 0x000fc400078e0a02 */
[----:B------:R-:W-:Y:S01]  /*2b60*/  IMAD R37, R2, R10, R37 ;  /* 0x0000000a02257224 */ /* 0x000fe200078e0225 */
[----:B------:R-:W-:Y:S01]  /*2b70*/  ISETP.GE.AND P3, PT, R4, RZ, PT ;  /* 0x000000ff0400720c */ /* 0x000fe20003f66270 */
[----:B------:R-:W-:Y:S01]  /*2b80*/  IMAD.MOV.U32 R10, RZ, RZ, R13 ;  /* 0x000000ffff0a7224 */ /* 0x000fe200078e000d */
[----:B------:R-:W-:Y:S01]  /*2b90*/  IABS R17, R4 ;  /* 0x0000000400117213 */ /* 0x000fe20000000000 */
[----:B------:R-:W-:Y:S01]  /*2ba0*/  VIADD R8, R6, 0x1b8 ;  /* 0x000001b806087836 */ /* 0x000fe20000000000 */
[----:B------:R-:W-:Y:S01]  /*2bb0*/  IABS R4, R15 ;  /* 0x0000000f00047213 */ /* 0x000fe20000000000 */
[----:B------:R-:W-:Y:S01]  /*2bc0*/  @!P4 IMAD.IADD R7, R7, 0x1, -R2 ;  /* 0x000000010707c824 */ /* 0x000fe200078e0a02 */
[C---:B------:R-:W-:Y:S01]  /*2bd0*/  ISETP.GT.U32.AND P0, PT, R2.reuse, R9, PT ;  /* 0x000000090200720c */ /* 0x040fe20003f04070 */
[----:B------:R-:W-:Y:S01]  /*2be0*/  @!P2 IMAD.MOV R10, RZ, RZ, -R10 ;  /* 0x000000ffff0aa224 */ /* 0x000fe200078e0a0a */
[----:B------:R-:W-:Y:S01]  /*2bf0*/  IABS R21, R8 ;  /* 0x0000000800157213 */ /* 0x000fe20000000000 */
[----:B------:R-:W-:Y:S01]  /*2c00*/  @!P5 IMAD.IADD R11, R11, 0x1, -R2 ;  /* 0x000000010b0bd824 */ /* 0x000fe200078e0a02 */
[----:B------:R-:W-:Y:S01]  /*2c10*/  ISETP.GT.U32.AND P4, PT, R2, R7, PT ;  /* 0x000000070200720c */ /* 0x000fe20003f84070 */
[----:B------:R-:W-:Y:S01]  /*2c20*/  IMAD.MOV.U32 R13, RZ, RZ, R4 ;  /* 0x000000ffff0d7224 */ /* 0x000fe200078e0004 */
[----:B------:R-:W-:Y:S01]  /*2c30*/  STL [R1+0xc4], R16 ;  /* 0x0000c41001007387 */ /* 0x000fe20000100800 */
[----:B------:R-:W-:Y:S01]  /*2c40*/  ISETP.GE.AND P2, PT, R8, RZ, PT ;  /* 0x000000ff0800720c */ /* 0x000fe20003f46270 */
[----:B------:R-:W-:Y:S01]  /*2c50*/  IMAD.HI.U32 R8, R0, R19, RZ ;  /* 0x0000001300087227 */ /* 0x000fe200078e00ff */
[----:B------:R-:W-:Y:S01]  /*2c60*/  ISETP.GT.U32.AND P5, PT, R2, R11, PT ;  /* 0x0000000b0200720c */ /* 0x000fe20003fa4070 */
[----:B------:R0:W-:Y:S02]  /*2c70*/  STL [R1+0x10], R10 ;  /* 0x0000100a01007387 */ /* 0x0001e40000100800 */
[----:B------:R-:W-:-:S04]  /*2c80*/  IMAD.HI.U32 R4, R0, R13, RZ ;  /* 0x0000000d00047227 */ /* 0x000fc800078e00ff */
[----:B------:R-:W-:Y:S02]  /*2c90*/  IMAD.MOV R4, RZ, RZ, -R4 ;  /* 0x000000ffff047224 */ /* 0x000fe400078e0a04 */
[----:B------:R-:W-:Y:S01]  /*2ca0*/  @!P0 IMAD.IADD R9, R9, 0x1, -R2 ;  /* 0x0000000109098824 */ /* 0x000fe200078e0a02 */
[C---:B------:R-:W-:Y:S01]  /*2cb0*/  ISETP.GT.U32.AND P0, PT, R2.reuse, R37, PT ;  /* 0x000000250200720c */ /* 0x040fe20003f04070 */
[----:B------:R-:W-:Y:S02]  /*2cc0*/  IMAD R36, R2, R4, R13 ;  /* 0x0000000402247224 */ /* 0x000fe400078e020d */
[----:B------:R-:W-:-:S04]  /*2cd0*/  IMAD.HI.U32 R4, R0, R17, RZ ;  /* 0x0000001100047227 */ /* 0x000fc800078e00ff */
[--C-:B------:R-:W-:Y:S01]  /*2ce0*/  @!P4 IMAD.IADD R7, R7, 0x1, -R2.reuse ;  /* 0x000000010707c824 */ /* 0x100fe200078e0a02 */
[----:B------:R-:W-:Y:S01]  /*2cf0*/  ISETP.GE.AND P4, PT, R12, RZ, PT ;  /* 0x000000ff0c00720c */ /* 0x000fe20003f86270 */
[----:B------:R-:W-:Y:S01]  /*2d00*/  @!P5 IMAD.IADD R11, R11, 0x1, -R2 ;  /* 0x000000010b0bd824 */ /* 0x000fe200078e0a02 */
[----:B------:R-:W-:Y:S01]  /*2d10*/  ISETP.GT.U32.AND P5, PT, R2, R36, PT ;  /* 0x000000240200720c */ /* 0x000fe20003fa4070 */
[----:B------:R-:W-:Y:S02]  /*2d20*/  IMAD.MOV R4, RZ, RZ, -R4 ;  /* 0x000000ffff047224 */ /* 0x000fe400078e0a04 */
[----:B0-----:R-:W-:-:S04]  /*2d30*/  IMAD.HI.U32 R10, R0, R21, RZ ;  /* 0x00000015000a7227 */ /* 0x001fc800078e00ff */
[----:B------:R-:W-:Y:S02]  /*2d40*/  IMAD R12, R2, R4, R17 ;  /* 0x00000004020c7224 */ /* 0x000fe400078e0211 */
[----:B------:R-:W-:Y:S01]  /*2d50*/  @!P0 IMAD.IADD R37, R37, 0x1, -R2 ;  /* 0x0000000125258824 */ /* 0x000fe200078e0a02 */
[----:B------:R-:W-:Y:S01]  /*2d60*/  ISETP.GE.AND P0, PT, R14, RZ, PT ;  /* 0x000000ff0e00720c */ /* 0x000fe20003f06270 */
[----:B------:R-:W-:Y:S01]  /*2d70*/  @!P6 IMAD.MOV R7, RZ, RZ, -R7 ;  /* 0x000000ffff07e224 */ /* 0x000fe200078e0a07 */
[----:B------:R-:W-:Y:S01]  /*2d80*/  ISETP.GT.U32.AND P6, PT, R2, R12, PT ;  /* 0x0000000c0200720c */ /* 0x000fe20003fc4070 */
[----:B------:R-:W-:Y:S02]  /*2d90*/  IMAD.MOV.U32 R16, RZ, RZ, R9 ;  /* 0x000000ffff107224 */ /* 0x000fe400078e0009 */
[----:B------:R-:W-:Y:S01]  /*2da0*/  IMAD.MOV R14, RZ, RZ, -R10 ;  /* 0x000000ffff0e7224 */ /* 0x000fe200078e0a0a */
[----:B------:R-:W-:Y:S01]  /*2db0*/  LOP3.LUT R10, R3, 0x1b0, RZ, 0xfc, !PT ;  /* 0x000001b0030a7812 */ /* 0x000fe200078efcff */
[----:B------:R-:W-:-:S02]  /*2dc0*/  @!P4 IMAD.MOV R16, RZ, RZ, -R16 ;  /* 0x000000ffff10c224 */ /* 0x000fc400078e0a10 */
[----:B------:R-:W-:Y:S01]  /*2dd0*/  @!P5 IMAD.IADD R36, R36, 0x1, -R2 ;  /* 0x000000012424d824 */ /* 0x000fe200078e0a02 */
[----:B------:R-:W-:Y:S01]  /*2de0*/  IABS R9, R10 ;  /* 0x0000000a00097213 */ /* 0x000fe20000000000 */
[----:B------:R-:W-:Y:S01]  /*2df0*/  IMAD.MOV R8, RZ, RZ, -R8 ;  /* 0x000000ffff087224 */ /* 0x000fe200078e0a08 */
[----:B------:R-:W-:Y:S01]  /*2e00*/  ISETP.GT.U32.AND P5, PT, R2, R37, PT ;  /* 0x000000250200720c */ /* 0x000fe20003fa4070 */
[----:B------:R-:W-:Y:S01]  /*2e10*/  STL [R1+0xc], R16 ;  /* 0x00000c1001007387 */ /* 0x000fe20000100800 */
[----:B------:R-:W-:Y:S01]  /*2e20*/  VIADD R4, R6, 0x1a8 ;  /* 0x000001a806047836 */ /* 0x000fe20000000000 */
[C---:B------:R-:W-:Y:S01]  /*2e30*/  ISETP.GT.U32.AND P4, PT, R2.reuse, R36, PT ;  /* 0x000000240200720c */ /* 0x040fe20003f84070 */
[----:B------:R-:W-:Y:S01]  /*2e40*/  IMAD R13, R2, R8, R19 ;  /* 0x00000008020d7224 */ /* 0x000fe200078e0213 */
[----:B------:R0:W-:Y:S01]  /*2e50*/  STL [R1+0x8], R7 ;  /* 0x0000080701007387 */ /* 0x0001e20000100800 */
[----:B------:R-:W-:Y:S01]  /*2e60*/  @!P6 IMAD.IADD R12, R12, 0x1, -R2 ;  /* 0x000000010c0ce824 */ /* 0x000fe200078e0a02 */
[----:B------:R-:W-:Y:S01]  /*2e70*/  ISETP.GE.AND P6, PT, R15, RZ, PT ;  /* 0x000000ff0f00720c */ /* 0x000fe20003fc6270 */
[----:B------:R-:W-:Y:S01]  /*2e80*/  IMAD.MOV.U32 R8, RZ, RZ, R11 ;  /* 0x000000ffff087224 */ /* 0x000fe200078e000b */
[----:B------:R-:W-:Y:S01]  /*2e90*/  IABS R19, R4 ;  /* 0x0000000400137213 */ /* 0x000fe20000000000 */
[----:B------:R-:W-:Y:S01]  /*2ea0*/  IMAD R14, R2, R14, R21 ;  /* 0x0000000e020e7224 */ /* 0x000fe200078e0215 */
[----:B------:R-:W-:Y:S01]  /*2eb0*/  IABS R21, R20 ;  /* 0x0000001400157213 */ /* 0x000fe20000000000 */
[----:B------:R-:W-:Y:S01]  /*2ec0*/  @!P0 IMAD.MOV R8, RZ, RZ, -R8 ;  /* 0x000000ffff088224 */ /* 0x000fe200078e0a08 */
[----:B------:R-:W-:Y:S01]  /*2ed0*/  ISETP.GE.AND P0, PT, R4, RZ, PT ;  /* 0x000000ff0400720c */ /* 0x000fe20003f06270 */
[--C-:B------:R-:W-:Y:S01]  /*2ee0*/  @!P5 IMAD.IADD R37, R37, 0x1, -R2.reuse ;  /* 0x000000012525d824 */ /* 0x100fe200078e0a02 */
[----:B------:R-:W-:Y:S01]  /*2ef0*/  ISETP.GT.U32.AND P5, PT, R2, R13, PT ;  /* 0x0000000d0200720c */ /* 0x000fe20003fa4070 */
[----:B0-----:R-:W-:Y:S01]  /*2f00*/  IMAD.HI.U32 R7, R0, R9, RZ ;  /* 0x0000000900077227 */ /* 0x001fe200078e00ff */
[----:B------:R-:W-:Y:S01]  /*2f10*/  LOP3.LUT R4, R3, 0x1a0, RZ, 0xfc, !PT ;  /* 0x000001a003047812 */ /* 0x000fe200078efcff */
[----:B------:R0:W-:Y:S02]  /*2f20*/  STL [R1+0x4], R8 ;  /* 0x0000040801007387 */ /* 0x0001e40000100800 */
[----:B------:R-:W-:Y:S01]  /*2f30*/  IMAD.MOV R7, RZ, RZ, -R7 ;  /* 0x000000ffff077224 */ /* 0x000fe200078e0a07 */
[----:B------:R-:W-:Y:S01]  /*2f40*/  IABS R17, R4 ;  /* 0x0000000400117213 */ /* 0x000fe20000000000 */
[----:B------:R-:W-:Y:S01]  /*2f50*/  @!P4 IMAD.IADD R36, R36, 0x1, -R2 ;  /* 0x000000012424c824 */ /* 0x000fe200078e0a02 */
[C---:B------:R-:W-:Y:S01]  /*2f60*/  ISETP.GT.U32.AND P4, PT, R2.reuse, R14, PT ;  /* 0x0000000e0200720c */ /* 0x040fe20003f84070 */
[----:B------:R-:W-:-:S02]  /*2f70*/  IMAD R15, R2, R7, R9 ;  /* 0x00000007020f7224 */ /* 0x000fc400078e0209 */
[----:B------:R-:W-:-:S04]  /*2f80*/  IMAD.HI.U32 R7, R0, R19, RZ ;  /* 0x0000001300077227 */ /* 0x000fc800078e00ff */
[----:B------:R-:W-:Y:S02]  /*2f90*/  IMAD.MOV R7, RZ, RZ, -R7 ;  /* 0x000000ffff077224 */ /* 0x000fe400078e0a07 */
[----:B------:R-:W-:Y:S01]  /*2fa0*/  @!P6 IMAD.MOV R36, RZ, RZ, -R36 ;  /* 0x000000ffff24e224 */ /* 0x000fe200078e0a24 */
[C---:B------:R-:W-:Y:S01]  /*2fb0*/  ISETP.GT.U32.AND P6, PT, R2.reuse, R15, PT ;  /* 0x0000000f0200720c */ /* 0x040fe20003fc4070 */
[----:B------:R-:W-:Y:S02]  /*2fc0*/  IMAD R16, R2, R7, R19 ;  /* 0x0000000702107224 */ /* 0x000fe400078e0213 */
[----:B------:R-:W-:-:S04]  /*2fd0*/  IMAD.HI.U32 R7, R0, R17, RZ ;  /* 0x0000001100077227 */ /* 0x000fc800078e00ff */
[----:B------:R-:W-:Y:S02]  /*2fe0*/  VIADD R11, R6, 0x198 ;  /* 0x00000198060b7836 */ /* 0x000fe40000000000 */
[--C-:B------:R-:W-:Y:S01]  /*2ff0*/  @!P5 IMAD.IADD R13, R13, 0x1, -R2.reuse ;  /* 0x000000010d0dd824 */ /* 0x100fe200078e0a02 */
[----:B------:R-:W-:Y:S01]  /*3000*/  ISETP.GT.U32.AND P5, PT, R2, R12, PT ;  /* 0x0000000c0200720c */ /* 0x000fe20003fa4070 */
[----:B------:R-:W-:Y:S01]  /*3010*/  IMAD.MOV R7, RZ, RZ, -R7 ;  /* 0x000000ffff077224 */ /* 0x000fe200078e0a07 */
[----:B------:R-:W-:Y:S01]  /*3020*/  IABS R9, R11 ;  /* 0x0000000b00097213 */ /* 0x000fe20000000000 */
[--C-:B------:R-:W-:Y:S01]  /*3030*/  @!P4 IMAD.IADD R14, R14, 0x1, -R2.reuse ;  /* 0x000000010e0ec824 */ /* 0x100fe200078e0a02 */
[C---:B------:R-:W-:Y:S01]  /*3040*/  ISETP.GT.U32.AND P4, PT, R2.reuse, R13, PT ;  /* 0x0000000d0200720c */ /* 0x040fe20003f84070 */
[C---:B------:R-:W-:Y:S02]  /*3050*/  IMAD R17, R2.reuse, R7, R17 ;  /* 0x0000000702117224 */ /* 0x040fe400078e0211 */
[----:B------:R-:W-:Y:S01]  /*3060*/  @!P1 IMAD.MOV R37, RZ, RZ, -R37 ;  /* 0x000000ffff259224 */ /* 0x000fe200078e0a25 */
[C---:B------:R-:W-:Y:S01]  /*3070*/  ISETP.GT.U32.AND P1, PT, R2.reuse, R14, PT ;  /* 0x0000000e0200720c */ /* 0x040fe20003f24070 */
[----:B------:R-:W-:Y:S01]  /*3080*/  @!P6 IMAD.IADD R15, R15, 0x1, -R2 ;  /* 0x000000010f0fe824 */ /* 0x000fe200078e0a02 */
[----:B------:R-:W-:Y:S01]  /*3090*/  ISETP.GT.U32.AND P6, PT, R2, R17, PT ;  /* 0x000000110200720c */ /* 0x000fe20003fc4070 */
[----:B0-----:R-:W-:-:S04]  /*30a0*/  IMAD.HI.U32 R8, R0, R9, RZ ;  /* 0x0000000900087227 */ /* 0x001fc800078e00ff */
[----:B------:R-:W-:Y:S02]  /*30b0*/  IMAD.MOV R8, RZ, RZ, -R8 ;  /* 0x000000ffff087224 */ /* 0x000fe400078e0a08 */
[--C-:B------:R-:W-:Y:S01]  /*30c0*/  @!P5 IMAD.IADD R12, R12, 0x1, -R2.reuse ;  /* 0x000000010c0cd824 */ /* 0x100fe200078e0a02 */
[----:B------:R-:W-:Y:S01]  /*30d0*/  ISETP.GE.AND P5, PT, R11, RZ, PT ;  /* 0x000000ff0b00720c */ /* 0x000fe20003fa6270 */
[--C-:B------:R-:W-:Y:S01]  /*30e0*/  @!P4 IMAD.IADD R13, R13, 0x1, -R2.reuse ;  /* 0x000000010d0dc824 */ /* 0x100fe200078e0a02 */
[C---:B------:R-:W-:Y:S01]  /*30f0*/  ISETP.GT.U32.AND P4, PT, R2.reuse, R16, PT ;  /* 0x000000100200720c */ /* 0x040fe20003f84070 */
[----:B------:R-:W-:Y:S01]  /*3100*/  IMAD R19, R2, R8, R9 ;  /* 0x0000000802137224 */ /* 0x000fe200078e0209 */
[----:B------:R-:W-:Y:S01]  /*3110*/  LOP3.LUT R8, R3, 0x190, RZ, 0xfc, !PT ;  /* 0x0000019003087812 */ /* 0x000fe200078efcff */
[----:B------:R-:W-:Y:S01]  /*3120*/  @!P1 IMAD.IADD R14, R14, 0x1, -R2 ;  /* 0x000000010e0e9824 */ /* 0x000fe200078e0a02 */
[----:B------:R-:W-:Y:S01]  /*3130*/  ISETP.GE.AND P1, PT, R18, RZ, PT ;  /* 0x000000ff1200720c */ /* 0x000fe20003f26270 */
[----:B------:R-:W-:Y:S01]  /*3140*/  @!P3 IMAD.MOV R12, RZ, RZ, -R12 ;  /* 0x000000ffff0cb224 */ /* 0x000fe200078e0a0c */
[----:B------:R-:W-:Y:S01]  /*3150*/  IABS R7, R8 ;  /* 0x0000000800077213 */ /* 0x000fe20000000000 */
[----:B------:R-:W-:Y:S01]  /*3160*/  @!P6 IMAD.IADD R17, R17, 0x1, -R2 ;  /* 0x000000011111e824 */ /* 0x000fe200078e0a02 */
[----:B------:R-:W-:Y:S01]  /*3170*/  ISETP.GT.U32.AND P3, PT, R2, R15, PT ;  /* 0x0000000f0200720c */ /* 0x000fe20003f64070 */
[----:B------:R-:W-:-:S02]  /*3180*/  VIADD R9, R6, 0x188 ;  /* 0x0000018806097836 */ /* 0x000fc40000000000 */
[----:B------:R-:W-:Y:S01]  /*3190*/  IMAD.HI.U32 R18, R0, R7, RZ ;  /* 0x0000000700127227 */ /* 0x000fe200078e00ff */
[----:B------:R-:W-:Y:S02]  /*31a0*/  ISETP.GT.U32.AND P6, PT, R2, R17, PT ;  /* 0x000000110200720c */ /* 0x000fe40003fc4070 */
[----:B------:R-:W-:Y:S01]  /*31b0*/  IABS R11, R9 ;  /* 0x00000009000b7213 */ /* 0x000fe20000000000 */
[----:B------:R-:W-:Y:S01]  /*31c0*/  @!P4 IMAD.IADD R16, R16, 0x1, -R2 ;  /* 0x000000011010c824 */ /* 0x000fe200078e0a02 */
[----:B------:R-:W-:Y:S01]  /*31d0*/  ISETP.GE.AND P4, PT, R9, RZ, PT ;  /* 0x000000ff0900720c */ /* 0x000fe20003f86270 */
[----:B------:R-:W-:Y:S01]  /*31e0*/  IMAD.MOV R18, RZ, RZ, -R18 ;  /* 0x000000ffff127224 */ /* 0x000fe200078e0a12 */
[----:B------:R-:W-:Y:S01]  /*31f0*/  IABS R9, R22 ;  /* 0x0000001600097213 */ /* 0x000fe20000000000 */
[----:B------:R-:W-:Y:S01]  /*3200*/  @!P1 IMAD.MOV R13, RZ, RZ, -R13 ;  /* 0x000000ffff0d9224 */ /* 0x000fe200078e0a0d */
[C---:B------:R-:W-:Y:S01]  /*3210*/  ISETP.GT.U32.AND P1, PT, R2.reuse, R16, PT ;  /* 0x000000100200720c */ /* 0x040fe20003f24070 */
[--C-:B------:R-:W-:Y:S01]  /*3220*/  @!P3 IMAD.IADD R15, R15, 0x1, -R2.reuse ;  /* 0x000000010f0fb824 */ /* 0x100fe200078e0a02 */
[C---:B------:R-:W-:Y:S01]  /*3230*/  ISETP.GT.U32.AND P3, PT, R2.reuse, R19, PT ;  /* 0x000000130200720c */ /* 0x040fe20003f64070 */
[----:B------:R-:W-:Y:S01]  /*3240*/  IMAD R18, R2, R18, R7 ;  /* 0x0000001202127224 */ /* 0x000fe200078e0207 */
[----:B------:R-:W-:Y:S01]  /*3250*/  LOP3.LUT R7, R3, 0x170, RZ, 0xfc, !PT ;  /* 0x0000017003077812 */ /* 0x000fe200078efcff */
[----:B------:R-:W-:-:S02]  /*3260*/  @!P6 IMAD.IADD R17, R17, 0x1, -R2 ;  /* 0x000000011111e824 */ /* 0x000fc400078e0a02 */
[----:B------:R-:W-:Y:S01]  /*3270*/  IMAD.HI.U32 R24, R0, R11, RZ ;  /* 0x0000000b00187227 */ /* 0x000fe200078e00ff */
[----:B------:R-:W-:Y:S02]  /*3280*/  ISETP.GT.U32.AND P6, PT, R2, R18, PT ;  /* 0x000000120200720c */ /* 0x000fe40003fc4070 */
[----:B------:R-:W-:Y:S01]  /*3290*/  IABS R23, R7 ;  /* 0x0000000700177213 */ /* 0x000fe20000000000 */
[----:B------:R-:W-:Y:S02]  /*32a0*/  @!P2 IMAD.MOV R14, RZ, RZ, -R14 ;  /* 0x000000ffff0ea224 */ /* 0x000fe400078e0a0e */
[--C-:B------:R-:W-:Y:S01]  /*32b0*/  @!P1 IMAD.IADD R16, R16, 0x1, -R2.reuse ;  /* 0x0000000110109824 */ /* 0x100fe200078e0a02 */
[----:B------:R-:W-:Y:S01]  /*32c0*/  ISETP.GE.AND P1, PT, R10, RZ, PT ;  /* 0x000000ff0a00720c */ /* 0x000fe20003f26270 */
[----:B------:R-:W-:Y:S01]  /*32d0*/  @!P3 IMAD.IADD R19, R19, 0x1, -R2 ;  /* 0x000000011313b824 */ /* 0x000fe200078e0a02 */
[----:B------:R-:W-:Y:S01]  /*32e0*/  ISETP.GE.AND P3, PT, R4, RZ, PT ;  /* 0x000000ff0400720c */ /* 0x000fe20003f66270 */
[----:B------:R-:W-:-:S04]  /*32f0*/  IMAD.HI.U32 R10, R0, R21, RZ ;  /* 0x00000015000a7227 */ /* 0x000fc800078e00ff */
[----:B------:R-:W-:Y:S01]  /*3300*/  @!P6 IMAD.IADD R18, R18, 0x1, -R2 ;  /* 0x000000011212e824 */ /* 0x000fe200078e0a02 */
[----:B------:R-:W-:Y:S01]  /*3310*/  ISETP.GT.U32.AND P6, PT, R2, R19, PT ;  /* 0x000000130200720c */ /* 0x000fe20003fc4070 */
[----:B------:R-:W-:Y:S02]  /*3320*/  IMAD.MOV R10, RZ, RZ, -R10 ;  /* 0x000000ffff0a7224 */ /* 0x000fe400078e0a0a */
[----:B------:R-:W-:Y:S01]  /*3330*/  IMAD.HI.U32 R4, R0, R9, RZ ;  /* 0x0000000900047227 */ /* 0x000fe200078e00ff */
[----:B------:R-:W-:-:S03]  /*3340*/  ISETP.GT.U32.AND P2, PT, R2, R18, PT ;  /* 0x000000120200720c */ /* 0x000fc60003f44070 */
[C---:B------:R-:W-:Y:S02]  /*3350*/  IMAD R10, R2.reuse, R10, R21 ;  /* 0x0000000a020a7224 */ /* 0x040fe400078e0215 */
[----:B------:R-:W-:Y:S02]  /*3360*/  IMAD.MOV R4, RZ, RZ, -R4 ;  /* 0x000000ffff047224 */ /* 0x000fe400078e0a04 */
[----:B------:R-:W-:Y:S01]  /*3370*/  @!P3 IMAD.MOV R17, RZ, RZ, -R17 ;  /* 0x000000ffff11b224 */ /* 0x000fe200078e0a11 */
[C---:B------:R-:W-:Y:S01]  /*3380*/  ISETP.GT.U32.AND P3, PT, R2.reuse, R10, PT ;  /* 0x0000000a0200720c */ /* 0x040fe20003f64070 */
[----:B------:R-:W-:Y:S02]  /*3390*/  IMAD R9, R2, R4, R9 ;  /* 0x0000000402097224 */ /* 0x000fe400078e0209 */
[----:B------:R-:W-:Y:S02]  /*33a0*/  IMAD.MOV R24, RZ, RZ, -R24 ;  /* 0x000000ffff187224 */ /* 0x000fe400078e0a18 */
[----:B------:R-:W-:-:S02]  /*33b0*/  IMAD.MOV.U32 R21, RZ, RZ, R23 ;  /* 0x000000ffff157224 */ /* 0x000fc400078e0017 */
[----:B------:R-:W-:Y:S01]  /*33c0*/  @!P6 IMAD.IADD R19, R19, 0x1, -R2 ;  /* 0x000000011313e824 */ /* 0x000fe200078e0a02 */
[C---:B------:R-:W-:Y:S01]  /*33d0*/  ISETP.GT.U32.AND P6, PT, R2.reuse, R9, PT ;  /* 0x000000090200720c */ /* 0x040fe20003fc4070 */
[----:B------:R-:W-:Y:S02]  /*33e0*/  IMAD R11, R2, R24, R11 ;  /* 0x00000018020b7224 */ /* 0x000fe400078e020b */
[----:B------:R-:W-:Y:S01]  /*33f0*/  @!P0 IMAD.MOV R16, RZ, RZ, -R16 ;  /* 0x000000ffff108224 */ /* 0x000fe200078e0a10 */
[----:B------:R-:W-:Y:S01]  /*3400*/  ISETP.GE.AND P0, PT, R22, RZ, PT ;  /* 0x000000ff1600720c */ /* 0x000fe20003f06270 */
[----:B------:R-:W-:Y:S02]  /*3410*/  VIADD R4, R6, 0x168 ;  /* 0x0000016806047836 */ /* 0x000fe40000000000 */
[----:B------:R-:W-:-:S03]  /*3420*/  IMAD.HI.U32 R22, R0, R21, RZ ;  /* 0x0000001500167227 */ /* 0x000fc600078e00ff */
[----:B------:R-:W-:Y:S01]  /*3430*/  IABS R23, R4 ;  /* 0x0000000400177213 */ /* 0x000fe20000000000 */
[----:B------:R-:W-:Y:S01]  /*3440*/  @!P1 IMAD.MOV R15, RZ, RZ, -R15 ;  /* 0x000000ffff0f9224 */ /* 0x000fe200078e0a0f */
[----:B------:R-:W-:Y:S01]  /*3450*/  ISETP.GT.U32.AND P1, PT, R2, R11, PT ;  /* 0x0000000b0200720c */ /* 0x000fe20003f24070 */
[----:B------:R-:W-:Y:S02]  /*3460*/  IMAD.MOV R22, RZ, RZ, -R22 ;  /* 0x000000ffff167224 */ /* 0x000fe400078e0a16 */
[--C-:B------:R-:W-:Y:S01]  /*3470*/  @!P2 IMAD.IADD R18, R18, 0x1, -R2.reuse ;  /* 0x000000011212a824 */ /* 0x100fe200078e0a02 */
[----:B------:R-:W-:Y:S01]  /*3480*/  ISETP.GE.AND P2, PT, R4, RZ, PT ;  /* 0x000000ff0400720c */ /* 0x000fe20003f46270 */
[----:B------:R-:W-:Y:S02]  /*3490*/  @!P3 IMAD.IADD R10, R10, 0x1, -R2 ;  /* 0x000000010a0ab824 */ /* 0x000fe400078e0a02 */
[----:B------:R-:W-:Y:S02]  /*34a0*/  IMAD R4, R2, R22, R21 ;  /* 0x0000001602047224 */ /* 0x000fe400078e0215 */
[----:B------:R-:W-:-:S02]  /*34b0*/  IMAD.MOV.U32 R21, RZ, RZ, R23 ;  /* 0x000000ffff157224 */ /* 0x000fc400078e0017 */
[----:B------:R-:W-:Y:S01]  /*34c0*/  @!P6 IMAD.IADD R9, R9, 0x1, -R2 ;  /* 0x000000010909e824 */ /* 0x000fe200078e0a02 */
[----:B------:R-:W-:Y:S01]  /*34d0*/  ISETP.GT.U32.AND P6, PT, R2, R10, PT ;  /* 0x0000000a0200720c */ /* 0x000fe20003fc4070 */
[----:B------:R-:W-:-:S04]  /*34e0*/  IMAD.HI.U32 R24, R0, R21, RZ ;  /* 0x0000001500187227 */ /* 0x000fc800078e00ff */
[----:B------:R-:W-:Y:S01]  /*34f0*/  @!P1 IMAD.IADD R11, R11, 0x1, -R2 ;  /* 0x000000010b0b9824 */ /* 0x000fe200078e0a02 */
[----:B------:R-:W-:Y:S01]  /*3500*/  ISETP.GE.AND P1, PT, R8, RZ, PT ;  /* 0x000000ff0800720c */ /* 0x000fe20003f26270 */
[----:B------:R-:W-:Y:S01]  /*3510*/  IMAD.MOV R24, RZ, RZ, -R24 ;  /* 0x000000ffff187224 */ /* 0x000fe200078e0a18 */
[C---:B------:R-:W-:Y:S01]  /*3520*/  LOP3.LUT R8, R3.reuse, 0x160, RZ, 0xfc, !PT ;  /* 0x0000016003087812 */ /* 0x040fe200078efcff */
[----:B------:R-:W-:Y:S01]  /*3530*/  VIADD R22, R6, 0x158 ;  /* 0x0000015806167836 */ /* 0x000fe20000000000 */
[C---:B------:R-:W-:Y:S01]  /*3540*/  ISETP.GT.U32.AND P3, PT, R2.reuse, R11, PT ;  /* 0x0000000b0200720c */ /* 0x040fe20003f64070 */
[----:B------:R-:W-:Y:S01]  /*3550*/  IMAD R24, R2, R24, R21 ;  /* 0x0000001802187224 */ /* 0x000fe200078e0215 */
[----:B------:R-:W-:Y:S01]  /*3560*/  LOP3.LUT R21, R3, 0x150, RZ, 0xfc, !PT ;  /* 0x0000015003157812 */ /* 0x000fe200078efcff */
[----:B------:R-:W-:Y:S01]  /*3570*/  @!P6 IMAD.IADD R10, R10, 0x1, -R2 ;  /* 0x000000010a0ae824 */ /* 0x000fe200078e0a02 */
[----:B------:R-:W-:Y:S01]  /*3580*/  IABS R26, R22 ;  /* 0x00000016001a7213 */ /* 0x000fe20000000000 */
[----:B------:R-:W-:Y:S01]  /*3590*/  IMAD.MOV.U32 R25, RZ, RZ, R19 ;  /* 0x000000ffff197224 */ /* 0x000fe200078e0013 */
[C---:B------:R-:W-:Y:S01]  /*35a0*/  ISETP.GT.U32.AND P6, PT, R2.reuse, R24, PT ;  /* 0x000000180200720c */ /* 0x040fe20003fc4070 */
[----:B------:R-:W-:Y:S01]  /*35b0*/  IMAD.MOV.U32 R29, RZ, RZ, R18 ;  /* 0x000000ffff1d7224 */ /* 0x000fe200078e0012 */
[----:B------:R-:W-:Y:S01]  /*35c0*/  IABS R23, R21 ;  /* 0x0000001500177213 */ /* 0x000fe20000000000 */
[----:B------:R-:W-:Y:S01]  /*35d0*/  @!P5 IMAD.MOV R25, RZ, RZ, -R25 ;  /* 0x000000ffff19d224 */ /* 0x000fe200078e0a19 */
[----:B------:R-:W-:Y:S01]  /*35e0*/  ISETP.GT.U32.AND P5, PT, R2, R9, PT ;  /* 0x000000090200720c */ /* 0x000fe20003fa4070 */
[----:B------:R-:W-:Y:S01]  /*35f0*/  IMAD.HI.U32 R19, R0, R26, RZ ;  /* 0x0000001a00137227 */ /* 0x000fe200078e00ff */
[----:B------:R-:W-:-:S02]  /*3600*/  IABS R27, R8 ;  /* 0x00000008001b7213 */ /* 0x000fc40000000000 */
[----:B------:R0:W-:Y:S01]  /*3610*/  STL [R1+0x30], R25 ;  /* 0x0000301901007387 */ /* 0x0001e20000100800 */
[--C-:B------:R-:W-:Y:S01]  /*3620*/  @!P3 IMAD.IADD R11, R11, 0x1, -R2.reuse ;  /* 0x000000010b0bb824 */ /* 0x100fe200078e0a02 */
[----:B------:R-:W-:Y:S01]  /*3630*/  ISETP.GT.U32.AND P3, PT, R2, R4, PT ;  /* 0x000000040200720c */ /* 0x000fe20003f64070 */
[----:B------:R-:W-:Y:S02]  /*3640*/  IMAD.MOV R19, RZ, RZ, -R19 ;  /* 0x000000ffff137224 */ /* 0x000fe400078e0a13 */
[----:B------:R-:W-:Y:S02]  /*3650*/  @!P6 IMAD.IADD R24, R24, 0x1, -R2 ;  /* 0x000000011818e824 */ /* 0x000fe400078e0a02 */
[----:B------:R-:W-:-:S03]  /*3660*/  IMAD.HI.U32 R18, R0, R23, RZ ;  /* 0x0000001700127227 */ /* 0x000fc600078e00ff */
[----:B------:R-:W-:Y:S01]  /*3670*/  ISETP.GT.U32.AND P6, PT, R2, R24, PT ;  /* 0x000000180200720c */ /* 0x000fe20003fc4070 */
[----:B------:R-:W-:Y:S02]  /*3680*/  IMAD.MOV.U32 R28, RZ, RZ, R11 ;  /* 0x000000ffff1c7224 */ /* 0x000fe400078e000b */
[--C-:B------:R-:W-:Y:S01]  /*3690*/  @!P5 IMAD.IADD R9, R9, 0x1, -R2.reuse ;  /* 0x000000010909d824 */ /* 0x100fe200078e0a02 */
[----:B------:R-:W-:Y:S01]  /*36a0*/  ISETP.GE.AND P5, PT, R22, RZ, PT ;  /* 0x000000ff1600720c */ /* 0x000fe20003fa6270 */
[----:B------:R-:W-:Y:S01]  /*36b0*/  @!P3 IMAD.IADD R4, R4, 0x1, -R2 ;  /* 0x000000010404b824 */ /* 0x000fe200078e0a02 */
[----:B------:R-:W-:Y:S01]  /*36c0*/  ISETP.GE.AND P3, PT, R20, RZ, PT ;  /* 0x000000ff1400720c */ /* 0x000fe20003f66270 */
[C---:B------:R-:W-:Y:S02]  /*36d0*/  IMAD R26, R2.reuse, R19, R26 ;  /* 0x00000013021a7224 */ /* 0x040fe400078e021a */
[----:B------:R-:W-:Y:S02]  /*36e0*/  IMAD.MOV R11, RZ, RZ, -R18 ;  /* 0x000000ffff0b7224 */ /* 0x000fe400078e0a12 */
[----:B------:R-:W-:Y:S01]  /*36f0*/  @!P1 IMAD.MOV R29, RZ, RZ, -R29 ;  /* 0x000000ffff1d9224 */ /* 0x000fe200078e0a1d */
[C---:B------:R-:W-:Y:S01]  /*3700*/  ISETP.GT.U32.AND P1, PT, R2.reuse, R4, PT ;  /* 0x000000040200720c */ /* 0x040fe20003f24070 */
[----:B------:R-:W-:-:S02]  /*3710*/  IMAD R23, R2, R11, R23 ;  /* 0x0000000b02177224 */ /* 0x000fc400078e0217 */
[----:B------:R-:W-:Y:S01]  /*3720*/  @!P0 IMAD.MOV R9, RZ, RZ, -R9 ;  /* 0x000000ffff098224 */ /* 0x000fe200078e0a09 */
[----:B------:R-:W-:Y:S01]  /*3730*/  ISETP.GT.U32.AND P0, PT, R2, R26, PT ;  /* 0x0000001a0200720c */ /* 0x000fe20003f04070 */
[----:B0-----:R-:W-:Y:S01]  /*3740*/  IMAD.HI.U32 R25, R0, R27, RZ ;  /* 0x0000001b00197227 */ /* 0x001fe200078e00ff */
[----:B------:R-:W-:Y:S03]  /*3750*/  STL [R1+0x38], R29 ;  /* 0x0000381d01007387 */ /* 0x000fe60000100800 */
[----:B------:R-:W-:Y:S01]  /*3760*/  @!P6 IMAD.IADD R24, R24, 0x1, -R2 ;  /* 0x000000011818e824 */ /* 0x000fe200078e0a02 */
[----:B------:R-:W-:Y:S01]  /*3770*/  ISETP.GT.U32.AND P6, PT, R2, R23, PT ;  /* 0x000000170200720c */ /* 0x000fe20003fc4070 */
[----:B------:R-:W-:Y:S02]  /*3780*/  IMAD.MOV R22, RZ, RZ, -R25 ;  /* 0x000000ffff167224 */ /* 0x000fe400078e0a19 */
[----:B------:R-:W-:-:S02]  /*3790*/  @!P4 IMAD.MOV R28, RZ, RZ, -R28 ;  /* 0x000000ffff1cc224 */ /* 0x000fc400078e0a1c */
[----:B------:R-:W-:Y:S02]  /*37a0*/  IMAD R27, R2, R22, R27 ;  /* 0x00000016021b7224 */ /* 0x000fe400078e021b */
[----:B------:R-:W-:Y:S01]  /*37b0*/  VIADD R18, R6, 0x148 ;  /* 0x0000014806127836 */ /* 0x000fe20000000000 */
[----:B------:R-:W-:Y:S01]  /*37c0*/  STL [R1+0x8c], R28 ;  /* 0x00008c1c01007387 */ /* 0x000fe20000100800 */
[----:B------:R-:W-:Y:S01]  /*37d0*/  @!P3 IMAD.MOV R10, RZ, RZ, -R10 ;  /* 0x000000ffff0ab224 */ /* 0x000fe200078e0a0a */
[----:B------:R-:W-:Y:S01]  /*37e0*/  ISETP.GT.U32.AND P4, PT, R2, R27, PT ;  /* 0x0000001b0200720c */ /* 0x000fe20003f84070 */
[--C-:B------:R-:W-:Y:S01]  /*37f0*/  @!P1 IMAD.IADD R4, R4, 0x1, -R2.reuse ;  /* 0x0000000104049824 */ /* 0x100fe200078e0a02 */
[----:B------:R-:W-:Y:S01]  /*3800*/  ISETP.GE.AND P1, PT, R18, RZ, PT ;  /* 0x000000ff1200720c */ /* 0x000fe20003f26270 */
[--C-:B------:R-:W-:Y:S01]  /*3810*/  @!P0 IMAD.IADD R26, R26, 0x1, -R2.reuse ;  /* 0x000000011a1a8824 */ /* 0x100fe200078e0a02 */
[----:B------:R0:W-:Y:S01]  /*3820*/  STL [R1+0x90], R10 ;  /* 0x0000900a01007387 */ /* 0x0001e20000100800 */
[----:B------:R-:W-:Y:S01]  /*3830*/  IABS R18, R18 ;  /* 0x0000001200127213 */ /* 0x000fe20000000000 */
[----:B------:R-:W-:Y:S01]  /*3840*/  @!P6 IMAD.IADD R23, R23, 0x1, -R2 ;  /* 0x000000011717e824 */ /* 0x000fe200078e0a02 */
[----:B------:R-:W-:Y:S01]  /*3850*/  ISETP.GE.AND P3, PT, R7, RZ, PT ;  /* 0x000000ff0700720c */ /* 0x000fe20003f66270 */
[----:B------:R1:W-:Y:S01]  /*3860*/  STL [R1+0x98], R9 ;  /* 0x0000980901007387 */ /* 0x0003e20000100800 */
[----:B------:R-:W-:Y:S01]  /*3870*/  ISETP.GT.U32.AND P6, PT, R2, R26, PT ;  /* 0x0000001a0200720c */ /* 0x000fe20003fc4070 */
[----:B------:R-:W-:Y:S01]  /*3880*/  IMAD.HI.U32 R7, R0, R18, RZ ;  /* 0x0000001200077227 */ /* 0x000fe200078e00ff */
[----:B0-----:R-:W-:-:S03]  /*3890*/  LOP3.LUT R10, R3, 0x140, RZ, 0xfc, !PT ;  /* 0x00000140030a7812 */ /* 0x001fc600078efcff */
[----:B------:R-:W-:Y:S02]  /*38a0*/  IMAD.MOV.U32 R11, RZ, RZ, R4 ;  /* 0x000000ffff0b7224 */ /* 0x000fe400078e0004 */
[----:B------:R-:W-:Y:S01]  /*38b0*/  IMAD.MOV R7, RZ, RZ, -R7 ;  /* 0x000000ffff077224 */ /* 0x000fe200078e0a07 */
[----:B------:R-:W-:Y:S01]  /*38c0*/  IABS R19, R10 ;  /* 0x0000000a00137213 */ /* 0x000fe20000000000 */
[----:B-1----:R-:W-:Y:S02]  /*38d0*/  VIADD R9, R6, 0x138 ;  /* 0x0000013806097836 */ /* 0x002fe40000000000 */
[----:B------:R-:W-:Y:S02]  /*38e0*/  @!P4 IMAD.IADD R27, R27, 0x1, -R2 ;  /* 0x000000011b1bc824 */ /* 0x000fe400078e0a02 */
[----:B------:R-:W-:Y:S01]  /*38f0*/  IMAD.HI.U32 R4, R0, R19, RZ ;  /* 0x0000001300047227 */ /* 0x000fe200078e00ff */
[----:B------:R-:W-:Y:S02]  /*3900*/  ISETP.GE.AND P0, PT, R9, RZ, PT ;  /* 0x000000ff0900720c */ /* 0x000fe40003f06270 */
[----:B------:R-:W-:Y:S01]  /*3910*/  IABS R9, R9 ;  /* 0x0000000900097213 */ /* 0x000fe20000000000 */
[C---:B------:R-:W-:Y:S01]  /*3920*/  IMAD R18, R2.reuse, R7, R18 ;  /* 0x0000000702127224 */ /* 0x040fe200078e0212 */
[C---:B------:R-:W-:Y:S01]  /*3930*/  ISETP.GT.U32.AND P4, PT, R2.reuse, R27, PT ;  /* 0x0000001b0200720c */ /* 0x040fe20003f84070 */
[----:B------:R-:W-:Y:S01]  /*3940*/  IMAD.MOV R4, RZ, RZ, -R4 ;  /* 0x000000ffff047224 */ /* 0x000fe200078e0a04 */
[----:B------:R-:W-:Y:S01]  /*3950*/  LOP3.LUT R7, R3, 0x130, RZ, 0xfc, !PT ;  /* 0x0000013003077812 */ /* 0x000fe200078efcff */
[----:B------:R-:W-:Y:S01]  /*3960*/  @!P3 IMAD.MOV R11, RZ, RZ, -R11 ;  /* 0x000000ffff0bb224 */ /* 0x000fe200078e0a0b */
[----:B------:R-:W-:Y:S01]  /*3970*/  ISETP.GT.U32.AND P3, PT, R2, R23, PT ;  /* 0x000000170200720c */ /* 0x000fe20003f64070 */
[----:B------:R-:W-:Y:S01]  /*3980*/  @!P6 IMAD.IADD R26, R26, 0x1, -R2 ;  /* 0x000000011a1ae824 */ /* 0x000fe200078e0a02 */
[C---:B------:R-:W-:Y:S01]  /*3990*/  ISETP.GT.U32.AND P6, PT, R2.reuse, R18, PT ;  /* 0x000000120200720c */ /* 0x040fe20003fc4070 */
[----:B------:R-:W-:Y:S01]  /*39a0*/  IMAD R19, R2, R4, R19 ;  /* 0x0000000402137224 */ /* 0x000fe200078e0213 */
[----:B------:R0:W-:Y:S01]  /*39b0*/  STL [R1+0x9c], R11 ;  /* 0x00009c0b01007387 */ /* 0x0001e20000100800 */
[----:B------:R-:W-:-:S04]  /*39c0*/  IMAD.HI.U32 R4, R0, R9, RZ ;  /* 0x0000000900047227 */ /* 0x000fc800078e00ff */
[----:B------:R-:W-:Y:S02]  /*39d0*/  IMAD.MOV R4, RZ, RZ, -R4 ;  /* 0x000000ffff047224 */ /* 0x000fe400078e0a04 */
[--C-:B------:R-:W-:Y:S01]  /*39e0*/  @!P4 IMAD.IADD R27, R27, 0x1, -R2.reuse ;  /* 0x000000011b1bc824 */ /* 0x100fe200078e0a02 */
[----:B------:R-:W-:Y:S01]  /*39f0*/  ISETP.GE.AND P4, PT, R8, RZ, PT ;  /* 0x000000ff0800720c */ /* 0x000fe20003f86270 */
[C---:B------:R-:W-:Y:S01]  /*3a00*/  IMAD R9, R2.reuse, R4, R9 ;  /* 0x0000000402097224 */ /* 0x040fe200078e0209 */
[----:B------:R-:W-:Y:S01]  /*3a10*/  IABS R8, R7 ;  /* 0x0000000700087213 */ /* 0x000fe20000000000 */
[--C-:B------:R-:W-:Y:S01]  /*3a20*/  @!P3 IMAD.IADD R23, R23, 0x1, -R2.reuse ;  /* 0x000000011717b824 */ /* 0x100fe200078e0a02 */
[----:B------:R-:W-:Y:S01]  /*3a30*/  ISETP.GT.U32.AND P3, PT, R2, R19, PT ;  /* 0x000000130200720c */ /* 0x000fe20003f64070 */
[----:B------:R-:W-:Y:S01]  /*3a40*/  @!P6 IMAD.IADD R18, R18, 0x1, -R2 ;  /* 0x000000011212e824 */ /* 0x000fe200078e0a02 */
[----:B------:R-:W-:Y:S01]  /*3a50*/  ISETP.GT.U32.AND P6, PT, R2, R9, PT ;  /* 0x000000090200720c */ /* 0x000fe20003fc4070 */
[----:B------:R-:W-:Y:S01]  /*3a60*/  IMAD.HI.U32 R29, R0, R8, RZ ;  /* 0x00000008001d7227 */ /* 0x000fe200078e00ff */
[----:B------:R-:W-:-:S03]  /*3a70*/  LOP3.LUT R4, R3, 0x120, RZ, 0xfc, !PT ;  /* 0x0000012003047812 */ /* 0x000fc600078efcff */
[----:B------:R-:W-:Y:S01]  /*3a80*/  IMAD.MOV R29, RZ, RZ, -R29 ;  /* 0x000000ffff1d7224 */ /* 0x000fe200078e0a1d */
[----:B------:R-:W-:Y:S01]  /*3a90*/  IABS R22, R4 ;  /* 0x0000000400167213 */ /* 0x000fe20000000000 */
[----:B------:R-:W-:Y:S02]  /*3aa0*/  VIADD R20, R6, 0x128 ;  /* 0x0000012806147836 */ /* 0x000fe40000000000 */
[----:B------:R-:W-:Y:S02]  /*3ab0*/  IMAD R8, R2, R29, R8 ;  /* 0x0000001d02087224 */ /* 0x000fe400078e0208 */
[----:B------:R-:W-:Y:S01]  /*3ac0*/  @!P3 IMAD.IADD R19, R19, 0x1, -R2 ;  /* 0x000000011313b824 */ /* 0x000fe200078e0a02 */
[----:B------:R-:W-:Y:S01]  /*3ad0*/  ISETP.GE.AND P3, PT, R21, RZ, PT ;  /* 0x000000ff1500720c */ /* 0x000fe20003f66270 */
[----:B------:R-:W-:Y:S01]  /*3ae0*/  IMAD.MOV.U32 R31, RZ, RZ, R24 ;  /* 0x000000ffff1f7224 */ /* 0x000fe200078e0018 */
[----:B------:R-:W-:Y:S01]  /*3af0*/  IABS R25, R20 ;  /* 0x0000001400197213 */ /* 0x000fe20000000000 */
[----:B------:R-:W-:-:S02]  /*3b00*/  IMAD.MOV.U32 R30, RZ, RZ, R27 ;  /* 0x000000ffff1e7224 */ /* 0x000fc400078e001b */
[----:B------:R-:W-:Y:S01]  /*3b10*/  @!P6 IMAD.IADD R9, R9, 0x1, -R2 ;  /* 0x000000010909e824 */ /* 0x000fe200078e0a02 */
[C---:B------:R-:W-:Y:S01]  /*3b20*/  ISETP.GT.U32.AND P6, PT, R2.reuse, R19, PT ;  /* 0x000000130200720c */ /* 0x040fe20003fc4070 */
[----:B------:R-:W-:Y:S01]  /*3b30*/  @!P2 IMAD.MOV R31, RZ, RZ, -R31 ;  /* 0x000000ffff1fa224 */ /* 0x000fe200078e0a1f */
[C---:B------:R-:W-:Y:S01]  /*3b40*/  ISETP.GT.U32.AND P2, PT, R2.reuse, R18, PT ;  /* 0x000000120200720c */ /* 0x040fe20003f44070 */
[----:B------:R-:W-:Y:S01]  /*3b50*/  @!P4 IMAD.MOV R30, RZ, RZ, -R30 ;  /* 0x000000ffff1ec224 */ /* 0x000fe200078e0a1e */
[C---:B------:R-:W-:Y:S01]  /*3b60*/  ISETP.GT.U32.AND P4, PT, R2.reuse, R9, PT ;  /* 0x000000090200720c */ /* 0x040fe20003f84070 */
[----:B------:R-:W-:Y:S01]  /*3b70*/  @!P5 IMAD.MOV R26, RZ, RZ, -R26 ;  /* 0x000000ffff1ad224 */ /* 0x000fe200078e0a1a */
[----:B------:R-:W-:Y:S01]  /*3b80*/  ISETP.GT.U32.AND P5, PT, R2, R8, PT ;  /* 0x000000080200720c */ /* 0x000fe20003fa4070 */
[C---:B------:R-:W-:Y:S01]  /*3b90*/  IMAD.HI.U32 R24, R0.reuse, R22, RZ ;  /* 0x0000001600187227 */ /* 0x040fe200078e00ff */
[----:B------:R-:W-:Y:S03]  /*3ba0*/  STL [R1+0x44], R31 ;  /* 0x0000441f01007387 */ /* 0x000fe60000100800 */
[----:B------:R-:W-:Y:S01]  /*3bb0*/  IMAD.HI.U32 R28, R0, R25, RZ ;  /* 0x00000019001c7227 */ /* 0x000fe200078e00ff */
[----:B------:R-:W-:Y:S03]  /*3bc0*/  STL [R1+0x34], R30 ;  /* 0x0000341e01007387 */ /* 0x000fe60000100800 */
[----:B------:R-:W-:Y:S01]  /*3bd0*/  IMAD.MOV R24, RZ, RZ, -R24 ;  /* 0x000000ffff187224 */ /* 0x000fe200078e0a18 */
[----:B------:R1:W-:Y:S01]  /*3be0*/  STL [R1+0x2c], R26 ;  /* 0x00002c1a01007387 */ /* 0x0003e20000100800 */
[----:B------:R-:W-:-:S02]  /*3bf0*/  IMAD.MOV R28, RZ, RZ, -R28 ;  /* 0x000000ffff1c7224 */ /* 0x000fc400078e0a1c */
[----:B------:R-:W-:Y:S01]  /*3c00*/  @!P3 IMAD.MOV R23, RZ, RZ, -R23 ;  /* 0x000000ffff17b224 */ /* 0x000fe200078e0a17 */
[----:B------:R-:W-:Y:S01]  /*3c10*/  ISETP.GE.AND P3, PT, R20, RZ, PT ;  /* 0x000000ff1400720c */ /* 0x000fe20003f66270 */
[----:B0-----:R-:W-:Y:S02]  /*3c20*/  VIADD R11, R6, 0x118 ;  /* 0x00000118060b7836 */ /* 0x001fe40000000000 */
[C---:B------:R-:W-:Y:S01]  /*3c30*/  IMAD R20, R2.reuse, R24, R22 ;  /* 0x0000001802147224 */ /* 0x040fe200078e0216 */
[----:B------:R0:W-:Y:S01]  /*3c40*/  STL [R1+0x28], R23 ;  /* 0x0000281701007387 */ /* 0x0001e20000100800 */
[----:B------:R-:W-:Y:S01]  /*3c50*/  IMAD R25, R2, R28, R25 ;  /* 0x0000001c02197224 */ /* 0x000fe200078e0219 */
[----:B------:R-:W-:Y:S01]  /*3c60*/  IABS R21, R11 ;  /* 0x0000000b00157213 */ /* 0x000fe20000000000 */
[--C-:B------:R-:W-:Y:S02]  /*3c70*/  @!P2 IMAD.IADD R18, R18, 0x1, -R2.reuse ;  /* 0x000000011212a824 */ /* 0x100fe400078e0a02 */
[--C-:B------:R-:W-:Y:S01]  /*3c80*/  @!P4 IMAD.IADD R9, R9, 0x1, -R2.reuse ;  /* 0x000000010909c824 */ /* 0x100fe200078e0a02 */
[----:B------:R-:W-:Y:S01]  /*3c90*/  ISETP.GT.U32.AND P4, PT, R2, R20, PT ;  /* 0x000000140200720c */ /* 0x000fe20003f84070 */
[----:B------:R-:W-:Y:S01]  /*3ca0*/  @!P5 IMAD.IADD R8, R8, 0x1, -R2 ;  /* 0x000000010808d824 */ /* 0x000fe200078e0a02 */
[----:B------:R-:W-:Y:S01]  /*3cb0*/  ISETP.GT.U32.AND P2, PT, R2, R25, PT ;  /* 0x000000190200720c */ /* 0x000fe20003f44070 */
[----:B------:R-:W-:Y:S01]  /*3cc0*/  @!P1 IMAD.MOV R18, RZ, RZ, -R18 ;  /* 0x000000ffff129224 */ /* 0x000fe200078e0a12 */
[----:B------:R-:W-:Y:S01]  /*3cd0*/  ISETP.GE.AND P5, PT, R10, RZ, PT ;  /* 0x000000ff0a00720c */ /* 0x000fe20003fa6270 */
[----:B------:R-:W-:Y:S01]  /*3ce0*/  IMAD.HI.U32 R22, R0, R21, RZ ;  /* 0x0000001500167227 */ /* 0x000fe200078e00ff */
[----:B------:R-:W-:-:S02]  /*3cf0*/  ISETP.GT.U32.AND P1, PT, R2, R8, PT ;  /* 0x000000080200720c */ /* 0x000fc40003f24070 */
[----:B------:R2:W-:Y:S01]  /*3d00*/  STL [R1+0x15c4], R18 ;  /* 0x0015c41201007387 */ /* 0x0005e20000100800 */
[----:B------:R-:W-:Y:S01]  /*3d10*/  @!P6 IMAD.IADD R19, R19, 0x1, -R2 ;  /* 0x000000011313e824 */ /* 0x000fe200078e0a02 */
[----:B------:R-:W-:Y:S01]  /*3d20*/  ISETP.GE.AND P6, PT, R11, RZ, PT ;  /* 0x000000ff0b00720c */ /* 0x000fe20003fc6270 */
[----:B------:R-:W-:Y:S01]  /*3d30*/  IMAD.MOV R22, RZ, RZ, -R22 ;  /* 0x000000ffff167224 */ /* 0x000fe200078e0a16 */
[----:B------:R-:W-:Y:S01]  /*3d40*/  LOP3.LUT R11, R3, 0x110, RZ, 0xfc, !PT ;  /* 0x00000110030b7812 */ /* 0x000fe200078efcff */
[--C-:B------:R-:W-:Y:S02]  /*3d50*/  @!P4 IMAD.IADD R20, R20, 0x1, -R2.reuse ;  /* 0x000000011414c824 */ /* 0x100fe400078e0a02 */
[----:B------:R-:W-:Y:S01]  /*3d60*/  IMAD R21, R2, R22, R21 ;  /* 0x0000001602157224 */ /* 0x000fe200078e0215 */
[----:B------:R-:W-:Y:S01]  /*3d70*/  IABS R10, R11 ;  /* 0x0000000b000a7213 */ /* 0x000fe20000000000 */
[----:B------:R-:W-:Y:S01]  /*3d80*/  VIADD R22, R6, 0x108 ;  /* 0x0000010806167836 */ /* 0x000fe20000000000 */
[----:B------:R-:W-:Y:S01]  /*3d90*/  ISETP.GT.U32.AND P4, PT, R2, R20, PT ;  /* 0x000000140200720c */ /* 0x000fe20003f84070 */
[----:B------:R-:W-:-:S02]  /*3da0*/  @!P2 IMAD.IADD R25, R25, 0x1, -R2 ;  /* 0x000000011919a824 */ /* 0x000fc400078e0a02 */
[----:B-1----:R-:W-:Y:S02]  /*3db0*/  IMAD.MOV.U32 R26, RZ, RZ, R9 ;  /* 0x000000ffff1a7224 */ /* 0x002fe400078e0009 */
[----:B------:R-:W-:Y:S01]  /*3dc0*/  @!P1 IMAD.IADD R8, R8, 0x1, -R2 ;  /* 0x0000000108089824 */ /* 0x000fe200078e0a02 */
[----:B------:R-:W-:Y:S01]  /*3dd0*/  ISETP.GE.AND P1, PT, R7, RZ, PT ;  /* 0x000000ff0700720c */ /* 0x000fe20003f26270 */
[----:B------:R-:W-:Y:S01]  /*3de0*/  @!P5 IMAD.MOV R19, RZ, RZ, -R19 ;  /* 0x000000ffff13d224 */ /* 0x000fe200078e0a13 */
[----:B------:R-:W-:Y:S01]  /*3df0*/  ISETP.GT.U32.AND P2, PT, R2, R25, PT ;  /* 0x000000190200720c */ /* 0x000fe20003f44070 */
[----:B0-----:R-:W-:Y:S01]  /*3e00*/  IMAD.HI.U32 R23, R0, R10, RZ ;  /* 0x0000000a00177227 */ /* 0x001fe200078e00ff */
[----:B------:R-:W-:Y:S02]  /*3e10*/  ISETP.GE.AND P5, PT, R22, RZ, PT ;  /* 0x000000ff1600720c */ /* 0x000fe40003fa6270 */
[----:B------:R-:W-:Y:S01]  /*3e20*/  IABS R22, R22 ;  /* 0x0000001600167213 */ /* 0x000fe20000000000 */
[----:B------:R-:W-:Y:S01]  /*3e30*/  @!P0 IMAD.MOV R26, RZ, RZ, -R26 ;  /* 0x000000ffff1a8224 */ /* 0x000fe200078e0a1a */
[----:B------:R-:W-:Y:S01]  /*3e40*/  ISETP.GT.U32.AND P0, PT, R2, R21, PT ;  /* 0x000000150200720c */ /* 0x000fe20003f04070 */
[----:B------:R-:W-:Y:S01]  /*3e50*/  IMAD.MOV R9, RZ, RZ, -R23 ;  /* 0x000000ffff097224 */ /* 0x000fe200078e0a17 */
[----:B------:R-:W-:Y:S01]  /*3e60*/  STL [R1+0x15c8], R19 ;  /* 0x0015c81301007387 */ /* 0x000fe20000100800 */
[----:B------:R-:W-:-:S02]  /*3e70*/  IMAD.MOV.U32 R23, RZ, RZ, R22 ;  /* 0x000000ffff177224 */ /* 0x000fc400078e0016 */
[----:B------:R-:W-:Y:S01]  /*3e80*/  IMAD R7, R2, R9, R10 ;  /* 0x0000000902077224 */ /* 0x000fe200078e020a */
[----:B------:R-:W-:Y:S01]  /*3e90*/  STL [R1+0x88], R26 ;  /* 0x0000881a01007387 */ /* 0x000fe20000100800 */
[----:B--2---:R-:W-:Y:S01]  /*3ea0*/  IMAD.MOV.U32 R18, RZ, RZ, R8 ;  /* 0x000000ffff127224 */ /* 0x004fe200078e0008 */
[C---:B------:R-:W-:Y:S01]  /*3eb0*/  LOP3.LUT R10, R3.reuse, 0x100, RZ, 0xfc, !PT ;  /* 0x00000100030a7812 */ /* 0x040fe200078efcff */
[----:B------:R-:W-:Y:S01]  /*3ec0*/  IMAD.HI.U32 R24, R0, R23, RZ ;  /* 0x0000001700187227 */ /* 0x000fe200078e00ff */
[----:B------:R-:W-:Y:S02]  /*3ed0*/  LOP3.LUT R9, R3, 0xf0, RZ, 0xfc, !PT ;  /* 0x000000f003097812 */ /* 0x000fe400078efcff */
[----:B------:R-:W-:Y:S01]  /*3ee0*/  IABS R22, R10 ;  /* 0x0000000a00167213 */ /* 0x000fe20000000000 */
[----:B------:R-:W-:Y:S01]  /*3ef0*/  @!P4 IMAD.IADD R20, R20, 0x1, -R2 ;  /* 0x000000011414c824 */ /* 0x000fe200078e0a02 */
[----:B------:R-:W-:Y:S01]  /*3f00*/  ISETP.GT.U32.AND P4, PT, R2, R7, PT ;  /* 0x000000070200720c */ /* 0x000fe20003f84070 */
[----:B------:R-:W-:Y:S01]  /*3f10*/  @!P1 IMAD.MOV R18, RZ, RZ, -R18 ;  /* 0x000000ffff129224 */ /* 0x000fe200078e0a12 */
[----:B------:R-:W-:Y:S01]  /*3f20*/  IABS R8, R9 ;  /* 0x0000000900087213 */ /* 0x000fe20000000000 */
[----:B------:R-:W-:Y:S01]  /*3f30*/  @!P2 IMAD.IADD R25, R25, 0x1, -R2 ;  /* 0x000000011919a824 */ /* 0x000fe200078e0a02 */
[----:B------:R-:W-:Y:S01]  /*3f40*/  ISETP.GE.AND P2, PT, R4, RZ, PT ;  /* 0x000000ff0400720c */ /* 0x000fe20003f46270 */
[----:B------:R-:W-:Y:S01]  /*3f50*/  IMAD.MOV R24, RZ, RZ, -R24 ;  /* 0x000000ffff187224 */ /* 0x000fe200078e0a18 */
[----:B------:R0:W-:Y:S01]  /*3f60*/  STL [R1+0x84], R18 ;  /* 0x0000841201007387 */ /* 0x0001e20000100800 */
[----:B------:R-:W-:-:S02]  /*3f70*/  VIADD R4, R6, 0xf8 ;  /* 0x000000f806047836 */ /* 0x000fc40000000000 */
[--C-:B------:R-:W-:Y:S02]  /*3f80*/  @!P0 IMAD.IADD R21, R21, 0x1, -R2.reuse ;  /* 0x0000000115158824 */ /* 0x100fe400078e0a02 */
[----:B------:R-:W-:Y:S01]  /*3f90*/  IMAD R23, R2, R24, R23 ;  /* 0x0000001802177224 */ /* 0x000fe200078e0217 */
[----:B------:R-:W-:Y:S01]  /*3fa0*/  ISETP.GE.AND P0, PT, R4, RZ, PT ;  /* 0x000000ff0400720c */ /* 0x000fe20003f06270 */
[----:B------:R-:W-:Y:S01]  /*3fb0*/  @!P4 IMAD.IADD R7, R7, 0x1, -R2 ;  /* 0x000000010707c824 */ /* 0x000fe200078e0a02 */
[----:B------:R-:W-:Y:S01]  /*3fc0*/  IABS R4, R4 ;  /* 0x0000000400047213 */ /* 0x000fe20000000000 */
[----:B------:R-:W-:Y:S01]  /*3fd0*/  IMAD.HI.U32 R24, R0, R22, RZ ;  /* 0x0000001600187227 */ /* 0x000fe200078e00ff */
[C---:B------:R-:W-:Y:S02]  /*3fe0*/  ISETP.GT.U32.AND P1, PT, R2.reuse, R21, PT ;  /* 0x000000150200720c */ /* 0x040fe40003f24070 */
[----:B------:R-:W-:Y:S01]  /*3ff0*/  ISETP.GT.U32.AND P4, PT, R2, R7, PT ;  /* 0x000000070200720c */ /* 0x000fe20003f84070 */
[----:B0-----:R-:W-:-:S02]  /*4000*/  IMAD.MOV.U32 R18, RZ, RZ, R25 ;  /* 0x000000ffff127224 */ /* 0x001fc400078e0019 */
[----:B------:R-:W-:-:S04]  /*4010*/  IMAD.HI.U32 R25, R0, R4, RZ ;  /* 0x0000000400197227 */ /* 0x000fc800078e00ff */
[----:B------:R-:W-:Y:S01]  /*4020*/  @!P3 IMAD.MOV R18, RZ, RZ, -R18 ;  /* 0x000000ffff12b224 */ /* 0x000fe200078e0a12 */
[----:B------:R-:W-:Y:S01]  /*4030*/  ISETP.GT.U32.AND P3, PT, R2, R23, PT ;  /* 0x000000170200720c */ /* 0x000fe20003f64070 */
[----:B------:R-:W-:Y:S01]  /*4040*/  @!P2 IMAD.MOV R20, RZ, RZ, -R20 ;  /* 0x000000ffff14a224 */ /* 0x000fe200078e0a14 */
[----:B------:R-:W-:Y:S01]  /*4050*/  ISETP.GE.AND P2, PT, R11, RZ, PT ;  /* 0x000000ff0b00720c */ /* 0x000fe20003f46270 */
[----:B------:R-:W-:Y:S01]  /*4060*/  IMAD.MOV R11, RZ, RZ, -R25 ;  /* 0x000000ffff0b7224 */ /* 0x000fe200078e0a19 */
[----:B------:R0:W-:Y:S01]  /*4070*/  STL [R1+0x80], R18 ;  /* 0x0000801201007387 */ /* 0x0001e20000100800 */
[----:B------:R-:W-:Y:S01]  /*4080*/  @!P1 IMAD.IADD R21, R21, 0x1, -R2 ;  /* 0x0000000115159824 */ /* 0x000fe200078e0a02 */
[----:B------:R-:W-:Y:S01]  /*4090*/  ISETP.GE.AND P1, PT, R10, RZ, PT ;  /* 0x000000ff0a00720c */ /* 0x000fe20003f26270 */
[----:B------:R-:W-:Y:S01]  /*40a0*/  IMAD R4, R2, R11, R4 ;  /* 0x0000000b02047224 */ /* 0x000fe200078e0204 */
[----:B------:R-:W-:Y:S01]  /*40b0*/  STL [R1+0x15b8], R20 ;  /* 0x0015b81401007387 */ /* 0x000fe20000100800 */
[----:B------:R-:W-:-:S02]  /*40c0*/  IMAD.MOV R24, RZ, RZ, -R24 ;  /* 0x000000ffff187224 */ /* 0x000fc400078e0a18 */
[----:B------:R-:W-:Y:S01]  /*40d0*/  @!P6 IMAD.MOV R21, RZ, RZ, -R21 ;  /* 0x000000ffff15e224 */ /* 0x000fe200078e0a15 */
[C---:B------:R-:W-:Y:S01]  /*40e0*/  ISETP.GT.U32.AND P6, PT, R2.reuse, R4, PT ;  /* 0x000000040200720c */ /* 0x040fe20003fc4070 */
[----:B------:R-:W-:Y:S02]  /*40f0*/  @!P3 IMAD.IADD R23, R23, 0x1, -R2 ;  /* 0x000000011717b824 */ /* 0x000fe400078e0a02 */
[----:B------:R-:W-:Y:S01]  /*4100*/  IMAD R22, R2, R24, R22 ;  /* 0x0000001802167224 */ /* 0x000fe200078e0216 */
[----:B------:R-:W-:Y:S01]  /*4110*/  STL [R1+0x15bc], R21 ;  /* 0x0015bc1501007387 */ /* 0x000fe20000100800 */
[----:B------:R-:W-:Y:S01]  /*4120*/  IMAD.HI.U32 R11, R0, R8, RZ ;  /* 0x00000008000b7227 */ /* 0x000fe200078e00ff */
[----:B------:R-:W-:-:S03]  /*4130*/  ISETP.GT.U32.AND P3, PT, R2, R23, PT ;  /* 0x000000170200720c */ /* 0x000fc60003f64070 */
[----:B------:R-:W-:Y:S01]  /*4140*/  @!P4 IMAD.IADD R7, R7, 0x1, -R2 ;  /* 0x000000010707c824 */ /* 0x000fe200078e0a02 */
[----:B------:R-:W-:Y:S01]  /*4150*/  ISETP.GT.U32.AND P4, PT, R2, R22, PT ;  /* 0x000000160200720c */ /* 0x000fe20003f84070 */
[----:B------:R-:W-:Y:S02]  /*4160*/  VIADD R10, R6, 0xe8 ;  /* 0x000000e8060a7836 */ /* 0x000fe40000000000 */
[----:B------:R-:W-:Y:S02]  /*4170*/  IMAD.MOV R11, RZ, RZ, -R11 ;  /* 0x000000ffff0b7224 */ /* 0x000fe400078e0a0b */
[----:B0-----:R-:W-:Y:S02]  /*4180*/  IMAD.MOV.U32 R18, RZ, RZ, R7 ;  /* 0x000000ffff127224 */ /* 0x001fe400078e0007 */
[----:B------:R-:W-:Y:S01]  /*4190*/  IMAD R8, R2, R11, R8 ;  /* 0x0000000b02087224 */ /* 0x000fe200078e0208 */
[----:B------:R-:W-:Y:S01]  /*41a0*/  IABS R11, R10 ;  /* 0x0000000a000b7213 */ /* 0x000fe20000000000 */
[----:B------:R-:W-:Y:S01]  /*41b0*/  @!P2 IMAD.MOV R18, RZ, RZ, -R18 ;  /* 0x000000ffff12a224 */ /* 0x000fe200078e0a12 */
[----:B------:R-:W-:Y:S01]  /*41c0*/  ISETP.GE.AND P2, PT, R10, RZ, PT ;  /* 0x000000ff0a00720c */ /* 0x000fe20003f46270 */
[--C-:B------:R-:W-:Y:S01]  /*41d0*/  @!P6 IMAD.IADD R4, R4, 0x1, -R2.reuse ;  /* 0x000000010404e824 */ /* 0x100fe200078e0a02 */
[----:B------:R-:W-:Y:S01]  /*41e0*/  LOP3.LUT R10, R3, 0xe0, RZ, 0xfc, !PT ;  /* 0x000000e0030a7812 */ /* 0x000fe200078efcff */
[--C-:B------:R-:W-:Y:S01]  /*41f0*/  @!P3 IMAD.IADD R23, R23, 0x1, -R2.reuse ;  /* 0x000000011717b824 */ /* 0x100fe200078e0a02 */
[----:B------:R0:W-:Y:S01]  /*4200*/  STL [R1+0x78], R18 ;  /* 0x0000781201007387 */ /* 0x0001e20000100800 */
[----:B------:R-:W-:Y:S01]  /*4210*/  @!P4 IMAD.IADD R22, R22, 0x1, -R2 ;  /* 0x000000011616c824 */ /* 0x000fe200078e0a02 */
[----:B------:R-:W-:Y:S01]  /*4220*/  ISETP.GT.U32.AND P6, PT, R2, R4, PT ;  /* 0x000000040200720c */ /* 0x000fe20003fc4070 */
[----:B------:R-:W-:Y:S01]  /*4230*/  IMAD.HI.U32 R24, R0, R11, RZ ;  /* 0x0000000b00187227 */ /* 0x000fe200078e00ff */
[----:B------:R-:W-:-:S02]  /*4240*/  IABS R7, R10 ;  /* 0x0000000a00077213 */ /* 0x000fc40000000000 */
[----:B------:R-:W-:Y:S01]  /*4250*/  ISETP.GT.U32.AND P4, PT, R2, R22, PT ;  /* 0x000000160200720c */ /* 0x000fe20003f84070 */
[----:B------:R-:W-:Y:S02]  /*4260*/  IMAD.MOV R24, RZ, RZ, -R24 ;  /* 0x000000ffff187224 */ /* 0x000fe400078e0a18 */
[----:B------:R-:W-:Y:S02]  /*4270*/  VIADD R25, R6, 0xd8 ;  /* 0x000000d806197836 */ /* 0x000fe40000000000 */
[----:B0-----:R-:W-:Y:S02]  /*4280*/  IMAD.MOV.U32 R18, RZ, RZ, R23 ;  /* 0x000000ffff127224 */ /* 0x001fe400078e0017 */
[C---:B------:R-:W-:Y:S01]  /*4290*/  IMAD R11, R2.reuse, R24, R11 ;  /* 0x00000018020b7224 */ /* 0x040fe200078e020b */
[----:B------:R-:W-:Y:S01]  /*42a0*/  ISETP.GE.AND P3, PT, R25, RZ, PT ;  /* 0x000000ff1900720c */ /* 0x000fe20003f66270 */
[----:B------:R-:W-:Y:S01]  /*42b0*/  @!P5 IMAD.MOV R18, RZ, RZ, -R18 ;  /* 0x000000ffff12d224 */ /* 0x000fe200078e0a12 */
[----:B------:R-:W-:Y:S01]  /*42c0*/  ISETP.GT.U32.AND P5, PT, R2, R8, PT ;  /* 0x000000080200720c */ /* 0x000fe20003fa4070 */
[--C-:B------:R-:W-:Y:S01]  /*42d0*/  @!P6 IMAD.IADD R4, R4, 0x1, -R2.reuse ;  /* 0x000000010404e824 */ /* 0x100fe200078e0a02 */
[----:B------:R-:W-:Y:S01]  /*42e0*/  ISETP.GT.U32.AND P6, PT, R2, R11, PT ;  /* 0x0000000b0200720c */ /* 0x000fe20003fc4070 */
[----:B------:R-:W-:Y:S01]  /*42f0*/  IMAD.HI.U32 R23, R0, R7, RZ ;  /* 0x0000000700177227 */ /* 0x000fe200078e00ff */
[----:B------:R-:W-:Y:S01]  /*4300*/  IABS R25, R25 ;  /* 0x0000001900197213 */ /* 0x000fe20000000000 */
[----:B------:R0:W-:Y:S02]  /*4310*/  STL [R1+0x7c], R18 ;  /* 0x00007c1201007387 */ /* 0x0001e40000100800 */
[----:B------:R-:W-:Y:S01]  /*4320*/  @!P4 IMAD.IADD R22, R22, 0x1, -R2 ;  /* 0x000000011616c824 */ /* 0x000fe200078e0a02 */
[----:B------:R-:W-:Y:S01]  /*4330*/  ISETP.GE.AND P4, PT, R9, RZ, PT ;  /* 0x000000ff0900720c */ /* 0x000fe20003f86270 */
[----:B------:R-:W-:Y:S01]  /*4340*/  IMAD.MOV R23, RZ, RZ, -R23 ;  /* 0x000000ffff177224 */ /* 0x000fe200078e0a17 */
[----:B------:R-:W-:Y:S01]  /*4350*/  LOP3.LUT R9, R3, 0xd0, RZ, 0xfc, !PT ;  /* 0x000000d003097812 */ /* 0x000fe200078efcff */
[----:B------:R-:W-:-:S02]  /*4360*/  IMAD.MOV.U32 R19, RZ, RZ, R22 ;  /* 0x000000ffff137224 */ /* 0x000fc400078e0016 */
[--C-:B------:R-:W-:Y:S01]  /*4370*/  @!P5 IMAD.IADD R8, R8, 0x1, -R2.reuse ;  /* 0x000000010808d824 */ /* 0x100fe200078e0a02 */
[----:B------:R-:W-:Y:S01]  /*4380*/  IABS R24, R9 ;  /* 0x0000000900187213 */ /* 0x000fe20000000000 */
[C---:B------:R-:W-:Y:S01]  /*4390*/  IMAD R7, R2.reuse, R23, R7 ;  /* 0x0000001702077224 */ /* 0x040fe200078e0207 */
[----:B------:R-:W-:Y:S01]  /*43a0*/  LOP3.LUT R23, R3, 0xc0, RZ, 0xfc, !PT ;  /* 0x000000c003177812 */ /* 0x000fe200078efcff */
[----:B------:R-:W-:Y:S01]  /*43b0*/  @!P1 IMAD.MOV R19, RZ, RZ, -R19 ;  /* 0x000000ffff139224 */ /* 0x000fe200078e0a13 */
[C---:B------:R-:W-:Y:S01]  /*43c0*/  ISETP.GT.U32.AND P5, PT, R2.reuse, R8, PT ;  /* 0x000000080200720c */ /* 0x040fe20003fa4070 */
[----:B------:R-:W-:Y:S01]  /*43d0*/  @!P6 IMAD.IADD R11, R11, 0x1, -R2 ;  /* 0x000000010b0be824 */ /* 0x000fe200078e0a02 */
[----:B------:R-:W-:Y:S01]  /*43e0*/  ISETP.GT.U32.AND P1, PT, R2, R7, PT ;  /* 0x000000070200720c */ /* 0x000fe20003f24070 */
[----:B0-----:R-:W-:Y:S01]  /*43f0*/  IMAD.MOV.U32 R18, RZ, RZ, R4 ;  /* 0x000000ffff127224 */ /* 0x001fe200078e0004 */
[----:B------:R0:W-:Y:S01]  /*4400*/  STL [R1+0x64], R19 ;  /* 0x0000641301007387 */ /* 0x0001e20000100800 */
[----:B------:R-:W-:Y:S01]  /*4410*/  IMAD.HI.U32 R22, R0, R25, RZ ;  /* 0x0000001900167227 */ /* 0x000fe200078e00ff */
[----:B------:R-:W-:-:S03]  /*4420*/  ISETP.GT.U32.AND P6, PT, R2, R11, PT ;  /* 0x0000000b0200720c */ /* 0x000fc60003fc4070 */
[----:B------:R-:W-:Y:S01]  /*4430*/  @!P0 IMAD.MOV R18, RZ, RZ, -R18 ;  /* 0x000000ffff128224 */ /* 0x000fe200078e0a12 */
[----:B------:R-:W-:Y:S01]  /*4440*/  ISETP.GE.AND P0, PT, R10, RZ, PT ;  /* 0x000000ff0a00720c */ /* 0x000fe20003f06270 */
[----:B------:R-:W-:Y:S02]  /*4450*/  IMAD.MOV R22, RZ, RZ, -R22 ;  /* 0x000000ffff167224 */ /* 0x000fe400078e0a16 */
[--C-:B------:R-:W-:Y:S01]  /*4460*/  @!P5 IMAD.IADD R8, R8, 0x1, -R2.reuse ;  /* 0x000000010808d824 */ /* 0x100fe200078e0a02 */
[----:B------:R1:W-:Y:S01]  /*4470*/  STL [R1+0x74], R18 ;  /* 0x0000741201007387 */ /* 0x0003e20000100800 */
[----:B------:R-:W-:Y:S01]  /*4480*/  IMAD R25, R2, R22, R25 ;  /* 0x0000001602197224 */ /* 0x000fe200078e0219 */
[----:B0-----:R-:W-:Y:S01]  /*4490*/  LOP3.LUT R19, R3, 0x30, RZ, 0xfc, !PT ;  /* 0x0000003003137812 */ /* 0x001fe200078efcff */
[----:B------:R-:W-:Y:S02]  /*44a0*/  @!P1 IMAD.IADD R7, R7, 0x1, -R2 ;  /* 0x0000000107079824 */ /* 0x000fe400078e0a02 */
[----:B------:R-:W-:-:S03]  /*44b0*/  IMAD.HI.U32 R4, R0, R24, RZ ;  /* 0x0000001800047227 */ /* 0x000fc600078e00ff */
[----:B------:R-:W-:Y:S01]  /*44c0*/  ISETP.GT.U32.AND P1, PT, R2, R7, PT ;  /* 0x000000070200720c */ /* 0x000fe20003f24070 */
[----:B------:R-:W-:Y:S02]  /*44d0*/  VIADD R10, R6, 0xc8 ;  /* 0x000000c8060a7836 */ /* 0x000fe40000000000 */
[----:B-1----:R-:W-:Y:S02]  /*44e0*/  IMAD.MOV.U32 R18, RZ, RZ, R8 ;  /* 0x000000ffff127224 */ /* 0x002fe400078e0008 */
[----:B------:R-:W-:Y:S01]  /*44f0*/  @!P6 IMAD.IADD R11, R11, 0x1, -R2 ;  /* 0x000000010b0be824 */ /* 0x000fe200078e0a02 */
[----:B------:R-:W-:Y:S01]  /*4500*/  ISETP.GT.U32.AND P6, PT, R2, R25, PT ;  /* 0x000000190200720c */ /* 0x000fe20003fc4070 */
[----:B------:R-:W-:Y:S01]  /*4510*/  @!P4 IMAD.MOV R18, RZ, RZ, -R18 ;  /* 0x000000ffff12c224 */ /* 0x000fe200078e0a12 */
[----:B------:R-:W-:Y:S01]  /*4520*/  ISETP.GE.AND P5, PT, R10, RZ, PT ;  /* 0x000000ff0a00720c */ /* 0x000fe20003fa6270 */
[----:B------:R-:W-:Y:S01]  /*4530*/  IMAD.MOV R4, RZ, RZ, -R4 ;  /* 0x000000ffff047224 */ /* 0x000fe200078e0a04 */
[----:B------:R-:W-:Y:S01]  /*4540*/  IABS R10, R10 ;  /* 0x0000000a000a7213 */ /* 0x000fe20000000000 */
[----:B------:R-:W-:Y:S01]  /*4550*/  VIADD R27, R6, 0x78 ;  /* 0x00000078061b7836 */ /* 0x000fe20000000000 */
[----:B------:R0:W-:Y:S01]  /*4560*/  STL [R1+0x70], R18 ;  /* 0x0000701201007387 */ /* 0x0001e20000100800 */
[----:B------:R-:W-:-:S02]  /*4570*/  IMAD R24, R2, R4, R24 ;  /* 0x0000000402187224 */ /* 0x000fc400078e0218 */
[----:B------:R-:W-:-:S04]  /*4580*/  IMAD.HI.U32 R8, R0, R10, RZ ;  /* 0x0000000a00087227 */ /* 0x000fc800078e00ff */
[----:B------:R-:W-:Y:S02]  /*4590*/  IMAD.MOV R8, RZ, RZ, -R8 ;  /* 0x000000ffff087224 */ /* 0x000fe400078e0a08 */
[--C-:B------:R-:W-:Y:S01]  /*45a0*/  @!P1 IMAD.IADD R7, R7, 0x1, -R2.reuse ;  /* 0x0000000107079824 */ /* 0x100fe200078e0a02 */
[----:B------:R-:W-:Y:S01]  /*45b0*/  ISETP.GE.AND P1, PT, R9, RZ, PT ;  /* 0x000000ff0900720c */ /* 0x000fe20003f26270 */
[----:B0-----:R-:W-:Y:S01]  /*45c0*/  IMAD.MOV.U32 R18, RZ, RZ, R11 ;  /* 0x000000ffff127224 */ /* 0x001fe200078e000b */
[----:B------:R-:W-:Y:S01]  /*45d0*/  IABS R11, R23 ;  /* 0x00000017000b7213 */ /* 0x000fe20000000000 */
[----:B------:R-:W-:Y:S02]  /*45e0*/  @!P6 IMAD.IADD R25, R25, 0x1, -R2 ;  /* 0x000000011919e824 */ /* 0x000fe400078e0a02 */
[----:B------:R-:W-:Y:S01]  /*45f0*/  @!P2 IMAD.MOV R18, RZ, RZ, -R18 ;  /* 0x000000ffff12a224 */ /* 0x000fe200078e0a12 */
[C---:B------:R-:W-:Y:S01]  /*4600*/  ISETP.GT.U32.AND P2, PT, R2.reuse, R24, PT ;  /* 0x000000180200720c */ /* 0x040fe20003f44070 */
[----:B------:R-:W-:Y:S01]  /*4610*/  IMAD.MOV.U32 R9, RZ, RZ, R11 ;  /* 0x000000ffff097224 */ /* 0x000fe200078e000b */
[C---:B------:R-:W-:Y:S01]  /*4620*/  ISETP.GT.U32.AND P6, PT, R2.reuse, R25, PT ;  /* 0x000000190200720c */ /* 0x040fe20003fc4070 */
[----:B------:R-:W-:Y:S01]  /*4630*/  IMAD R10, R2, R8, R10 ;  /* 0x00000008020a7224 */ /* 0x000fe200078e020a */
[----:B------:R0:W-:Y:S01]  /*4640*/  STL [R1+0x6c], R18 ;  /* 0x00006c1201007387 */ /* 0x0001e20000100800 */
[----:B------:R-:W-:Y:S01]  /*4650*/  VIADD R4, R6, 0xb8 ;  /* 0x000000b806047836 */ /* 0x000fe20000000000 */
[----:B------:R-:W-:Y:S01]  /*4660*/  LOP3.LUT R11, R3, 0xb0, RZ, 0xfc, !PT ;  /* 0x000000b0030b7812 */ /* 0x000fe200078efcff */
[----:B------:R-:W-:-:S03]  /*4670*/  IMAD.HI.U32 R22, R0, R9, RZ ;  /* 0x0000000900167227 */ /* 0x000fc600078e00ff */
[----:B------:R-:W-:Y:S01]  /*4680*/  ISETP.GE.AND P4, PT, R4, RZ, PT ;  /* 0x000000ff0400720c */ /* 0x000fe20003f86270 */
[----:B------:R-:W-:Y:S01]  /*4690*/  IMAD.MOV R22, RZ, RZ, -R22 ;  /* 0x000000ffff167224 */ /* 0x000fe200078e0a16 */
[----:B------:R-:W-:Y:S01]  /*46a0*/  IABS R4, R4 ;  /* 0x0000000400047213 */ /* 0x000fe20000000000 */
[----:B------:R-:W-:Y:S02]  /*46b0*/  @!P2 IMAD.IADD R24, R24, 0x1, -R2 ;  /* 0x000000011818a824 */ /* 0x000fe400078e0a02 */
[----:B0-----:R-:W-:Y:S02]  /*46c0*/  IMAD.MOV.U32 R18, RZ, RZ, R7 ;  /* 0x000000ffff127224 */ /* 0x001fe400078e0007 */
[C---:B------:R-:W-:Y:S01]  /*46d0*/  IMAD R9, R2.reuse, R22, R9 ;  /* 0x0000001602097224 */ /* 0x040fe200078e0209 */
[C---:B------:R-:W-:Y:S01]  /*46e0*/  ISETP.GT.U32.AND P2, PT, R2.reuse, R24, PT ;  /* 0x000000180200720c */ /* 0x040fe20003f44070 */
[----:B------:R-:W-:Y:S01]  /*46f0*/  @!P0 IMAD.MOV R18, RZ, RZ, -R18 ;  /* 0x000000ffff128224 */ /* 0x000fe200078e0a12 */
[----:B------:R-:W-:Y:S01]  /*4700*/  ISETP.GT.U32.AND P0, PT, R2, R10, PT ;  /* 0x0000000a0200720c */ /* 0x000fe20003f04070 */
[----:B------:R-:W-:Y:S01]  /*4710*/  IMAD.HI.U32 R8, R0, R4, RZ ;  /* 0x0000000400087227 */ /* 0x000fe200078e00ff */
[----:B------:R-:W-:-:S02]  /*4720*/  IABS R22, R11 ;  /* 0x0000000b00167213 */ /* 0x000fc40000000000 */
[----:B------:R0:W-:Y:S01]  /*4730*/  STL [R1+0x68], R18 ;  /* 0x0000681201007387 */ /* 0x0001e20000100800 */
[----:B------:R-:W-:Y:S01]  /*4740*/  @!P6 IMAD.IADD R25, R25, 0x1, -R2 ;  /* 0x000000011919e824 */ /* 0x000fe200078e0a02 */
[----:B------:R-:W-:Y:S01]  /*4750*/  ISETP.GT.U32.AND P6, PT, R2, R9, PT ;  /* 0x000000090200720c */ /* 0x000fe20003fc4070 */
[----:B------:R-:W-:Y:S02]  /*4760*/  IMAD.MOV R8, RZ, RZ, -R8 ;  /* 0x000000ffff087224 */ /* 0x000fe400078e0a08 */
[----:B------:R-:W-:Y:S02]  /*4770*/  VIADD R7, R6, 0xa8 ;  /* 0x000000a806077836 */ /* 0x000fe40000000000 */
[----:B------:R-:W-:Y:S02]  /*4780*/  IMAD R4, R2, R8, R4 ;  /* 0x0000000802047224 */ /* 0x000fe400078e0204 */
[----:B------:R-:W-:Y:S01]  /*4790*/  @!P0 IMAD.IADD R10, R10, 0x1, -R2 ;  /* 0x000000010a0a8824 */ /* 0x000fe200078e0a02 */
[----:B------:R-:W-:Y:S01]  /*47a0*/  IABS R8, R7 ;  /* 0x0000000700087213 */ /* 0x000fe20000000000 */
[----:B0-----:R-:W-:-:S02]  /*47b0*/  IMAD.MOV.U32 R18, RZ, RZ, R25 ;  /* 0x000000ffff127224 */ /* 0x001fc400078e0019 */
[----:B------:R-:W-:Y:S01]  /*47c0*/  @!P2 IMAD.IADD R24, R24, 0x1, -R2 ;  /* 0x000000011818a824 */ /* 0x000fe200078e0a02 */
[C---:B------:R-:W-:Y:S01]  /*47d0*/  ISETP.GT.U32.AND P0, PT, R2.reuse, R10, PT ;  /* 0x0000000a0200720c */ /* 0x040fe20003f04070 */
[----:B------:R-:W-:Y:S01]  /*47e0*/  @!P3 IMAD.MOV R18, RZ, RZ, -R18 ;  /* 0x000000ffff12b224 */ /* 0x000fe200078e0a12 */
[----:B------:R-:W-:Y:S01]  /*47f0*/  ISETP.GT.U32.AND P2, PT, R2, R4, PT ;  /* 0x000000040200720c */ /* 0x000fe20003f44070 */
[----:B------:R-:W-:Y:S01]  /*4800*/  @!P6 IMAD.IADD R9, R9, 0x1, -R2 ;  /* 0x000000010909e824 */ /* 0x000fe200078e0a02 */
[----:B------:R-:W-:Y:S01]  /*4810*/  ISETP.GE.AND P3, PT, R7, RZ, PT ;  /* 0x000000ff0700720c */ /* 0x000fe20003f66270 */
[----:B------:R-:W-:Y:S01]  /*4820*/  IMAD.HI.U32 R7, R0, R8, RZ ;  /* 0x0000000800077227 */ /* 0x000fe200078e00ff */
[----:B------:R0:W-:Y:S02]  /*4830*/  STL [R1+0x4c], R18 ;  /* 0x00004c1201007387 */ /* 0x0001e40000100800 */
[----:B------:R-:W-:Y:S01]  /*4840*/  ISETP.GT.U32.AND P6, PT, R2, R9, PT ;  /* 0x000000090200720c */ /* 0x000fe20003fc4070 */
[----:B------:R-:W-:-:S02]  /*4850*/  IMAD.MOV R7, RZ, RZ, -R7 ;  /* 0x000000ffff077224 */ /* 0x000fc400078e0a07 */
[----:B------:R-:W-:Y:S02]  /*4860*/  VIADD R25, R6, 0x88 ;  /* 0x0000008806197836 */ /* 0x000fe40000000000 */
[--C-:B------:R-:W-:Y:S01]  /*4870*/  @!P0 IMAD.IADD R10, R10, 0x1, -R2.reuse ;  /* 0x000000010a0a8824 */ /* 0x100fe200078e0a02 */
[----:B------:R-:W-:Y:S01]  /*4880*/  ISETP.GE.AND P0, PT, R11, RZ, PT ;  /* 0x000000ff0b00720c */ /* 0x000fe20003f06270 */
[----:B------:R-:W-:Y:S01]  /*4890*/  @!P2 IMAD.IADD R4, R4, 0x1, -R2 ;  /* 0x000000010404a824 */ /* 0x000fe200078e0a02 */
[----:B------:R-:W-:Y:S01]  /*48a0*/  LOP3.LUT R11, R3, 0xa0, RZ, 0xfc, !PT ;  /* 0x000000a0030b7812 */ /* 0x000fe200078efcff */
[----:B0-----:R-:W-:Y:S02]  /*48b0*/  IMAD.MOV.U32 R18, RZ, RZ, R24 ;  /* 0x000000ffff127224 */ /* 0x001fe400078e0018 */
[----:B------:R-:W-:Y:S01]  /*48c0*/  IMAD.HI.U32 R24, R0, R22, RZ ;  /* 0x0000001600187227 */ /* 0x000fe200078e00ff */
[----:B------:R-:W-:-:S03]  /*48d0*/  ISETP.GT.U32.AND P2, PT, R2, R4, PT ;  /* 0x000000040200720c */ /* 0x000fc60003f44070 */
[----:B------:R-:W-:Y:S01]  /*48e0*/  @!P1 IMAD.MOV R18, RZ, RZ, -R18 ;  /* 0x000000ffff129224 */ /* 0x000fe200078e0a12 */
[----:B------:R-:W-:Y:S01]  /*48f0*/  ISETP.GE.AND P1, PT, R23, RZ, PT ;  /* 0x000000ff1700720c */ /* 0x000fe20003f26270 */
[----:B------:R-:W-:Y:S02]  /*4900*/  IMAD.MOV R24, RZ, RZ, -R24 ;  /* 0x000000ffff187224 */ /* 0x000fe400078e0a18 */
[C---:B------:R-:W-:Y:S01]  /*4910*/  IMAD R8, R2.reuse, R7, R8 ;  /* 0x0000000702087224 */ /* 0x040fe200078e0208 */
[----:B------:R0:W-:Y:S01]  /*4920*/  STL [R1+0x60], R18 ;  /* 0x0000601201007387 */ /* 0x0001e20000100800 */
[----:B------:R-:W-:Y:S01]  /*4930*/  IMAD R22, R2, R24, R22 ;  /* 0x0000001802167224 */ /* 0x000fe200078e0216 */
[----:B------:R-:W-:Y:S01]  /*4940*/  IABS R7, R11 ;  /* 0x0000000b00077213 */ /* 0x000fe20000000000 */
[--C-:B------:R-:W-:Y:S02]  /*4950*/  @!P6 IMAD.IADD R9, R9, 0x1, -R2.reuse ;  /* 0x000000010909e824 */ /* 0x100fe400078e0a02 */
[----:B------:R-:W-:Y:S01]  /*4960*/  @!P2 IMAD.IADD R4, R4, 0x1, -R2 ;  /* 0x000000010404a824 */ /* 0x000fe200078e0a02 */
[----:B------:R-:W-:Y:S01]  /*4970*/  ISETP.GT.U32.AND P6, PT, R2, R22, PT ;  /* 0x000000160200720c */ /* 0x000fe20003fc4070 */
[C---:B------:R-:W-:Y:S01]  /*4980*/  VIADD R23, R6.reuse, 0x98 ;  /* 0x0000009806177836 */ /* 0x040fe20000000000 */
[----:B------:R-:W-:Y:S01]  /*4990*/  ISETP.GE.AND P2, PT, R25, RZ, PT ;  /* 0x000000ff1900720c */ /* 0x000fe20003f46270 */
[----:B------:R-:W-:Y:S01]  /*49a0*/  VIADD R31, R6, 0x58 ;  /* 0x00000058061f7836 */ /* 0x000fe20000000000 */
[----:B------:R-:W-:Y:S01]  /*49b0*/  IABS R25, R25 ;  /* 0x0000001900197213 */ /* 0x000fe20000000000 */
[----:B0-----:R-:W-:Y:S01]  /*49c0*/  IMAD.MOV.U32 R18, RZ, RZ, R10 ;  /* 0x000000ffff127224 */ /* 0x001fe200078e000a */
[----:B------:R-:W-:-:S03]  /*49d0*/  LOP3.LUT R10, R3, 0x90, RZ, 0xfc, !PT ;  /* 0x00000090030a7812 */ /* 0x000fc600078efcff */
[----:B------:R-:W-:Y:S01]  /*49e0*/  @!P5 IMAD.MOV R18, RZ, RZ, -R18 ;  /* 0x000000ffff12d224 */ /* 0x000fe200078e0a12 */
[----:B------:R-:W-:Y:S02]  /*49f0*/  IABS R24, R10 ;  /* 0x0000000a00187213 */ /* 0x000fe40000000000 */
[----:B------:R-:W-:Y:S01]  /*4a00*/  ISETP.GE.AND P5, PT, R23, RZ, PT ;  /* 0x000000ff1700720c */ /* 0x000fe20003fa6270 */
[----:B------:R-:W-:Y:S01]  /*4a10*/  @!P6 IMAD.IADD R22, R22, 0x1, -R2 ;  /* 0x000000011616e824 */ /* 0x000fe200078e0a02 */
[----:B------:R0:W-:Y:S01]  /*4a20*/  STL [R1+0x58], R18 ;  /* 0x0000581201007387 */ /* 0x0001e20000100800 */
[----:B------:R-:W-:-:S03]  /*4a30*/  IABS R23, R23 ;  /* 0x0000001700177213 */ /* 0x000fc60000000000 */
[----:B------:R-:W-:Y:S02]  /*4a40*/  ISETP.GT.U32.AND P6, PT, R2, R22, PT ;  /* 0x000000160200720c */ /* 0x000fe40003fc4070 */
[----:B------:R-:W-:-:S04]  /*4a50*/  IMAD.HI.U32 R26, R0, R23, RZ ;  /* 0x00000017001a7227 */ /* 0x000fc800078e00ff */
[----:B0-----:R-:W-:Y:S02]  /*4a60*/  IMAD.MOV.U32 R18, RZ, RZ, R9 ;  /* 0x000000ffff127224 */ /* 0x001fe400078e0009 */
[----:B------:R-:W-:-:S04]  /*4a70*/  IMAD.HI.U32 R9, R0, R7, RZ ;  /* 0x0000000700097227 */ /* 0x000fc800078e00ff */
[----:B------:R-:W-:Y:S01]  /*4a80*/  @!P1 IMAD.MOV R18, RZ, RZ, -R18 ;  /* 0x000000ffff129224 */ /* 0x000fe200078e0a12 */
[----:B------:R-:W-:Y:S01]  /*4a90*/  ISETP.GT.U32.AND P1, PT, R2, R8, PT ;  /* 0x000000080200720c */ /* 0x000fe20003f24070 */
[----:B------:R-:W-:Y:S02]  /*4aa0*/  IMAD.MOV R9, RZ, RZ, -R9 ;  /* 0x000000ffff097224 */ /* 0x000fe400078e0a09 */
[----:B------:R-:W-:Y:S01]  /*4ab0*/  @!P6 IMAD.IADD R22, R22, 0x1, -R2 ;  /* 0x000000011616e824 */ /* 0x000fe200078e0a02 */
[----:B------:R0:W-:Y:S01]  /*4ac0*/  STL [R1+0x5c], R18 ;  /* 0x00005c1201007387 */ /* 0x0001e20000100800 */
[----:B------:R-:W-:Y:S01]  /*4ad0*/  IMAD R7, R2, R9, R7 ;  /* 0x0000000902077224 */ /* 0x000fe200078e0207 */
[----:B------:R-:W-:Y:S01]  /*4ae0*/  ISETP.GE.AND P6, PT, R11, RZ, PT ;  /* 0x000000ff0b00720c */ /* 0x000fe20003fc6270 */
[----:B------:R-:W-:-:S04]  /*4af0*/  IMAD.HI.U32 R9, R0, R24, RZ ;  /* 0x0000001800097227 */ /* 0x000fc800078e00ff */
[----:B------:R-:W-:Y:S02]  /*4b00*/  IMAD.MOV R9, RZ, RZ, -R9 ;  /* 0x000000ffff097224 */ /* 0x000fe400078e0a09 */
[----:B------:R-:W-:Y:S02]  /*4b10*/  @!P1 IMAD.IADD R8, R8, 0x1, -R2 ;  /* 0x0000000108089824 */ /* 0x000fe400078e0a02 */
[----:B0-----:R-:W-:Y:S02]  /*4b20*/  IMAD.MOV.U32 R18, RZ, RZ, R4 ;  /* 0x000000ffff127224 */ /* 0x001fe400078e0004 */
[C---:B------:R-:W-:Y:S01]  /*4b30*/  IMAD R24, R2.reuse, R9, R24 ;  /* 0x0000000902187224 */ /* 0x040fe200078e0218 */
[C---:B------:R-:W-:Y:S01]  /*4b40*/  ISETP.GT.U32.AND P1, PT, R2.reuse, R8, PT ;  /* 0x000000080200720c */ /* 0x040fe20003f24070 */
[----:B------:R-:W-:Y:S01]  /*4b50*/  @!P4 IMAD.MOV R18, RZ, RZ, -R18 ;  /* 0x000000ffff12c224 */ /* 0x000fe200078e0a12 */
[C---:B------:R-:W-:Y:S01]  /*4b60*/  ISETP.GT.U32.AND P4, PT, R2.reuse, R7, PT ;  /* 0x000000070200720c */ /* 0x040fe20003f84070 */
[----:B------:R-:W-:Y:S01]  /*4b70*/  @!P0 IMAD.MOV R22, RZ, RZ, -R22 ;  /* 0x000000ffff168224 */ /* 0x000fe200078e0a16 */
[----:B------:R-:W-:Y:S01]  /*4b80*/  ISETP.GT.U32.AND P0, PT, R2, R24, PT ;  /* 0x000000180200720c */ /* 0x000fe20003f04070 */
[----:B------:R-:W-:Y:S01]  /*4b90*/  IMAD.MOV R26, RZ, RZ, -R26 ;  /* 0x000000ffff1a7224 */ /* 0x000fe200078e0a1a */
[----:B------:R0:W-:Y:S01]  /*4ba0*/  STL [R1+0x48], R18 ;  /* 0x0000481201007387 */ /* 0x0001e20000100800 */
[----:B------:R-:W-:Y:S01]  /*4bb0*/  LOP3.LUT R9, R3, 0x80, RZ, 0xfc, !PT ;  /* 0x0000008003097812 */ /* 0x000fe200078efcff */
[----:B------:R-:W-:-:S02]  /*4bc0*/  IMAD.HI.U32 R4, R0, R25, RZ ;  /* 0x0000001900047227 */ /* 0x000fc400078e00ff */
[----:B------:R1:W-:Y:S02]  /*4bd0*/  STL [R1+0x15b0], R22 ;  /* 0x0015b01601007387 */ /* 0x0003e40000100800 */
[----:B------:R-:W-:Y:S01]  /*4be0*/  IMAD R23, R2, R26, R23 ;  /* 0x0000001a02177224 */ /* 0x000fe200078e0217 */
[----:B------:R-:W-:Y:S01]  /*4bf0*/  IABS R26, R9 ;  /* 0x00000009001a7213 */ /* 0x000fe20000000000 */
[--C-:B------:R-:W-:Y:S02]  /*4c00*/  @!P1 IMAD.IADD R8, R8, 0x1, -R2.reuse ;  /* 0x0000000108089824 */ /* 0x100fe400078e0a02 */
[----:B------:R-:W-:Y:S01]  /*4c10*/  @!P4 IMAD.IADD R7, R7, 0x1, -R2 ;  /* 0x000000010707c824 */ /* 0x000fe200078e0a02 */
[----:B------:R-:W-:Y:S01]  /*4c20*/  ISETP.GT.U32.AND P1, PT, R2, R23, PT ;  /* 0x000000170200720c */ /* 0x000fe20003f24070 */
[----:B0-----:R-:W-:Y:S02]  /*4c30*/  IMAD.MOV.U32 R18, RZ, RZ, R8 ;  /* 0x000000ffff127224 */ /* 0x001fe400078e0008 */
[----:B------:R-:W-:Y:S01]  /*4c40*/  @!P0 IMAD.IADD R24, R24, 0x1, -R2 ;  /* 0x0000000118188824 */ /* 0x000fe200078e0a02 */
[C---:B------:R-:W-:Y:S01]  /*4c50*/  ISETP.GT.U32.AND P4, PT, R2.reuse, R7, PT ;  /* 0x000000070200720c */ /* 0x040fe20003f84070 */
[----:B------:R-:W-:Y:S01]  /*4c60*/  @!P3 IMAD.MOV R18, RZ, RZ, -R18 ;  /* 0x000000ffff12b224 */ /* 0x000fe200078e0a12 */
[----:B------:R-:W-:Y:S01]  /*4c70*/  ISETP.GE.AND P3, PT, R27, RZ, PT ;  /* 0x000000ff1b00720c */ /* 0x000fe20003f66270 */
[----:B------:R-:W-:Y:S01]  /*4c80*/  IMAD.MOV R4, RZ, RZ, -R4 ;  /* 0x000000ffff047224 */ /* 0x000fe200078e0a04 */
[----:B------:R-:W-:Y:S01]  /*4c90*/  ISETP.GT.U32.AND P0, PT, R2, R24, PT ;  /* 0x000000180200720c */ /* 0x000fe20003f04070 */
[----:B------:R-:W-:Y:S01]  /*4ca0*/  IMAD.HI.U32 R11, R0, R26, RZ ;  /* 0x0000001a000b7227 */ /* 0x000fe200078e00ff */
[----:B------:R0:W-:Y:S01]  /*4cb0*/  STL [R1+0x40], R18 ;  /* 0x0000401201007387 */ /* 0x0001e20000100800 */
[----:B------:R-:W-:-:S02]  /*4cc0*/  IABS R27, R27 ;  /* 0x0000001b001b7213 */ /* 0x000fc40000000000 */
[C---:B------:R-:W-:Y:S01]  /*4cd0*/  IMAD R25, R2.reuse, R4, R25 ;  /* 0x0000000402197224 */ /* 0x040fe200078e0219 */
[----:B------:R-:W-:Y:S01]  /*4ce0*/  LOP3.LUT R4, R3, 0x70, RZ, 0xfc, !PT ;  /* 0x0000007003047812 */ /* 0x000fe200078efcff */
[--C-:B------:R-:W-:Y:S01]  /*4cf0*/  @!P1 IMAD.IADD R23, R23, 0x1, -R2.reuse ;  /* 0x0000000117179824 */ /* 0x100fe200078e0a02 */
[----:B-1----:R-:W-:Y:S01]  /*4d00*/  LOP3.LUT R22, R3, 0x10, RZ, 0xfc, !PT ;  /* 0x0000001003167812 */ /* 0x002fe200078efcff */
[----:B------:R-:W-:Y:S01]  /*4d10*/  @!P4 IMAD.IADD R7, R7, 0x1, -R2 ;  /* 0x000000010707c824 */ /* 0x000fe200078e0a02 */
[----:B------:R-:W-:Y:S01]  /*4d20*/  ISETP.GT.U32.AND P4, PT, R2, R25, PT ;  /* 0x000000190200720c */ /* 0x000fe20003f84070 */
[----:B------:R-:W-:Y:S01]  /*4d30*/  IMAD.HI.U32 R8, R0, R27, RZ ;  /* 0x0000001b00087227 */ /* 0x000fe200078e00ff */
[----:B------:R-:W-:Y:S02]  /*4d40*/  IABS R28, R4 ;  /* 0x00000004001c7213 */ /* 0x000fe40000000000 */
[----:B------:R-:W-:Y:S01]  /*4d50*/  ISETP.GT.U32.AND P1, PT, R2, R23, PT ;  /* 0x000000170200720c */ /* 0x000fe20003f24070 */
[----:B0-----:R-:W-:-:S02]  /*4d60*/  IMAD.MOV.U32 R18, RZ, RZ, R7 ;  /* 0x000000ffff127224 */ /* 0x001fc400078e0007 */
[----:B------:R-:W-:Y:S02]  /*4d70*/  @!P0 IMAD.IADD R24, R24, 0x1, -R2 ;  /* 0x0000000118188824 */ /* 0x000fe400078e0a02 */
[----:B------:R-:W-:Y:S01]  /*4d80*/  @!P6 IMAD.MOV R18, RZ, RZ, -R18 ;  /* 0x000000ffff12e224 */ /* 0x000fe200078e0a12 */
[----:B------:R-:W-:Y:S01]  /*4d90*/  ISETP.GE.AND P6, PT, R10, RZ, PT ;  /* 0x000000ff0a00720c */ /* 0x000fe20003fc6270 */
[----:B------:R-:W-:Y:S01]  /*4da0*/  IMAD.MOV R10, RZ, RZ, -R11 ;  /* 0x000000ffff0a7224 */ /* 0x000fe200078e0a0b */
[C---:B------:R-:W-:Y:S01]  /*4db0*/  LOP3.LUT R11, R3.reuse, 0x50, RZ, 0xfc, !PT ;  /* 0x00000050030b7812 */ /* 0x040fe200078efcff */
[----:B------:R-:W-:Y:S01]  /*4dc0*/  IMAD.HI.U32 R7, R0, R28, RZ ;  /* 0x0000001c00077227 */ /* 0x000fe200078e00ff */
[----:B------:R-:W-:Y:S02]  /*4dd0*/  STL [R1+0x3c], R18 ;  /* 0x00003c1201007387 */ /* 0x000fe40000100800 */
[----:B------:R-:W-:Y:S01]  /*4de0*/  IABS R32, R11 ;  /* 0x0000000b00207213 */ /* 0x000fe20000000000 */
[----:B------:R-:W-:Y:S01]  /*4df0*/  IMAD R26, R2, R10, R26 ;  /* 0x0000000a021a7224 */ /* 0x000fe200078e021a */
[----:B------:R-:W-:Y:S01]  /*4e00*/  LOP3.LUT R10, R3, 0x60, RZ, 0xfc, !PT ;  /* 0x00000060030a7812 */ /* 0x000fe200078efcff */
[----:B------:R-:W-:-:S02]  /*4e10*/  IMAD.MOV R8, RZ, RZ, -R8 ;  /* 0x000000ffff087224 */ /* 0x000fc400078e0a08 */
[----:B------:R-:W-:Y:S01]  /*4e20*/  IMAD.MOV R7, RZ, RZ, -R7 ;  /* 0x000000ffff077224 */ /* 0x000fe200078e0a07 */
[C---:B------:R-:W-:Y:S01]  /*4e30*/  ISETP.GT.U32.AND P0, PT, R2.reuse, R26, PT ;  /* 0x0000001a0200720c */ /* 0x040fe20003f04070 */
[C---:B------:R-:W-:Y:S01]  /*4e40*/  IMAD R27, R2.reuse, R8, R27 ;  /* 0x00000008021b7224 */ /* 0x040fe200078e021b */
[----:B------:R-:W-:Y:S01]  /*4e50*/  IABS R30, R10 ;  /* 0x0000000a001e7213 */ /* 0x000fe20000000000 */
[----:B------:R-:W-:Y:S02]  /*4e60*/  @!P4 IMAD.IADD R25, R25, 0x1, -R2 ;  /* 0x000000011919c824 */ /* 0x000fe400078e0a02 */
[C---:B------:R-:W-:Y:S02]  /*4e70*/  IMAD R28, R2.reuse, R7, R28 ;  /* 0x00000007021c7224 */ /* 0x040fe400078e021c */
[----:B------:R-:W-:Y:S01]  /*4e80*/  @!P6 IMAD.MOV R24, RZ, RZ, -R24 ;  /* 0x000000ffff18e224 */ /* 0x000fe200078e0a18 */
[----:B------:R-:W-:Y:S01]  /*4e90*/  ISETP.GT.U32.AND P6, PT, R2, R27, PT ;  /* 0x0000001b0200720c */ /* 0x000fe20003fc4070 */
[----:B------:R-:W-:Y:S01]  /*4ea0*/  VIADD R7, R6, 0x68 ;  /* 0x0000006806077836 */ /* 0x000fe20000000000 */
[----:B------:R-:W-:Y:S01]  /*4eb0*/  ISETP.GT.U32.AND P4, PT, R2, R25, PT ;  /* 0x000000190200720c */ /* 0x000fe20003f84070 */
[--C-:B------:R-:W-:Y:S01]  /*4ec0*/  @!P1 IMAD.IADD R23, R23, 0x1, -R2.reuse ;  /* 0x0000000117179824 */ /* 0x100fe200078e0a02 */
[----:B------:R-:W-:Y:S01]  /*4ed0*/  ISETP.GE.AND P1, PT, R9, RZ, PT ;  /* 0x000000ff0900720c */ /* 0x000fe20003f26270 */
[----:B------:R-:W-:Y:S01]  /*4ee0*/  @!P0 IMAD.IADD R26, R26, 0x1, -R2 ;  /* 0x000000011a1a8824 */ /* 0x000fe200078e0a02 */
[----:B------:R-:W-:Y:S01]  /*4ef0*/  ISETP.GT.U32.AND P0, PT, R2, R28, PT ;  /* 0x0000001c0200720c */ /* 0x000fe20003f04070 */
[----:B------:R-:W-:Y:S01]  /*4f00*/  @!P5 IMAD.MOV R23, RZ, RZ, -R23 ;  /* 0x000000ffff17d224 */ /* 0x000fe200078e0a17 */
[----:B------:R-:W-:Y:S01]  /*4f10*/  IABS R29, R7 ;  /* 0x00000007001d7213 */ /* 0x000fe20000000000 */
[----:B------:R-:W-:Y:S01]  /*4f20*/  IMAD.HI.U32 R8, R0, R30, RZ ;  /* 0x0000001e00087227 */ /* 0x000fe200078e00ff */
[----:B------:R-:W-:-:S02]  /*4f30*/  ISETP.GE.AND P5, PT, R7, RZ, PT ;  /* 0x000000ff0700720c */ /* 0x000fc40003fa6270 */
[----:B------:R-:W-:Y:S01]  /*4f40*/  LOP3.LUT R9, R3, 0x40, RZ, 0xfc, !PT ;  /* 0x0000004003097812 */ /* 0x000fe200078efcff */
[--C-:B------:R-:W-:Y:S01]  /*4f50*/  @!P6 IMAD.IADD R27, R27, 0x1, -R2.reuse ;  /* 0x000000011b1be824 */ /* 0x100fe200078e0a02 */
[----:B------:R-:W-:Y:S01]  /*4f60*/  ISETP.GT.U32.AND P6, PT, R2, R26, PT ;  /* 0x0000001a0200720c */ /* 0x000fe20003fc4070 */
[----:B------:R-:W-:Y:S01]  /*4f70*/  IMAD.HI.U32 R7, R0, R29, RZ ;  /* 0x0000001d00077227 */ /* 0x000fe200078e00ff */
[----:B------:R-:W-:Y:S01]  /*4f80*/  IABS R34, R9 ;  /* 0x0000000900227213 */ /* 0x000fe20000000000 */
[----:B------:R0:W-:Y:S02]  /*4f90*/  STL [R1+0x15b4], R23 ;  /* 0x0015b41701007387 */ /* 0x0001e40000100800 */
[--C-:B------:R-:W-:Y:S01]  /*4fa0*/  @!P4 IMAD.IADD R25, R25, 0x1, -R2.reuse ;  /* 0x000000011919c824 */ /* 0x100fe200078e0a02 */
[----:B------:R-:W-:Y:S01]  /*4fb0*/  ISETP.GE.AND P4, PT, R31, RZ, PT ;  /* 0x000000ff1f00720c */ /* 0x000fe20003f86270 */
[----:B------:R-:W-:Y:S01]  /*4fc0*/  @!P0 IMAD.IADD R28, R28, 0x1, -R2 ;  /* 0x000000011c1c8824 */ /* 0x000fe200078e0a02 */
[----:B------:R-:W-:Y:S01]  /*4fd0*/  IABS R31, R31 ;  /* 0x0000001f001f7213 */ /* 0x000fe20000000000 */
[----:B------:R-:W-:Y:S01]  /*4fe0*/  IMAD.MOV R7, RZ, RZ, -R7 ;  /* 0x000000ffff077224 */ /* 0x000fe200078e0a07 */
[----:B------:R-:W-:Y:S01]  /*4ff0*/  STL [R1+0x15c0], R24 ;  /* 0x0015c01801007387 */ /* 0x000fe20000100800 */
[----:B------:R-:W-:Y:S01]  /*5000*/  IMAD.MOV R8, RZ, RZ, -R8 ;  /* 0x000000ffff087224 */ /* 0x000fe200078e0a08 */
[C---:B------:R-:W-:Y:S01]  /*5010*/  ISETP.GT.U32.AND P0, PT, R2.reuse, R28, PT ;  /* 0x0000001c0200720c */ /* 0x040fe20003f04070 */
[----:B------:R-:W-:Y:S01]  /*5020*/  IMAD R29, R2, R7, R29 ;  /* 0x00000007021d7224 */ /* 0x000fe200078e021d */
[----:B0-----:R-:W-:Y:S01]  /*5030*/  LOP3.LUT R23, R3, 0x20, RZ, 0xfc, !PT ;  /* 0x0000002003177812 */ /* 0x001fe200078efcff */
[----:B------:R-:W-:-:S04]  /*5040*/  IMAD.HI.U32 R7, R0, R31, RZ ;  /* 0x0000001f00077227 */ /* 0x000fc800078e00ff */
[----:B------:R-:W-:Y:S02]  /*5050*/  IMAD.MOV R7, RZ, RZ, -R7 ;  /* 0x000000ffff077224 */ /* 0x000fe400078e0a07 */
[----:B------:R-:W-:Y:S01]  /*5060*/  @!P6 IMAD.IADD R26, R26, 0x1, -R2 ;  /* 0x000000011a1ae824 */ /* 0x000fe200078e0a02 */
[C---:B------:R-:W-:Y:S01]  /*5070*/  ISETP.GT.U32.AND P6, PT, R2.reuse, R29, PT ;  /* 0x0000001d0200720c */ /* 0x040fe20003fc4070 */
[C---:B------:R-:W-:Y:S02]  /*5080*/  IMAD R30, R2.reuse, R8, R30 ;  /* 0x00000008021e7224 */ /* 0x040fe400078e021e */
[----:B------:R-:W-:Y:S01]  /*5090*/  @!P2 IMAD.MOV R25, RZ, RZ, -R25 ;  /* 0x000000ffff19a224 */ /* 0x000fe200078e0a19 */
[C---:B------:R-:W-:Y:S01]  /*50a0*/  ISETP.GT.U32.AND P2, PT, R2.reuse, R27, PT ;  /* 0x0000001b0200720c */ /* 0x040fe20003f44070 */
[C---:B------:R-:W-:Y:S02]  /*50b0*/  IMAD R31, R2.reuse, R7, R31 ;  /* 0x00000007021f7224 */ /* 0x040fe400078e021f */
[----:B------:R-:W-:Y:S01]  /*50c0*/  @!P1 IMAD.MOV R26, RZ, RZ, -R26 ;  /* 0x000000ffff1a9224 */ /* 0x000fe200078e0a1a */
[----:B------:R-:W-:Y:S01]  /*50d0*/  ISETP.GT.U32.AND P1, PT, R2, R30, PT ;  /* 0x0000001e0200720c */ /* 0x000fe20003f24070 */
[--C-:B------:R-:W-:Y:S01]  /*50e0*/  @!P0 IMAD.IADD R28, R28, 0x1, -R2.reuse ;  /* 0x000000011c1c8824 */ /* 0x100fe200078e0a02 */
[----:B------:R-:W-:Y:S01]  /*50f0*/  ISETP.GT.U32.AND P0, PT, R2, R31, PT ;  /* 0x0000001f0200720c */ /* 0x000fe20003f04070 */
[----:B------:R-:W-:Y:S01]  /*5100*/  IMAD.HI.U32 R7, R0, R32, RZ ;  /* 0x0000002000077227 */ /* 0x000fe200078e00ff */
[----:B------:R0:W-:Y:S03]  /*5110*/  STL [R1+0x15cc], R25 ;  /* 0x0015cc1901007387 */ /* 0x0001e60000100800 */
[--C-:B------:R-:W-:Y:S01]  /*5120*/  @!P6 IMAD.IADD R29, R29, 0x1, -R2.reuse ;  /* 0x000000011d1de824 */ /* 0x100fe200078e0a02 */
[----:B------:R-:W-:Y:S01]  /*5130*/  ISETP.GE.AND P6, PT, R4, RZ, PT ;  /* 0x000000ff0400720c */ /* 0x000fe20003fc6270 */
[--C-:B------:R-:W-:Y:S01]  /*5140*/  @!P2 IMAD.IADD R27, R27, 0x1, -R2.reuse ;  /* 0x000000011b1ba824 */ /* 0x100fe200078e0a02 */
[----:B------:R-:W-:Y:S01]  /*5150*/  ISETP.GE.AND P2, PT, R33, RZ, PT ;  /* 0x000000ff2100720c */ /* 0x000fe20003f46270 */
[----:B------:R-:W-:Y:S01]  /*5160*/  IMAD.MOV R7, RZ, RZ, -R7 ;  /* 0x000000ffff077224 */ /* 0x000fe200078e0a07 */
[----:B------:R-:W-:Y:S01]  /*5170*/  IABS R33, R33 ;  /* 0x0000002100217213 */ /* 0x000fe20000000000 */
[--C-:B------:R-:W-:Y:S01]  /*5180*/  @!P1 IMAD.IADD R30, R30, 0x1, -R2.reuse ;  /* 0x000000011e1e9824 */ /* 0x100fe200078e0a02 */
[----:B------:R-:W-:Y:S01]  /*5190*/  ISETP.GT.U32.AND P1, PT, R2, R29, PT ;  /* 0x0000001d0200720c */ /* 0x000fe20003f24070 */
[----:B------:R-:W-:Y:S01]  /*51a0*/  @!P0 IMAD.IADD R31, R31, 0x1, -R2 ;  /* 0x000000011f1f8824 */ /* 0x000fe200078e0a02 */
[----:B------:R-:W-:Y:S01]  /*51b0*/  STL [R1+0x15d0], R26 ;  /* 0x0015d01a01007387 */ /* 0x000fe20000100800 */
[----:B------:R-:W-:Y:S01]  /*51c0*/  IMAD.HI.U32 R4, R0, R33, RZ ;  /* 0x0000002100047227 */ /* 0x000fe200078e00ff */
[----:B------:R-:W-:-:S03]  /*51d0*/  ISETP.GT.U32.AND P0, PT, R2, R30, PT ;  /* 0x0000001e0200720c */ /* 0x000fc60003f04070 */
[C---:B------:R-:W-:Y:S02]  /*51e0*/  IMAD R32, R2.reuse, R7, R32 ;  /* 0x0000000702207224 */ /* 0x040fe400078e0220 */
[----:B------:R-:W-:Y:S02]  /*51f0*/  IMAD.MOV R4, RZ, RZ, -R4 ;  /* 0x000000ffff047224 */ /* 0x000fe400078e0a04 */
[----:B------:R-:W-:Y:S01]  /*5200*/  @!P6 IMAD.MOV R28, RZ, RZ, -R28 ;  /* 0x000000ffff1ce224 */ /* 0x000fe200078e0a1c */
[C---:B------:R-:W-:Y:S01]  /*5210*/  ISETP.GT.U32.AND P6, PT, R2.reuse, R31, PT ;  /* 0x0000001f0200720c */ /* 0x040fe20003fc4070 */
[--C-:B------:R-:W-:Y:S01]  /*5220*/  @!P1 IMAD.IADD R29, R29, 0x1, -R2.reuse ;  /* 0x000000011d1d9824 */ /* 0x100fe200078e0a02 */
[C---:B------:R-:W-:Y:S01]  /*5230*/  ISETP.GT.U32.AND P1, PT, R2.reuse, R32, PT ;  /* 0x000000200200720c */ /* 0x040fe20003f24070 */
[----:B------:R-:W-:Y:S01]  /*5240*/  IMAD R33, R2, R4, R33 ;  /* 0x0000000402217224 */ /* 0x000fe200078e0221 */
[----:B------:R-:W-:Y:S01]  /*5250*/  IABS R4, R19 ;  /* 0x0000001300047213 */ /* 0x000fe20000000000 */
[----:B------:R-:W-:-:S02]  /*5260*/  @!P0 IMAD.IADD R30, R30, 0x1, -R2 ;  /* 0x000000011e1e8824 */ /* 0x000fc400078e0a02 */
[----:B------:R-:W-:Y:S01]  /*5270*/  VIADD R7, R6, 0x38 ;  /* 0x0000003806077836 */ /* 0x000fe20000000000 */
[----:B------:R-:W-:Y:S01]  /*5280*/  ISETP.GT.U32.AND P0, PT, R2, R33, PT ;  /* 0x000000210200720c */ /* 0x000fe20003f04070 */
[----:B------:R-:W-:Y:S02]  /*5290*/  @!P3 IMAD.MOV R27, RZ, RZ, -R27 ;  /* 0x000000ffff1bb224 */ /* 0x000fe400078e0a1b */
[----:B------:R-:W-:Y:S01]  /*52a0*/  VIADD R18, R6, 0x8 ;  /* 0x0000000806127836 */ /* 0x000fe20000000000 */
[----:B------:R-:W-:Y:S01]  /*52b0*/  IABS R8, R7 ;  /* 0x0000000700087213 */ /* 0x000fe20000000000 */
[--C-:B------:R-:W-:Y:S01]  /*52c0*/  @!P6 IMAD.IADD R31, R31, 0x1, -R2.reuse ;  /* 0x000000011f1fe824 */ /* 0x100fe200078e0a02 */
[----:B------:R-:W-:Y:S01]  /*52d0*/  ISETP.GE.AND P3, PT, R7, RZ, PT ;  /* 0x000000ff0700720c */ /* 0x000fe20003f66270 */
[--C-:B------:R-:W-:Y:S01]  /*52e0*/  @!P1 IMAD.IADD R32, R32, 0x1, -R2.reuse ;  /* 0x0000000120209824 */ /* 0x100fe200078e0a02 */
[----:B------:R-:W-:Y:S01]  /*52f0*/  ISETP.GE.AND P6, PT, R10, RZ, PT ;  /* 0x000000ff0a00720c */ /* 0x000fe20003fc6270 */
[----:B------:R-:W-:Y:S01]  /*5300*/  IMAD.HI.U32 R7, R0, R34, RZ ;  /* 0x0000002200077227 */ /* 0x000fe200078e00ff */
[----:B------:R-:W-:Y:S01]  /*5310*/  ISETP.GE.AND P1, PT, R11, RZ, PT ;  /* 0x000000ff0b00720c */ /* 0x000fe20003f26270 */
[----:B------:R-:W-:Y:S01]  /*5320*/  STL [R1+0x15d4], R27 ;  /* 0x0015d41b01007387 */ /* 0x000fe20000100800 */
[----:B------:R-:W-:Y:S01]  /*5330*/  IABS R11, R18 ;  /* 0x00000012000b7213 */ /* 0x000fe20000000000 */
[----:B------:R-:W-:Y:S01]  /*5340*/  @!P0 IMAD.IADD R33, R33, 0x1, -R2 ;  /* 0x0000000121218824 */ /* 0x000fe200078e0a02 */
[----:B------:R-:W-:Y:S01]  /*5350*/  ISETP.GT.U32.AND P0, PT, R2, R32, PT ;  /* 0x000000200200720c */ /* 0x000fe20003f04070 */
[----:B------:R-:W-:Y:S01]  /*5360*/  IMAD.HI.U32 R35, R0, R8, RZ ;  /* 0x0000000800237227 */ /* 0x000fe200078e00ff */
[----:B------:R-:W-:Y:S03]  /*5370*/  STL [R1+0x15d8], R28 ;  /* 0x0015d81c01007387 */ /* 0x000fe60000100800 */
[----:B------:R-:W-:-:S02]  /*5380*/  IMAD.MOV R7, RZ, RZ, -R7 ;  /* 0x000000ffff077224 */ /* 0x000fc400078e0a07 */
[----:B------:R-:W-:Y:S02]  /*5390*/  IMAD.MOV R35, RZ, RZ, -R35 ;  /* 0x000000ffff237224 */ /* 0x000fe400078e0a23 */
[C---:B------:R-:W-:Y:S02]  /*53a0*/  IMAD R34, R2.reuse, R7, R34 ;  /* 0x0000000702227224 */ /* 0x040fe400078e0222 */
[C---:B------:R-:W-:Y:S02]  /*53b0*/  IMAD R35, R2.reuse, R35, R8 ;  /* 0x0000002302237224 */ /* 0x040fe400078e0208 */
[----:B------:R-:W-:Y:S01]  /*53c0*/  @!P6 IMAD.MOV R30, RZ, RZ, -R30 ;  /* 0x000000ffff1ee224 */ /* 0x000fe200078e0a1e */
[----:B------:R-:W-:Y:S01]  /*53d0*/  ISETP.GT.U32.AND P6, PT, R2, R34, PT ;  /* 0x000000220200720c */ /* 0x000fe20003fc4070 */
[----:B------:R-:W-:-:S04]  /*53e0*/  IMAD.HI.U32 R7, R0, R4, RZ ;  /* 0x0000000400077227 */ /* 0x000fc800078e00ff */
[----:B------:R-:W-:Y:S01]  /*53f0*/  @!P0 IMAD.IADD R32, R32, 0x1, -R2 ;  /* 0x0000000120208824 */ /* 0x000fe200078e0a02 */
[----:B------:R-:W-:Y:S01]  /*5400*/  ISETP.GT.U32.AND P0, PT, R2, R35, PT ;  /* 0x000000230200720c */ /* 0x000fe20003f04070 */
[----:B------:R-:W-:Y:S02]  /*5410*/  IMAD.MOV R7, RZ, RZ, -R7 ;  /* 0x000000ffff077224 */ /* 0x000fe400078e0a07 */
[----:B------:R-:W-:Y:S02]  /*5420*/  VIADD R8, R6, 0x18 ;  /* 0x0000001806087836 */ /* 0x000fe40000000000 */
[----:B------:R-:W-:Y:S02]  /*5430*/  IMAD R4, R2, R7, R4 ;  /* 0x0000000702047224 */ /* 0x000fe400078e0204 */
[----:B------:R-:W-:Y:S01]  /*5440*/  VIADD R7, R6, 0x28 ;  /* 0x0000002806077836 */ /* 0x000fe20000000000 */
[----:B------:R-:W-:Y:S01]  /*5450*/  IABS R10, R8 ;  /* 0x00000008000a7213 */ /* 0x000fe20000000000 */
[--C-:B------:R-:W-:Y:S01]  /*5460*/  @!P6 IMAD.IADD R34, R34, 0x1, -R2.reuse ;  /* 0x000000012222e824 */ /* 0x100fe200078e0a02 */
[----:B------:R-:W-:Y:S01]  /*5470*/  ISETP.GE.AND P6, PT, R8, RZ, PT ;  /* 0x000000ff0800720c */ /* 0x000fe20003fc6270 */
[----:B------:R-:W-:Y:S01]  /*5480*/  @!P4 IMAD.MOV R31, RZ, RZ, -R31 ;  /* 0x000000ffff1fc224 */ /* 0x000fe200078e0a1f */
[----:B------:R-:W-:Y:S01]  /*5490*/  IABS R6, R7 ;  /* 0x0000000700067213 */ /* 0x000fe20000000000 */
[----:B------:R-:W-:Y:S01]  /*54a0*/  @!P0 IMAD.IADD R35, R35, 0x1, -R2 ;  /* 0x0000000123238824 */ /* 0x000fe200078e0a02 */
[----:B------:R-:W-:Y:S01]  /*54b0*/  ISETP.GE.AND P4, PT, R9, RZ, PT ;  /* 0x000000ff0900720c */ /* 0x000fe20003f86270 */
[----:B------:R-:W-:Y:S01]  /*54c0*/  @!P1 IMAD.MOV R32, RZ, RZ, -R32 ;  /* 0x000000ffff209224 */ /* 0x000fe200078e0a20 */
[----:B------:R-:W-:Y:S01]  /*54d0*/  ISETP.GT.U32.AND P1, PT, R2, R34, PT ;  /* 0x000000220200720c */ /* 0x000fe20003f24070 */
[----:B------:R-:W-:Y:S01]  /*54e0*/  IMAD.HI.U32 R9, R0, R6, RZ ;  /* 0x0000000600097227 */ /* 0x000fe200078e00ff */
[----:B------:R-:W-:-:S03]  /*54f0*/  ISETP.GT.U32.AND P0, PT, R2, R35, PT ;  /* 0x000000230200720c */ /* 0x000fc60003f04070 */
[----:B------:R-:W-:Y:S01]  /*5500*/  @!P5 IMAD.MOV R29, RZ, RZ, -R29 ;  /* 0x000000ffff1dd224 */ /* 0x000fe200078e0a1d */
[----:B------:R-:W-:Y:S01]  /*5510*/  ISETP.GT.U32.AND P5, PT, R2, R33, PT ;  /* 0x000000210200720c */ /* 0x000fe20003fa4070 */
[----:B------:R-:W-:Y:S02]  /*5520*/  IMAD.MOV R9, RZ, RZ, -R9 ;  /* 0x000000ffff097224 */ /* 0x000fe400078e0a09 */
[----:B------:R-:W-:Y:S01]  /*5530*/  IMAD.HI.U32 R20, R0, R10, RZ ;  /* 0x0000000a00147227 */ /* 0x000fe200078e00ff */
[----:B------:R-:W-:Y:S03]  /*5540*/  STL [R1+0x15dc], R29 ;  /* 0x0015dc1d01007387 */ /* 0x000fe60000100800 */
[----:B------:R-:W-:Y:S01]  /*5550*/  IMAD R6, R2, R9, R6 ;  /* 0x0000000902067224 */ /* 0x000fe200078e0206 */
[----:B------:R-:W-:Y:S01]  /*5560*/  STL [R1+0x15e0], R30 ;  /* 0x0015e01e01007387 */ /* 0x000fe20000100800 */
[----:B------:R-:W-:-:S02]  /*5570*/  @!P1 IMAD.IADD R34, R34, 0x1, -R2 ;  /* 0x0000000122229824 */ /* 0x000fc400078e0a02 */
[--C-:B------:R-:W-:Y:S01]  /*5580*/  @!P0 IMAD.IADD R35, R35, 0x1, -R2.reuse ;  /* 0x0000000123238824 */ /* 0x100fe200078e0a02 */
[----:B------:R-:W-:Y:S01]  /*5590*/  ISETP.GT.U32.AND P1, PT, R2, R6, PT ;  /* 0x000000060200720c */ /* 0x000fe20003f24070 */
[----:B------:R-:W-:Y:S01]  /*55a0*/  @!P5 IMAD.IADD R33, R33, 0x1, -R2 ;  /* 0x000000012121d824 */ /* 0x000fe200078e0a02 */
[----:B------:R-:W-:Y:S01]  /*55b0*/  ISETP.GE.AND P0, PT, R18, RZ, PT ;  /* 0x000000ff1200720c */ /* 0x000fe20003f06270 */
[----:B------:R-:W-:Y:S01]  /*55c0*/  IMAD.MOV R9, RZ, RZ, -R20 ;  /* 0x000000ffff097224 */ /* 0x000fe200078e0a14 */
[----:B------:R-:W1:Y:S01]  /*55d0*/  S2R R18, SR_TID.X ;  /* 0x0000000000127919 */ /* 0x000e620000002100 */
[----:B------:R-:W-:Y:S01]  /*55e0*/  ISETP.GE.AND P5, PT, R7, RZ, PT ;  /* 0x000000ff0700720c */ /* 0x000fe20003fa6270 */
[----:B------:R-:W-:Y:S01]  /*55f0*/  @!P2 IMAD.MOV R33, RZ, RZ, -R33 ;  /* 0x000000ffff21a224 */ /* 0x000fe200078e0a21 */
[----:B------:R-:W-:Y:S01]  /*5600*/  IABS R7, R23 ;  /* 0x0000001700077213 */ /* 0x000fe20000000000 */
[----:B------:R-:W-:Y:S01]  /*5610*/  STL [R1+0x15e4], R31 ;  /* 0x0015e41f01007387 */ /* 0x000fe20000100800 */
[----:B------:R-:W-:Y:S01]  /*5620*/  IABS R20, R22 ;  /* 0x0000001600147213 */ /* 0x000fe20000000000 */
[----:B------:R-:W-:Y:S01]  /*5630*/  @!P4 IMAD.MOV R34, RZ, RZ, -R34 ;  /* 0x000000ffff22c224 */ /* 0x000fe200078e0a22 */
[----:B------:R-:W-:Y:S01]  /*5640*/  ISETP.GT.U32.AND P2, PT, R2, R4, PT ;  /* 0x000000040200720c */ /* 0x000fe20003f44070 */
[----:B------:R-:W-:-:S04]  /*5650*/  IMAD.HI.U32 R8, R0, R7, RZ ;  /* 0x0000000700087227 */ /* 0x000fc800078e00ff */
[----:B------:R-:W-:Y:S02]  /*5660*/  IMAD.MOV R8, RZ, RZ, -R8 ;  /* 0x000000ffff087224 */ /* 0x000fe400078e0a08 */
[----:B------:R-:W-:Y:S02]  /*5670*/  @!P1 IMAD.IADD R6, R6, 0x1, -R2 ;  /* 0x0000000106069824 */ /* 0x000fe400078e0a02 */
[C---:B------:R-:W-:Y:S02]  /*5680*/  IMAD R7, R2.reuse, R8, R7 ;  /* 0x0000000802077224 */ /* 0x040fe400078e0207 */
[C---:B------:R-:W-:Y:S01]  /*5690*/  IMAD R8, R2.reuse, R9, R10 ;  /* 0x0000000902087224 */ /* 0x040fe200078e020a */
[----:B------:R-:W-:Y:S01]  /*56a0*/  ISETP.GT.U32.AND P1, PT, R2, R6, PT ;  /* 0x000000060200720c */ /* 0x000fe20003f24070 */
[----:B------:R-:W-:Y:S01]  /*56b0*/  IMAD.HI.U32 R9, R0, R11, RZ ;  /* 0x0000000b00097227 */ /* 0x000fe200078e00ff */
[----:B------:R-:W-:-:S03]  /*56c0*/  IABS R10, R3 ;  /* 0x00000003000a7213 */ /* 0x000fc60000000000 */
[----:B------:R-:W-:Y:S02]  /*56d0*/  IMAD.MOV R9, RZ, RZ, -R9 ;  /* 0x000000ffff097224 */ /* 0x000fe400078e0a09 */
[----:B0-----:R-:W-:-:S04]  /*56e0*/  IMAD.HI.U32 R25, R0, R10, RZ ;  /* 0x0000000a00197227 */ /* 0x001fc800078e00ff */
[----:B------:R-:W-:Y:S02]  /*56f0*/  IMAD R9, R2, R9, R11 ;  /* 0x0000000902097224 */ /* 0x000fe400078e020b */
[----:B------:R-:W-:Y:S01]  /*5700*/  IMAD.MOV.U32 R11, RZ, RZ, R20 ;  /* 0x000000ffff0b7224 */ /* 0x000fe200078e0014 */
[----:B-1----:R-:W-:Y:S01]  /*5710*/  LOP3.LUT R20, R18, 0x3, RZ, 0xc0, !PT ;  /* 0x0000000312147812 */ /* 0x002fe200078ec0ff */
[----:B------:R-:W-:Y:S01]  /*5720*/  @!P1 IMAD.IADD R6, R6, 0x1, -R2 ;  /* 0x0000000106069824 */ /* 0x000fe200078e0a02 */
[----:B------:R-:W-:Y:S01]  /*5730*/  ISETP.GT.U32.AND P1, PT, R2, R9, PT ;  /* 0x000000090200720c */ /* 0x000fe20003f24070 */
[----:B------:R-:W-:Y:S01]  /*5740*/  IMAD.HI.U32 R0, R0, R11, RZ ;  /* 0x0000000b00007227 */ /* 0x000fe200078e00ff */
[--C-:B------:R-:W-:Y:S02]  /*5750*/  SHF.R.U32.HI R21, RZ, 0x2, R18.reuse ;  /* 0x00000002ff157819 */ /* 0x100fe40000011612 */
[----:B------:R-:W-:Y:S01]  /*5760*/  SHF.R.U32.HI R24, RZ, 0x3, R18 ;  /* 0x00000003ff187819 */ /* 0x000fe20000011612 */
[----:B------:R-:W-:Y:S01]  /*5770*/  IMAD.MOV R0, RZ, RZ, -R0 ;  /* 0x000000ffff007224 */ /* 0x000fe200078e0a00 */
[----:B------:R-:W-:Y:S01]  /*5780*/  SGXT.U32 R21, R21, 0x3 ;  /* 0x000000031515781a */ /* 0x000fe20000000000 */
[----:B------:R-:W-:Y:S01]  /*5790*/  IMAD R20, R20, 0x820, RZ ;  /* 0x0000082014147824 */ /* 0x000fe200078e02ff */
[----:B------:R-:W-:Y:S01]  /*57a0*/  LOP3.LUT R24, R24, 0x30, RZ, 0xc0, !PT ;  /* 0x0000003018187812 */ /* 0x000fe200078ec0ff */
[----:B------:R-:W-:-:S02]  /*57b0*/  IMAD R11, R2, R0, R11 ;  /* 0x00000000020b7224 */ /* 0x000fc400078e020b */
[----:B------:R-:W-:Y:S01]  /*57c0*/  @!P2 IMAD.IADD R4, R4, 0x1, -R2 ;  /* 0x000000010404a824 */ /* 0x000fe200078e0a02 */
[----:B------:R-:W-:Y:S01]  /*57d0*/  LOP3.LUT R0, R20, R21, R24, 0x1e, !PT ;  /* 0x0000001514007212 */ /* 0x000fe200078e1e18 */
[----:B------:R-:W-:Y:S01]  /*57e0*/  @!P1 IMAD.IADD R9, R9, 0x1, -R2 ;  /* 0x0000000109099824 */ /* 0x000fe200078e0a02 */
[----:B------:R-:W-:Y:S01]  /*57f0*/  ISETP.GE.AND P1, PT, R19, RZ, PT ;  /* 0x000000ff1300720c */ /* 0x000fe20003f26270 */
[----:B------:R-:W-:Y:S01]  /*5800*/  IMAD.SHL.U32 R20, R18, 0x40, RZ ;  /* 0x0000004012147824 */ /* 0x000fe200078e00ff */
[----:B------:R-:W-:Y:S01]  /*5810*/  ISETP.GT.U32.AND P4, PT, R2, R4, PT ;  /* 0x000000040200720c */ /* 0x000fe20003f84070 */
[----:B------:R-:W-:Y:S01]  /*5820*/  IMAD.SHL.U32 R19, R18, 0x10, RZ ;  /* 0x0000001012137824 */ /* 0x000fe200078e00ff */
[----:B------:R0:W-:Y:S01]  /*5830*/  STL [R1+0x1544], R0 ;  /* 0x0015440001007387 */ /* 0x0001e20000100800 */
[----:B------:R-:W-:Y:S01]  /*5840*/  IMAD.MOV R25, RZ, RZ, -R25 ;  /* 0x000000ffff197224 */ /* 0x000fe200078e0a19 */
[C---:B------:R-:W-:Y:S01]  /*5850*/  ISETP.GT.U32.AND P2, PT, R2.reuse, R7, PT ;  /* 0x000000070200720c */ /* 0x040fe20003f44070 */
[----:B------:R-:W-:Y:S01]  /*5860*/  @!P3 IMAD.MOV R35, RZ, RZ, -R35 ;  /* 0x000000ffff23b224 */ /* 0x000fe200078e0a23 */
[----:B------:R1:W-:Y:S01]  /*5870*/  STL [R1+0x1538], R20 ;  /* 0x0015381401007387 */ /* 0x0003e20000100800 */
[C---:B------:R-:W-:Y:S01]  /*5880*/  IMAD R10, R2.reuse, R25, R10 ;  /* 0x00000019020a7224 */ /* 0x040fe200078e020a */
[----:B------:R-:W-:-:S02]  /*5890*/  ISETP.GT.U32.AND P3, PT, R2, R9, PT ;  /* 0x000000090200720c */ /* 0x000fc40003f64070 */
[----:B------:R2:W-:Y:S01]  /*58a0*/  STL [R1+0x153c], R19 ;  /* 0x00153c1301007387 */ /* 0x0005e20000100800 */
[C---:B0-----:R-:W-:Y:S02]  /*58b0*/  IMAD.SHL.U32 R0, R18.reuse, 0x8, RZ ;  /* 0x0000000812007824 */ /* 0x041fe400078e00ff */
[----:B------:R-:W-:Y:S01]  /*58c0*/  IMAD.SHL.U32 R18, R18, 0x2, RZ ;  /* 0x0000000212127824 */ /* 0x000fe200078e00ff */
[----:B-1----:R-:W-:Y:S01]  /*58d0*/  LOP3.LUT R20, R20, 0x1c0, RZ, 0xc0, !PT ;  /* 0x000001c014147812 */ /* 0x002fe200078ec0ff */
[----:B------:R-:W-:Y:S01]  /*58e0*/  @!P4 IMAD.IADD R4, R4, 0x1, -R2 ;  /* 0x000000010404c824 */ /* 0x000fe200078e0a02 */
[----:B------:R-:W-:Y:S02]  /*58f0*/  ISETP.GT.U32.AND P4, PT, R2, R8, PT ;  /* 0x000000080200720c */ /* 0x000fe40003f84070 */
[----:B------:R0:W-:Y:S01]  /*5900*/  STL [R1+0x1540], R18 ;  /* 0x0015401201007387 */ /* 0x0001e20000100800 */
[----:B--2---:R-:W-:Y:S01]  /*5910*/  LOP3.LUT R19, R19, 0x600, RZ, 0xc0, !PT ;  /* 0x0000060013137812 */ /* 0x004fe200078ec0ff */
[----:B------:R-:W-:-:S02]  /*5920*/  @!P1 IMAD.MOV R4, RZ, RZ, -R4 ;  /* 0x000000ffff049224 */ /* 0x000fc400078e0a04 */
[----:B------:R-:W2:Y:S01]  /*5930*/  LDL.LU R21, [R1+0x10] ;  /* 0x0000100001157983 */ /* 0x000ea20000300800 */
[----:B------:R-:W-:Y:S01]  /*5940*/  IADD3 R24, PT, PT, R19, UR5, R20 ;  /* 0x0000000513187c10 */ /* 0x000fe2000fffe014 */
[----:B------:R-:W-:Y:S02]  /*5950*/  @!P2 IMAD.IADD R7, R7, 0x1, -R2 ;  /* 0x000000010707a824 */ /* 0x000fe400078e0a02 */
[----:B------:R-:W4:Y:S01]  /*5960*/  LDL.LU R20, [R1+0xc] ;  /* 0x00000c0001147983 */ /* 0x000f220000300800 */
[----:B------:R-:W-:Y:S02]  /*5970*/  LOP3.LUT R0, R0, 0x30, R18, 0x48, !PT ;  /* 0x0000003000007812 */ /* 0x000fe400078e4812 */
[----:B------:R-:W-:Y:S01]  /*5980*/  ISETP.GT.U32.AND P2, PT, R2, R7, PT ;  /* 0x000000070200720c */ /* 0x000fe20003f44070 */
[----:B------:R-:W2:Y:S01]  /*5990*/  LDL.LU R19, [R1+0x8] ;  /* 0x0000080001137983 */ /* 0x000ea20000300800 */
[----:B------:R-:W-:Y:S01]  /*59a0*/  @!P4 IMAD.IADD R8, R8, 0x1, -R2 ;  /* 0x000000010808c824 */ /* 0x000fe200078e0a02 */
[----:B------:R-:W-:-:S02]  /*59b0*/  ISETP.GT.U32.AND P4, PT, R2, R11, PT ;  /* 0x0000000b0200720c */ /* 0x000fc40003f84070 */
[----:B0-----:R-:W3:Y:S01]  /*59c0*/  LDL.LU R18, [R1+0x4] ;  /* 0x0000040001127983 */ /* 0x001ee20000300800 */
[----:B------:R-:W-:-:S07]  /*59d0*/  IMAD.IADD R0, R0, 0x1, R24 ;  /* 0x0000000100007824 */ /* 0x000fce00078e0218 */
[----:B------:R-:W-:-:S03]  /*59e0*/  @!P2 IMAD.IADD R7, R7, 0x1, -R2 ;  /* 0x000000010707a824 */ /* 0x000fc600078e0a02 */
[----:B------:R-:W-:Y:S01]  /*59f0*/  @!P4 IMAD.IADD R11, R11, 0x1, -R2 ;  /* 0x000000010b0bc824 */ /* 0x000fe200078e0a02 */
[----:B------:R0:W-:Y:S01]  /*5a00*/  STL [R1+0x54], R0 ;  /* 0x0000540001007387 */ /* 0x0001e20000100800 */
[----:B------:R-:W-:-:S03]  /*5a10*/  ISETP.GT.U32.AND P2, PT, R2, R10, PT ;  /* 0x0000000a0200720c */ /* 0x000fc60003f44070 */
[----:B------:R-:W-:Y:S01]  /*5a20*/  ISETP.GT.U32.AND P1, PT, R2, R11, PT ;  /* 0x0000000b0200720c */ /* 0x000fe20003f24070 */
[----:B0-----:R-:W4:Y:S04]  /*5a30*/  LDL.LU R0, [R1+0x30] ;  /* 0x0000300001007983 */ /* 0x001f280000300800 */
[----:B------:R-:W4:Y:S05]  /*5a40*/  LDL.LU R31, [R1+0x38] ;  /* 0x00003800011f7983 */ /* 0x000f2a0000300800 */
[----:B------:R-:W-:Y:S01]  /*5a50*/  @!P2 IMAD.IADD R10, R10, 0x1, -R2 ;  /* 0x000000010a0aa824 */ /* 0x000fe200078e0a02 */
[----:B------:R-:W-:-:S02]  /*5a60*/  ISETP.GT.U32.AND P2, PT, R2, R8, PT ;  /* 0x000000080200720c */ /* 0x000fc40003f44070 */
[----:B------:R-:W-:Y:S01]  /*5a70*/  @!P1 IMAD.IADD R11, R11, 0x1, -R2 ;  /* 0x000000010b0b9824 */ /* 0x000fe200078e0a02 */
[----:B------:R-:W-:Y:S02]  /*5a80*/  ISETP.NE.AND P1, PT, R5, RZ, PT ;  /* 0x000000ff0500720c */ /* 0x000fe40003f25270 */
[----:B------:R-:W-:Y:S02]  /*5a90*/  LOP3.LUT R5, RZ, R5, RZ, 0x33, !PT ;  /* 0x00000005ff057212 */ /* 0x000fe400078e33ff */
[----:B------:R-:W-:Y:S02]  /*5aa0*/  ISETP.GT.U32.AND P4, PT, R2, R10, PT ;  /* 0x0000000a0200720c */ /* 0x000fe40003f84070 */
[C---:B--2---:R-:W-:Y:S02]  /*5ab0*/  SEL R19, R5.reuse, R19, !P1 ;  /* 0x0000001305137207 */ /* 0x044fe40004800000 */
[----:B---3--:R-:W-:-:S03]  /*5ac0*/  SEL R18, R5, R18, !P1 ;  /* 0x0000001205127207 */ /* 0x008fc60004800000 */
[----:B------:R0:W-:Y:S04]  /*5ad0*/  STL [R1+0x24], R19 ;  /* 0x0000241301007387 */ /* 0x0001e80000100800 */
[----:B------:R-:W2:Y:S04]  /*5ae0*/  LDL.LU R30, [R1+0x8c] ;  /* 0x00008c00011e7983 */ /* 0x000ea80000300800 */
[----:B------:R1:W-:Y:S04]  /*5af0*/  STL [R1+0x20], R18 ;  /* 0x0000201201007387 */ /* 0x0003e80000100800 */
[----:B------:R-:W3:Y:S04]  /*5b00*/  LDL.LU R29, [R1+0x90] ;  /* 0x00009000011d7983 */ /* 0x000ee80000300800 */
[----:B------:R-:W5:Y:S04]  /*5b10*/  LDL.LU R28, [R1+0x98] ;  /* 0x00009800011c7983 */ /* 0x000f680000300800 */
[----:B------:R-:W5:Y:S04]  /*5b20*/  LDL.LU R27, [R1+0x9c] ;  /* 0x00009c00011b7983 */ /* 0x000f680000300800 */
[----:B------:R-:W5:Y:S04]  /*5b30*/  LDL.LU R26, [R1+0x44] ;  /* 0x00004400011a7983 */ /* 0x000f680000300800 */
[----:B------:R-:W5:Y:S04]  /*5b40*/  LDL.LU R25, [R1+0x34] ;  /* 0x0000340001197983 */ /* 0x000f680000300800 */
[----:B0-----:R-:W5:Y:S04]  /*5b50*/  LDL.LU R19, [R1+0x2c] ;  /* 0x00002c0001137983 */ /* 0x001f680000300800 */
[----:B-1----:R-:W5:Y:S01]  /*5b60*/  LDL.LU R18, [R1+0x28] ;  /* 0x0000280001127983 */ /* 0x002f620000300800 */
[--C-:B------:R-:W-:Y:S01]  /*5b70*/  @!P4 IMAD.IADD R10, R10, 0x1, -R2.reuse ;  /* 0x000000010a0ac824 */ /* 0x100fe200078e0a02 */
[----:B------:R-:W-:Y:S01]  /*5b80*/  ISETP.GE.AND P4, PT, R22, RZ, PT ;  /* 0x000000ff1600720c */ /* 0x000fe20003f86270 */
[--C-:B------:R-:W-:Y:S01]  /*5b90*/  @!P2 IMAD.IADD R8, R8, 0x1, -R2.reuse ;  /* 0x000000010808a824 */ /* 0x100fe200078e0a02 */
[----:B------:R-:W-:Y:S01]  /*5ba0*/  SEL R22, R5, R37, !P1 ;  /* 0x0000002505167207 */ /* 0x000fe20004800000 */
[----:B------:R-:W-:Y:S01]  /*5bb0*/  @!P3 IMAD.IADD R9, R9, 0x1, -R2 ;  /* 0x000000010909b824 */ /* 0x000fe200078e0a02 */
[----:B------:R-:W-:-:S02]  /*5bc0*/  SEL R2, R5, R21, !P1 ;  /* 0x0000001505027207 */ /* 0x000fc40004800000 */
[----:B------:R-:W-:Y:S02]  /*5bd0*/  ISETP.GE.AND P2, PT, R3, RZ, PT ;  /* 0x000000ff0300720c */ /* 0x000fe40003f46270 */
[C---:B------:R-:W-:Y:S02]  /*5be0*/  SEL R21, R5.reuse, R36, !P1 ;  /* 0x0000002405157207 */ /* 0x040fe40004800000 */
[C---:B----4-:R-:W-:Y:S02]  /*5bf0*/  SEL R3, R5.reuse, R20, !P1 ;  /* 0x0000001405037207 */ /* 0x050fe40004800000 */
[C---:B------:R-:W-:Y:S01]  /*5c00*/  SEL R20, R5.reuse, R12, !P1 ;  /* 0x0000000c05147207 */ /* 0x040fe20004800000 */
[----:B------:R-:W-:Y:S01]  /*5c10*/  STL [R1+0x1c], R22 ;  /* 0x00001c1601007387 */ /* 0x000fe20000100800 */
[C---:B------:R-:W-:Y:S02]  /*5c20*/  SEL R12, R5.reuse, R13, !P1 ;  /* 0x0000000d050c7207 */ /* 0x040fe40004800000 */
[C---:B------:R-:W-:Y:S01]  /*5c30*/  SEL R14, R5.reuse, R14, !P1 ;  /* 0x0000000e050e7207 */ /* 0x040fe20004800000 */
[----:B------:R0:W-:Y:S01]  /*5c40*/  STL [R1+0x18], R21 ;  /* 0x0000181501007387 */ /* 0x0001e20000100800 */
[----:B------:R-:W-:-:S03]  /*5c50*/  SEL R13, R5, R15, !P1 ;  /* 0x0000000f050d7207 */ /* 0x000fc60004800000 */
[----:B------:R-:W4:Y:S04]  /*5c60*/  LDL.LU R24, [R1+0x88] ;  /* 0x0000880001187983 */ /* 0x000f280000300800 */
[----:B------:R1:W-:Y:S01]  /*5c70*/  STL [R1+0x14], R20 ;  /* 0x0000141401007387 */ /* 0x0003e20000100800 */
[----:B------:R-:W-:-:S03]  /*5c80*/  ISETP.GE.AND P3, PT, R23, RZ, PT ;  /* 0x000000ff1700720c */ /* 0x000fc60003f66270 */
[----:B0-----:R-:W4:Y:S04]  /*5c90*/  LDL.LU R21, [R1+0x84] ;  /* 0x0000840001157983 */ /* 0x001f280000300800 */
[----:B------:R0:W-:Y:S04]  /*5ca0*/  STL [R1+0x10], R12 ;  /* 0x0000100c01007387 */ /* 0x0001e80000100800 */
[----:B-1----:R-:W4:Y:S04]  /*5cb0*/  LDL.LU R20, [R1+0x80] ;  /* 0x0000800001147983 */ /* 0x002f280000300800 */
[----:B------:R1:W-:Y:S01]  /*5cc0*/  STL [R1+0xc], R14 ;  /* 0x00000c0e01007387 */ /* 0x0003e20000100800 */
[----:B0-----:R-:W-:-:S03]  /*5cd0*/  SEL R12, R5, R16, !P1 ;  /* 0x00000010050c7207 */ /* 0x001fc60004800000 */
[----:B------:R-:W4:Y:S04]  /*5ce0*/  LDL.LU R23, [R1+0x78] ;  /* 0x0000780001177983 */ /* 0x000f280000300800 */
[----:B------:R0:W-:Y:S04]  /*5cf0*/  STL [R1+0x8], R13 ;  /* 0x0000080d01007387 */ /* 0x0001e80000100800 */
[----:B------:R-:W4:Y:S01]  /*5d00*/  LDL.LU R22, [R1+0x7c] ;  /* 0x00007c0001167983 */ /* 0x000f220000300800 */
[----:B------:R-:W-:-:S03]  /*5d10*/  SEL R0, R5, R0, !P1 ;  /* 0x0000000005007207 */ /* 0x000fc60004800000 */
[----:B------:R0:W-:Y:S04]  /*5d20*/  STL [R1+0x4], R12 ;  /* 0x0000040c01007387 */ /* 0x0001e80000100800 */
[----:B------:R-:W4:Y:S01]  /*5d30*/  LDL.LU R16, [R1+0x4c] ;  /* 0x00004c0001107983 */ /* 0x000f220000300800 */
[----:B------:R-:W-:-:S03]  /*5d40*/  SEL R37, R5, R17, !P1 ;  /* 0x0000001105257207 */ /* 0x000fc60004800000 */
[----:B------:R-:W4:Y:S01]  /*5d50*/  LDL.LU R15, [R1+0x60] ;  /* 0x00006000010f7983 */ /* 0x000f220000300800 */
[----:B------:R-:W-:-:S03]  /*5d60*/  SEL R31, R5, R31, !P1 ;  /* 0x0000001f051f7207 */ /* 0x000fc60004800000 */
[----:B-1----:R-:W4:Y:S04]  /*5d70*/  LDL.LU R14, [R1+0x58] ;  /* 0x00005800010e7983 */ /* 0x002f280000300800 */
[----:B0-----:R-:W4:Y:S04]  /*5d80*/  LDL.LU R13, [R1+0x5c] ;  /* 0x00005c00010d7983 */ /* 0x001f280000300800 */
[----:B------:R-:W4:Y:S04]  /*5d90*/  LDL.LU R12, [R1+0x48] ;  /* 0x00004800010c7983 */ /* 0x000f280000300800 */
[----:B------:R-:W4:Y:S04]  /*5da0*/  LDL.LU R17, [R1+0x68] ;  /* 0x0000680001117983 */ /* 0x000f280000300800 */
[----:B------:R-:W4:Y:S04]  /*5db0*/  LDL.LU R36, [R1+0x40] ;  /* 0x0000400001247983 */ /* 0x000f280000300800 */
[----:B------:R0:W-:Y:S04]  /*5dc0*/  STL [R1+0x30], R0 ;  /* 0x0000300001007387 */ /* 0x0001e80000100800 */
[----:B0-----:R-:W4:Y:S04]  /*5dd0*/  LDL.LU R0, [R1+0x3c] ;  /* 0x00003c0001007983 */ /* 0x001f280000300800 */
[----:B------:R0:W-:Y:S04]  /*5de0*/  STL [R1+0x38], R31 ;  /* 0x0000381f01007387 */ /* 0x0001e80000100800 */
[----:B0-----:R-:W4:Y:S01]  /*5df0*/  LDL.LU R31, [R1+0x15e4] ;  /* 0x0015e400011f7983 */ /* 0x001f220000300800 */
[----:B--2---:R-:W-:-:S05]  /*5e00*/  SEL R30, R5, R30, !P1 ;  /* 0x0000001e051e7207 */ /* 0x004fca0004800000 */
[----:B------:R0:W-:Y:S01]  /*5e10*/  STL [R1+0x8c], R30 ;  /* 0x00008c1e01007387 */ /* 0x0001e20000100800 */
[C---:B---3--:R-:W-:Y:S02]  /*5e20*/  SEL R29, R5.reuse, R29, !P1 ;  /* 0x0000001d051d7207 */ /* 0x048fe40004800000 */
[C---:B-----5:R-:W-:Y:S01]  /*5e30*/  SEL R28, R5.reuse, R28, !P1 ;  /* 0x0000001c051c7207 */ /* 0x060fe20004800000 */
[----:B0-----:R-:W2:Y:S01]  /*5e40*/  LDL.LU R30, [R1+0x15e0] ;  /* 0x0015e000011e7983 */ /* 0x001ea20000300800 */
[----:B------:R-:W-:-:S03]  /*5e50*/  SEL R27, R5, R27, !P1 ;  /* 0x0000001b051b7207 */ /* 0x000fc60004800000 */
[----:B------:R0:W-:Y:S01]  /*5e60*/  STL [R1+0x94], R29 ;  /* 0x0000941d01007387 */ /* 0x0001e20000100800 */
[C---:B------:R-:W-:Y:S02]  /*5e70*/  SEL R26, R5.reuse, R26, !P1 ;  /* 0x0000001a051a7207 */ /* 0x040fe40004800000 */
[C---:B------:R-:W-:Y:S01]  /*5e80*/  SEL R25, R5.reuse, R25, !P1 ;  /* 0x0000001905197207 */ /* 0x040fe20004800000 */
[----:B0-----:R-:W3:Y:S01]  /*5e90*/  LDL.LU R29, [R1+0x15dc] ;  /* 0x0015dc00011d7983 */ /* 0x001ee20000300800 */
[----:B------:R-:W-:-:S03]  /*5ea0*/  SEL R19, R5, R19, !P1 ;  /* 0x0000001305137207 */ /* 0x000fc60004800000 */
[----:B------:R0:W-:Y:S01]  /*5eb0*/  STL [R1+0xa8], R28 ;  /* 0x0000a81c01007387 */ /* 0x0001e20000100800 */
[----:B------:R-:W-:-:S03]  /*5ec0*/  SEL R18, R5, R18, !P1 ;  /* 0x0000001205127207 */ /* 0x000fc60004800000 */
[----:B0-----:R-:W5:Y:S04]  /*5ed0*/  LDL.LU R28, [R1+0x15d8] ;  /* 0x0015d800011c7983 */ /* 0x001f680000300800 */
[----:B------:R0:W-:Y:S04]  /*5ee0*/  STL [R1+0xc0], R27 ;  /* 0x0000c01b01007387 */ /* 0x0001e80000100800 */
[----:B0-----:R-:W2:Y:S04]  /*5ef0*/  LDL.LU R27, [R1+0x15d4] ;  /* 0x0015d400011b7983 */ /* 0x001ea80000300800 */
[----:B------:R0:W-:Y:S04]  /*5f00*/  STL [R1+0xbc], R26 ;  /* 0x0000bc1a01007387 */ /* 0x0001e80000100800 */
[----:B0-----:R-:W2:Y:S04]  /*5f10*/  LDL.LU R26, [R1+0x15d0] ;  /* 0x0015d000011a7983 */ /* 0x001ea80000300800 */
[----:B------:R0:W-:Y:S04]  /*5f20*/  STL [R1+0xb8], R25 ;  /* 0x0000b81901007387 */ /* 0x0001e80000100800 */
[----:B0-----:R-:W2:Y:S04]  /*5f30*/  LDL.LU R25, [R1+0x15cc] ;  /* 0x0015cc0001197983 */ /* 0x001ea80000300800 */
[----:B------:R0:W-:Y:S04]  /*5f40*/  STL [R1+0xb4], R19 ;  /* 0x0000b41301007387 */ /* 0x0001e80000100800 */
[----:B0-----:R-:W2:Y:S04]  /*5f50*/  LDL.LU R19, [R1+0x15c8] ;  /* 0x0015c80001137983 */ /* 0x001ea80000300800 */
[----:B------:R0:W-:Y:S04]  /*5f60*/  STL [R1+0xb0], R18 ;  /* 0x0000b01201007387 */ /* 0x0001e80000100800 */
[----:B0-----:R-:W3:Y:S01]  /*5f70*/  LDL.LU R18, [R1+0x15c4] ;  /* 0x0015c40001127983 */ /* 0x001ee20000300800 */
[----:B----4-:R-:W-:-:S02]  /*5f80*/  SEL R24, R5, R24, !P1 ;  /* 0x0000001805187207 */ /* 0x010fc40004800000 */
[C---:B------:R-:W-:Y:S02]  /*5f90*/  SEL R21, R5.reuse, R21, !P1 ;  /* 0x0000001505157207 */ /* 0x040fe40004800000 */
[C---:B------:R-:W-:Y:S02]  /*5fa0*/  SEL R20, R5.reuse, R20, !P1 ;  /* 0x0000001405147207 */ /* 0x040fe40004800000 */
[C---:B--2---:R-:W-:Y:S02]  /*5fb0*/  SEL R19, R5.reuse, R19, !P1 ;  /* 0x0000001305137207 */ /* 0x044fe40004800000 */
[----:B---3--:R-:W-:-:S05]  /*5fc0*/  SEL R18, R5, R18, !P1 ;  /* 0x0000001205127207 */ /* 0x008fca0004800000 */
[----:B------:R0:W-:Y:S04]  /*5fd0*/  STL [R1+0xac], R18 ;  /* 0x0000ac1201007387 */ /* 0x0001e80000100800 */
[----:B0-----:R-:W2:Y:S04]  /*5fe0*/  LDL.LU R18, [R1+0x6c] ;  /* 0x00006c0001127983 */ /* 0x001ea80000300800 */
[----:B------:R0:W-:Y:S04]  /*5ff0*/  STL [R1+0xa4], R19 ;  /* 0x0000a41301007387 */ /* 0x0001e80000100800 */
[----:B0-----:R-:W3:Y:S04]  /*6000*/  LDL.LU R19, [R1+0x70] ;  /* 0x0000700001137983 */ /* 0x001ee80000300800 */
[----:B------:R0:W-:Y:S04]  /*6010*/  STL [R1+0xa0], R24 ;  /* 0x0000a01801007387 */ /* 0x0001e80000100800 */
[----:B0-----:R-:W4:Y:S04]  /*6020*/  LDL.LU R24, [R1+0x15c0] ;  /* 0x0015c00001187983 */ /* 0x001f280000300800 */
[----:B------:R0:W-:Y:S04]  /*6030*/  STL [R1+0x9c], R21 ;  /* 0x00009c1501007387 */ /* 0x0001e80000100800 */
[----:B0-----:R-:W2:Y:S04]  /*6040*/  LDL.LU R21, [R1+0x15bc] ;  /* 0x0015bc0001157983 */ /* 0x001ea80000300800 */
[----:B------:R0:W-:Y:S04]  /*6050*/  STL [R1+0x98], R20 ;  /* 0x0000981401007387 */ /* 0x0001e80000100800 */
[----:B0-----:R-:W3:Y:S01]  /*6060*/  LDL.LU R20, [R1+0x15b8] ;  /* 0x0015b80001147983 */ /* 0x001ee20000300800 */
[----:B------:R-:W-:-:S02]  /*6070*/  SEL R23, R5, R23, !P1 ;  /* 0x0000001705177207 */ /* 0x000fc40004800000 */
        /* <DEDUP_REMOVED lines=8> */
[----:B0-----:R-:W2:Y:S04]  /*6100*/  LDL.LU R23, [R1+0x15b4] ;  /* 0x0015b40001177983 */ /* 0x001ea80000300800 */
[----:B------:R0:W-:Y:S04]  /*6110*/  STL [R1+0x80], R22 ;  /* 0x0000801601007387 */ /* 0x0001e80000100800 */
[----:B0-----:R-:W4:Y:S01]  /*6120*/  LDL.LU R22, [R1+0x15b0] ;  /* 0x0015b00001167983 */ /* 0x001f220000300800 */
[----:B------:R-:W-:-:S02]  /*6130*/  SEL R29, R5, R29, !P1 ;  /* 0x0000001d051d7207 */ /* 0x000fc40004800000 */
[C---:B------:R-:W-:Y:S01]  /*6140*/  SEL R30, R5.reuse, R30, !P1 ;  /* 0x0000001e051e7207 */ /* 0x040fe20004800000 */
[----:B------:R-:W-:Y:S01]  /*6150*/  @!P5 IMAD.MOV R6, RZ, RZ, -R6 ;  /* 0x000000ffff06d224 */ /* 0x000fe200078e0a06 */
[C---:B------:R-:W-:Y:S01]  /*6160*/  SEL R31, R5.reuse, R31, !P1 ;  /* 0x0000001f051f7207 */ /* 0x040fe20004800000 */
[----:B------:R-:W-:Y:S01]  /*6170*/  @!P3 IMAD.MOV R7, RZ, RZ, -R7 ;  /* 0x000000ffff07b224 */ /* 0x000fe200078e0a07 */
[C---:B------:R-:W-:Y:S01]  /*6180*/  SEL R32, R5.reuse, R32, !P1 ;  /* 0x0000002005207207 */ /* 0x040fe20004800000 */
[----:B------:R-:W-:Y:S01]  /*6190*/  @!P6 IMAD.MOV R8, RZ, RZ, -R8 ;  /* 0x000000ffff08e224 */ /* 0x000fe200078e0a08 */
[C---:B------:R-:W-:Y:S02]  /*61a0*/  SEL R33, R5.reuse, R33, !P1 ;  /* 0x0000002105217207 */ /* 0x040fe40004800000 */
[C---:B------:R-:W-:Y:S02]  /*61b0*/  SEL R34, R5.reuse, R34, !P1 ;  /* 0x0000002205227207 */ /* 0x040fe40004800000 */
[----:B------:R-:W-:-:S02]  /*61c0*/  SEL R35, R5, R35, !P1 ;  /* 0x0000002305237207 */ /* 0x000fc40004800000 */
[C---:B------:R-:W-:Y:S02]  /*61d0*/  SEL R4, R5.reuse, R4, !P1 ;  /* 0x0000000405047207 */ /* 0x040fe40004800000 */
[C---:B------:R-:W-:Y:S02]  /*61e0*/  SEL R6, R5.reuse, R6, !P1 ;  /* 0x0000000605067207 */ /* 0x040fe40004800000 */
[C---:B------:R-:W-:Y:S02]  /*61f0*/  SEL R7, R5.reuse, R7, !P1 ;  /* 0x0000000705077207 */ /* 0x040fe40004800000 */
[C---:B------:R-:W-:Y:S02]  /*6200*/  SEL R8, R5.reuse, R8, !P1 ;  /* 0x0000000805087207 */ /* 0x040fe40004800000 */
[----:B---3--:R-:W-:-:S05]  /*6210*/  SEL R21, R5, R21, !P1 ;  /* 0x0000001505157207 */ /* 0x008fca0004800000 */
[----:B------:R2:W-:Y:S02]  /*6220*/  STL [R1+0x7c], R21 ;  /* 0x00007c1501007387 */ /* 0x0005e40000100800 */
[C---:B--2---:R-:W-:Y:S02]  /*6230*/  SEL R21, R5.reuse, R20, !P1 ;  /* 0x0000001405157207 */ /* 0x044fe40004800000 */
[C---:B------:R-:W-:Y:S02]  /*6240*/  SEL R20, R5.reuse, R19, !P1 ;  /* 0x0000001305147207 */ /* 0x040fe40004800000 */
[C---:B------:R-:W-:Y:S02]  /*6250*/  SEL R19, R5.reuse, R18, !P1 ;  /* 0x0000001205137207 */ /* 0x040fe40004800000 */
[C---:B------:R-:W-:Y:S01]  /*6260*/  SEL R18, R5.reuse, R17, !P1 ;  /* 0x0000001105127207 */ /* 0x040fe20004800000 */
[----:B------:R-:W-:Y:S01]  /*6270*/  STL [R1+0x78], R21 ;  /* 0x0000781501007387 */ /* 0x000fe20000100800 */
[----:B------:R-:W-:-:S02]  /*6280*/  SEL R17, R5, R16, !P1 ;  /* 0x0000001005117207 */ /* 0x000fc40004800000 */
[C---:B------:R-:W-:Y:S01]  /*6290*/  SEL R16, R5.reuse, R15, !P1 ;  /* 0x0000000f05107207 */ /* 0x040fe20004800000 */
[----:B------:R-:W-:Y:S01]  /*62a0*/  STL [R1+0x74], R20 ;  /* 0x0000741401007387 */ /* 0x000fe20000100800 */
[C---:B------:R-:W-:Y:S02]  /*62b0*/  SEL R15, R5.reuse, R14, !P1 ;  /* 0x0000000e050f7207 */ /* 0x040fe40004800000 */
[C---:B------:R-:W-:Y:S01]  /*62c0*/  SEL R14, R5.reuse, R13, !P1 ;  /* 0x0000000d050e7207 */ /* 0x040fe20004800000 */
[----:B------:R-:W-:Y:S01]  /*62d0*/  STL [R1+0x70], R19 ;  /* 0x0000701301007387 */ /* 0x000fe20000100800 */
[----:B------:R-:W-:-:S03]  /*62e0*/  SEL R13, R5, R12, !P1 ;  /* 0x0000000c050d7207 */ /* 0x000fc60004800000 */
[----:B------:R-:W-:Y:S01]  /*62f0*/  STL [R1+0x6c], R18 ;  /* 0x00006c1201007387 */ /* 0x000fe20000100800 */
[----:B----4-:R-:W-:-:S03]  /*6300*/  SEL R12, R5, R22, !P1 ;  /* 0x00000016050c7207 */ /* 0x010fc60004800000 */
[----:B------:R-:W-:Y:S04]  /*6310*/  STL [R1+0x68], R17 ;  /* 0x0000681101007387 */ /* 0x000fe80000100800 */
[----:B------:R-:W-:Y:S04]  /*6320*/  STL [R1+0x64], R16 ;  /* 0x0000641001007387 */ /* 0x000fe80000100800 */
[----:B------:R-:W-:Y:S04]  /*6330*/  STL [R1+0x60], R15 ;  /* 0x0000600f01007387 */ /* 0x000fe80000100800 */
[----:B------:R0:W-:Y:S04]  /*6340*/  STL [R1+0x5c], R14 ;  /* 0x00005c0e01007387 */ /* 0x0001e80000100800 */
[----:B------:R1:W-:Y:S04]  /*6350*/  STL [R1+0x58], R13 ;  /* 0x0000580d01007387 */ /* 0x0003e80000100800 */
[----:B------:R2:W-:Y:S01]  /*6360*/  STL [R1+0x4c], R12 ;  /* 0x00004c0c01007387 */ /* 0x0005e20000100800 */
[----:B0-----:R-:W-:-:S02]  /*6370*/  SEL R14, R5, R36, !P1 ;  /* 0x00000024050e7207 */ /* 0x001fc40004800000 */
[----:B-1----:R-:W-:-:S03]  /*6380*/  SEL R13, R5, R0, !P1 ;  /* 0x00000000050d7207 */ /* 0x002fc60004800000 */
[----:B------:R-:W-:Y:S01]  /*6390*/  STL [R1+0x48], R14 ;  /* 0x0000480e01007387 */ /* 0x000fe20000100800 */
[C---:B------:R-:W-:Y:S02]  /*63a0*/  SEL R0, R5.reuse, R24, !P1 ;  /* 0x0000001805007207 */ /* 0x040fe40004800000 */
[C---:B--2---:R-:W-:Y:S01]  /*63b0*/  SEL R12, R5.reuse, R23, !P1 ;  /* 0x00000017050c7207 */ /* 0x044fe20004800000 */
[----:B------:R0:W-:Y:S04]  /*63c0*/  STL [R1+0x44], R13 ;  /* 0x0000440d01007387 */ /* 0x0001e80000100800 */
[----:B------:R1:W-:Y:S01]  /*63d0*/  STL [R1+0x40], R12 ;  /* 0x0000400c01007387 */ /* 0x0003e20000100800 */
[----:B0-----:R-:W-:-:S03]  /*63e0*/  SEL R13, R5, R25, !P1 ;  /* 0x00000019050d7207 */ /* 0x001fc60004800000 */
[----:B------:R0:W-:Y:S01]  /*63f0*/  STL [R1+0x3c], R0 ;  /* 0x00003c0001007387 */ /* 0x0001e20000100800 */
[----:B-1----:R-:W-:-:S03]  /*6400*/  SEL R12, R5, R26, !P1 ;  /* 0x0000001a050c7207 */ /* 0x002fc60004800000 */
[----:B------:R-:W-:Y:S04]  /*6410*/  STL [R1+0x34], R13 ;  /* 0x0000340d01007387 */ /* 0x000fe80000100800 */
[----:B------:R-:W2:Y:S01]  /*6420*/  LDL.LU R26, [R1+0x24] ;  /* 0x00002400011a7983 */ /* 0x000ea20000300800 */
[----:B0-----:R-:W-:-:S03]  /*6430*/  SEL R0, R5, R27, !P1 ;  /* 0x0000001b05007207 */ /* 0x001fc60004800000 */
[----:B------:R0:W-:Y:S01]  /*6440*/  STL [R1+0x2c], R12 ;  /* 0x00002c0c01007387 */ /* 0x0001e20000100800 */
[----:B-----5:R-:W-:-:S03]  /*6450*/  SEL R36, R5, R28, !P1 ;  /* 0x0000001c05247207 */ /* 0x020fc60004800000 */
[----:B------:R-:W3:Y:S04]  /*6460*/  LDL.LU R25, [R1+0x20] ;  /* 0x0000200001197983 */ /* 0x000ee80000300800 */
[----:B------:R1:W-:Y:S04]  /*6470*/  STL [R1+0x28], R0 ;  /* 0x0000280001007387 */ /* 0x0003e80000100800 */
[----:B------:R-:W4:Y:S04]  /*6480*/  LDL.LU R18, [R1+0x1c] ;  /* 0x00001c0001127983 */ /* 0x000f280000300800 */
[----:B0-----:R-:W5:Y:S04]  /*6490*/  LDL.LU R12, [R1+0x18] ;  /* 0x00001800010c7983 */ /* 0x001f680000300800 */
[----:B------:R-:W5:Y:S04]  /*64a0*/  LDL.LU R13, [R1+0x14] ;  /* 0x00001400010d7983 */ /* 0x000f680000300800 */
[----:B------:R-:W5:Y:S04]  /*64b0*/  LDL.LU R14, [R1+0x10] ;  /* 0x00001000010e7983 */ /* 0x000f680000300800 */
[----:B------:R-:W5:Y:S04]  /*64c0*/  LDL.LU R15, [R1+0xc] ;  /* 0x00000c00010f7983 */ /* 0x000f680000300800 */
[----:B------:R-:W-:Y:S04]  /*64d0*/  STL [R1+0x154c], R36 ;  /* 0x00154c2401007387 */ /* 0x000fe80000100800 */
        /* <DEDUP_REMOVED lines=11> */
[----:B------:R-:W5:Y:S04]  /*6590*/  LDL.LU R16, [R1+0x8] ;  /* 0x0000080001107983 */ /* 0x000f680000300800 */
[----:B------:R-:W5:Y:S01]  /*65a0*/  LDL.LU R17, [R1+0x4] ;  /* 0x0000040001117983 */ /* 0x000f620000300800 */
[----:B------:R-:W-:-:S02]  /*65b0*/  @!P0 IMAD.MOV R9, RZ, RZ, -R9 ;  /* 0x000000ffff098224 */ /* 0x000fc400078e0a09 */
[----:B------:R-:W-:-:S03]  /*65c0*/  @!P4 IMAD.MOV R11, RZ, RZ, -R11 ;  /* 0x000000ffff0bc224 */ /* 0x000fc600078e0a0b */
[C---:B-1----:R-:W-:Y:S01]  /*65d0*/  SEL R0, R5.reuse, R9, !P1 ;  /* 0x0000000905007207 */ /* 0x042fe20004800000 */
[----:B------:R-:W-:Y:S01]  /*65e0*/  @!P2 IMAD.MOV R10, RZ, RZ, -R10 ;  /* 0x000000ffff0aa224 */ /* 0x000fe200078e0a0a */
[----:B------:R-:W-:-:S03]  /*65f0*/  SEL R11, R5, R11, !P1 ;  /* 0x0000000b050b7207 */ /* 0x000fc60004800000 */
[----:B------:R0:W-:Y:S01]  /*6600*/  STL [R1+0xcc], R0 ;  /* 0x0000cc0001007387 */ /* 0x0001e20000100800 */
[----:B------:R-:W-:-:S03]  /*6610*/  IMAD R2, R2, UR11, RZ ;  /* 0x0000000b02027c24 */ /* 0x000fc6000f8e02ff */
[----:B------:R-:W5:Y:S01]  /*6620*/  LDL.LU R19, [R1+0x30] ;  /* 0x0000300001137983 */ /* 0x000f620000300800 */
[----:B------:R-:W-:-:S03]  /*6630*/  IMAD R3, R3, UR11, RZ ;  /* 0x0000000b03037c24 */ /* 0x000fc6000f8e02ff */
[----:B------:R-:W5:Y:S01]  /*6640*/  LDL.LU R20, [R1+0x38] ;  /* 0x0000380001147983 */ /* 0x000f620000300800 */
[----:B0-----:R-:W-:-:S03]  /*6650*/  SEL R0, R5, R10, !P1 ;  /* 0x0000000a05007207 */ /* 0x001fc60004800000 */
[----:B------:R-:W5:Y:S04]  /*6660*/  LDL.LU R21, [R1+0x8c] ;  /* 0x00008c0001157983 */ /* 0x000f680000300800 */
[----:B------:R-:W5:Y:S04]  /*6670*/  LDL.LU R22, [R1+0x94] ;  /* 0x0000940001167983 */ /* 0x000f680000300800 */
[----:B------:R-:W5:Y:S04]  /*6680*/  LDL.LU R23, [R1+0xa8] ;  /* 0x0000a80001177983 */ /* 0x000f680000300800 */
[----:B------:R-:W5:Y:S04]  /*6690*/  LDL.LU R24, [R1+0xc0] ;  /* 0x0000c00001187983 */ /* 0x000f680000300800 */
[----:B------:R-:W-:Y:S04]  /*66a0*/  STL [R1+0x157c], R11 ;  /* 0x00157c0b01007387 */ /* 0x000fe80000100800 */
[----:B------:R-:W-:Y:S04]  /*66b0*/  STL [R1+0x1548], R0 ;  /* 0x0015480001007387 */ /* 0x000fe80000100800 */
[----:B------:R-:W-:Y:S04]  /*66c0*/  STL [R1+0x1580], R2 ;  /* 0x0015800201007387 */ /* 0x000fe80000100800 */
[----:B------:R-:W-:Y:S01]  /*66d0*/  STL [R1+0x1584], R3 ;  /* 0x0015840301007387 */ /* 0x000fe20000100800 */
[----:B--2---:R-:W-:-:S02]  /*66e0*/  IMAD R5, R26, UR11, RZ ;  /* 0x0000000b1a057c24 */ /* 0x004fc4000f8e02ff */
[----:B---3--:R-:W-:-:S03]  /*66f0*/  IMAD R9, R25, UR11, RZ ;  /* 0x0000000b19097c24 */ /* 0x008fc6000f8e02ff */
[----:B------:R-:W-:Y:S01]  /*6700*/  STL [R1+0x1588], R5 ;  /* 0x0015880501007387 */ /* 0x000fe20000100800 */
[----:B----4-:R-:W-:-:S03]  /*6710*/  IMAD R10, R18, UR11, RZ ;  /* 0x0000000b120a7c24 */ /* 0x010fc6000f8e02ff */
[----:B------:R-:W-:Y:S01]  /*6720*/  STL [R1+0x158c], R9 ;  /* 0x00158c0901007387 */ /* 0x000fe20000100800 */
[----:B-----5:R-:W-:-:S03]  /*6730*/  IMAD R12, R12, UR11, RZ ;  /* 0x0000000b0c0c7c24 */ /* 0x020fc6000f8e02ff */
[----:B------:R-:W-:Y:S01]  /*6740*/  STL [R1+0x1590], R10 ;  /* 0x0015900a01007387 */ /* 0x000fe20000100800 */
[----:B------:R-:W-:-:S03]  /*6750*/  IMAD R13, R13, UR11, RZ ;  /* 0x0000000b0d0d7c24 */ /* 0x000fc6000f8e02ff */
[----:B------:R-:W-:Y:S01]  /*6760*/  STL [R1+0x1594], R12 ;  /* 0x0015940c01007387 */ /* 0x000fe20000100800 */
[----:B------:R-:W-:-:S03]  /*6770*/  IMAD R14, R14, UR11, RZ ;  /* 0x0000000b0e0e7c24 */ /* 0x000fc6000f8e02ff */
[----:B------:R-:W-:Y:S01]  /*6780*/  STL [R1+0x1598], R13 ;  /* 0x0015980d01007387 */ /* 0x000fe20000100800 */
[----:B------:R-:W-:-:S03]  /*6790*/  IMAD R15, R15, UR11, RZ ;  /* 0x0000000b0f0f7c24 */ /* 0x000fc6000f8e02ff */
[----:B------:R-:W-:Y:S01]  /*67a0*/  STL [R1+0x159c], R14 ;  /* 0x00159c0e01007387 */ /* 0x000fe20000100800 */
[----:B------:R-:W-:-:S03]  /*67b0*/  IMAD R18, R37, UR11, RZ ;  /* 0x0000000b25127c24 */ /* 0x000fc6000f8e02ff */
[----:B------:R-:W-:Y:S01]  /*67c0*/  STL [R1+0x15a0], R15 ;  /* 0x0015a00f01007387 */ /* 0x000fe20000100800 */
[----:B------:R-:W-:Y:S02]  /*67d0*/  IMAD R16, R16, UR11, RZ ;  /* 0x0000000b10107c24 */ /* 0x000fe4000f8e02ff */
[----:B------:R-:W-:-:S03]  /*67e0*/  IMAD R17, R17, UR11, RZ ;  /* 0x0000000b11117c24 */ /* 0x000fc6000f8e02ff */
[----:B------:R-:W-:Y:S04]  /*67f0*/  STL [R1+0x15a4], R16 ;  /* 0x0015a41001007387 */ /* 0x000fe80000100800 */
[----:B------:R-:W-:Y:S04]  /*6800*/  STL [R1+0x15a8], R17 ;  /* 0x0015a81101007387 */ /* 0x000fe80000100800 */
[----:B------:R0:W-:Y:S04]  /*6810*/  STL [R1+0x15ac], R18 ;  /* 0x0015ac1201007387 */ /* 0x0001e80000100800 */
[----:B------:R-:W2:Y:S04]  /*6820*/  LDL.LU R25, [R1+0xbc] ;  /* 0x0000bc0001197983 */ /* 0x000ea80000300800 */
[----:B------:R-:W3:Y:S04]  /*6830*/  LDL.LU R26, [R1+0xb8] ;  /* 0x0000b800011a7983 */ /* 0x000ee80000300800 */
[----:B------:R-:W4:Y:S04]  /*6840*/  LDL.LU R27, [R1+0xb4] ;  /* 0x0000b400011b7983 */ /* 0x000f280000300800 */
[----:B------:R-:W5:Y:S04]  /*6850*/  LDL.LU R28, [R1+0xb0] ;  /* 0x0000b000011c7983 */ /* 0x000f680000300800 */
[----:B------:R-:W2:Y:S04]  /*6860*/  LDL.LU R37, [R1+0xac] ;  /* 0x0000ac0001257983 */ /* 0x000ea80000300800 */
[----:B0-----:R-:W2:Y:S04]  /*6870*/  LDL.LU R18, [R1+0xa4] ;  /* 0x0000a40001127983 */ /* 0x001ea80000300800 */
[----:B------:R-:W3:Y:S04]  /*6880*/  LDL.LU R17, [R1+0xa0] ;  /* 0x0000a00001117983 */ /* 0x000ee80000300800 */
[----:B------:R-:W4:Y:S04]  /*6890*/  LDL.LU R16, [R1+0x9c] ;  /* 0x00009c0001107983 */ /* 0x000f280000300800 */
[----:B------:R-:W5:Y:S04]  /*68a0*/  LDL.LU R15, [R1+0x98] ;  /* 0x00009800010f7983 */ /* 0x000f680000300800 */
        /* <DEDUP_REMOVED lines=21> */
[----:B------:R-:W5:Y:S01]  /*6a00*/  LDL.LU R0, [R1+0x28] ;  /* 0x0000280001007983 */ /* 0x000f620000300800 */
[----:B--2---:R-:W-:-:S02]  /*6a10*/  IMAD R18, R18, UR11, RZ ;  /* 0x0000000b12127c24 */ /* 0x004fc4000f8e02ff */
[----:B---3--:R-:W-:-:S03]  /*6a20*/  IMAD R17, R17, UR11, RZ ;  /* 0x0000000b11117c24 */ /* 0x008fc6000f8e02ff */
[----:B------:R0:W-:Y:S01]  /*6a30*/  STL [R1+0x4], R18 ;  /* 0x0000041201007387 */ /* 0x0001e20000100800 */
[----:B----4-:R-:W-:Y:S02]  /*6a40*/  IMAD R16, R16, UR11, RZ ;  /* 0x0000000b10107c24 */ /* 0x010fe4000f8e02ff */
[----:B-----5:R-:W-:Y:S01]  /*6a50*/  IMAD R15, R15, UR11, RZ ;  /* 0x0000000b0f0f7c24 */ /* 0x020fe2000f8e02ff */
[----:B0-----:R-:W2:Y:S01]  /*6a60*/  LDL.LU R18, [R1+0x15ac] ;  /* 0x0015ac0001127983 */ /* 0x001ea20000300800 */
[----:B------:R-:W-:-:S03]  /*6a70*/  IMAD R14, R14, UR11, RZ ;  /* 0x0000000b0e0e7c24 */ /* 0x000fc6000f8e02ff */
[----:B------:R0:W-:Y:S01]  /*6a80*/  STL [R1+0x8], R17 ;  /* 0x0000081101007387 */ /* 0x0001e20000100800 */
[----:B------:R-:W-:Y:S02]  /*6a90*/  IMAD R13, R13, UR11, RZ ;  /* 0x0000000b0d0d7c24 */ /* 0x000fe4000f8e02ff */
[----:B------:R-:W-:Y:S01]  /*6aa0*/  IMAD R12, R12, UR11, RZ ;  /* 0x0000000b0c0c7c24 */ /* 0x000fe2000f8e02ff */
[----:B0-----:R-:W3:Y:S04]  /*6ab0*/  LDL.LU R17, [R1+0x15a8] ;  /* 0x0015a80001117983 */ /* 0x001ee80000300800 */
[----:B------:R0:W-:Y:S01]  /*6ac0*/  STL [R1+0xc], R16 ;  /* 0x00000c1001007387 */ /* 0x0001e20000100800 */
[----:B------:R-:W-:Y:S02]  /*6ad0*/  IMAD R10, R10, UR11, RZ ;  /* 0x0000000b0a0a7c24 */ /* 0x000fe4000f8e02ff */
[----:B------:R-:W-:Y:S01]  /*6ae0*/  IMAD R9, R9, UR11, RZ ;  /* 0x0000000b09097c24 */ /* 0x000fe2000f8e02ff */
[----:B0-----:R-:W4:Y:S04]  /*6af0*/  LDL.LU R16, [R1+0x15a4] ;  /* 0x0015a40001107983 */ /* 0x001f280000300800 */
[----:B------:R0:W-:Y:S01]  /*6b00*/  STL [R1+0x10], R15 ;  /* 0x0000100f01007387 */ /* 0x0001e20000100800 */
[----:B------:R-:W-:-:S03]  /*6b10*/  IMAD R5, R5, UR11, RZ ;  /* 0x0000000b05057c24 */ /* 0x000fc6000f8e02ff */
[----:B0-----:R-:W5:Y:S04]  /*6b20*/  LDL.LU R15, [R1+0x15a0] ;  /* 0x0015a000010f7983 */ /* 0x001f680000300800 */
[----:B------:R0:W-:Y:S01]  /*6b30*/  STL [R1+0x14], R14 ;  /* 0x0000140e01007387 */ /* 0x0001e20000100800 */
[----:B------:R-:W-:-:S03]  /*6b40*/  IMAD R3, R3, UR11, RZ ;  /* 0x0000000b03037c24 */ /* 0x000fc6000f8e02ff */
[----:B0-----:R-:W2:Y:S04]  /*6b50*/  LDL.LU R14, [R1+0x159c] ;  /* 0x00159c00010e7983 */ /* 0x001ea80000300800 */
        /* <DEDUP_REMOVED lines=50> */
[----:B0-----:R-:W2:Y:S01]  /*6e80*/  LDL.LU R29, [R1+0x1550] ;  /* 0x00155000011d7983 */ /* 0x001ea20000300800 */
[----:B------:R-:W-:-:S02]  /*6e90*/  IMAD R36, R36, UR11, RZ ;  /* 0x0000000b24247c24 */ /* 0x000fc4000f8e02ff */
[----:B------:R-:W-:-:S03]  /*6ea0*/  IMAD R0, R0, UR11, RZ ;  /* 0x0000000b00007c24 */ /* 0x000fc6000f8e02ff */
[----:B------:R0:W-:Y:S04]  /*6eb0*/  STL [R1+0x2c], R36 ;  /* 0x00002c2401007387 */ /* 0x0001e80000100800 */
[----:B0-----:R-:W3:Y:S04]  /*6ec0*/  LDL.LU R36, [R1+0x154c] ;  /* 0x00154c0001247983 */ /* 0x001ee80000300800 */
[----:B------:R2:W-:Y:S01]  /*6ed0*/  STL [R1+0x28], R0 ;  /* 0x0000280001007387 */ /* 0x0005e20000100800 */
[----:B------:R-:W-:Y:S02]  /*6ee0*/  IMAD R19, R19, UR11, RZ ;  /* 0x0000000b13137c24 */ /* 0x000fe4000f8e02ff */
[----:B------:R-:W-:-:S02]  /*6ef0*/  IMAD R20, R20, UR11, RZ ;  /* 0x0000000b14147c24 */ /* 0x000fc4000f8e02ff */
[----:B------:R-:W-:Y:S02]  /*6f00*/  IMAD R21, R21, UR11, RZ ;  /* 0x0000000b15157c24 */ /* 0x000fe4000f8e02ff */
[----:B------:R-:W-:Y:S02]  /*6f10*/  IMAD R22, R22, UR11, RZ ;  /* 0x0000000b16167c24 */ /* 0x000fe4000f8e02ff */
[----:B------:R-:W-:Y:S02]  /*6f20*/  IMAD R23, R23, UR11, RZ ;  /* 0x0000000b17177c24 */ /* 0x000fe4000f8e02ff */
[----:B------:R-:W-:Y:S02]  /*6f30*/  IMAD R24, R24, UR11, RZ ;  /* 0x0000000b18187c24 */ /* 0x000fe4000f8e02ff */
[----:B------:R-:W-:Y:S02]  /*6f40*/  IMAD R25, R25, UR11, RZ ;  /* 0x0000000b19197c24 */ /* 0x000fe4000f8e02ff */
[----:B------:R-:W-:-:S02]  /*6f50*/  IMAD R26, R26, UR11, RZ ;  /* 0x0000000b1a1a7c24 */ /* 0x000fc4000f8e02ff */
[----:B--2---:R-:W-:-:S05]  /*6f60*/  IMAD R0, R29, UR11, RZ ;  /* 0x0000000b1d007c24 */ /* 0x004fca000f8e02ff */
[----:B------:R0:W-:Y:S01]  /*6f70*/  STL [R1+0x74], R0 ;  /* 0x0000740001007387 */ /* 0x0001e20000100800 */
[----:B------:R-:W-:Y:S01]  /*6f80*/  SHF.R.S32.HI R29, RZ, 0x1f, R2 ;  /* 0x0000001fff1d7819 */ /* 0x000fe20000011402 */
[----:B0-----:R-:W-:Y:S02]  /*6f90*/  IMAD R0, R4, UR11, RZ ;  /* 0x0000000b04007c24 */ /* 0x001fe4000f8e02ff */
[----:B------:R-:W-:Y:S02]  /*6fa0*/  IMAD R4, R6, UR11, RZ ;  /* 0x0000000b06047c24 */ /* 0x000fe4000f8e02ff */
[----:B------:R-:W-:Y:S01]  /*6fb0*/  IMAD R6, R7, UR11, RZ ;  /* 0x0000000b07067c24 */ /* 0x000fe2000f8e02ff */
[----:B------:R-:W-:Y:S01]  /*6fc0*/  STL [R1+0x78], R0 ;  /* 0x0000780001007387 */ /* 0x000fe20000100800 */
[----:B------:R-:W-:-:S03]  /*6fd0*/  IADD3 R2, P5, PT, R2, UR12, RZ ;  /* 0x0000000c02027c10 */ /* 0x000fc6000ffbe0ff */
[----:B------:R0:W-:Y:S04]  /*6fe0*/  STL [R1+0x7c], R4 ;  /* 0x00007c0401007387 */ /* 0x0001e80000100800 */
[----:B------:R-:W-:Y:S01]  /*6ff0*/  STL [R1+0x80], R6 ;  /* 0x0000800601007387 */ /* 0x000fe20000100800 */
[----:B0-----:R-:W-:Y:S01]  /*7000*/  IMAD R4, R11, UR11, RZ ;  /* 0x0000000b0b047c24 */ /* 0x001fe2000f8e02ff */
[----:B------:R-:W-:Y:S02]  /*7010*/  SHF.R.S32.HI R11, RZ, 0x1f, R3 ;  /* 0x0000001fff0b7819 */ /* 0x000fe40000011403 */
[----:B------:R-:W-:Y:S02]  /*7020*/  IADD3 R3, P1, PT, R3, UR12, RZ ;  /* 0x0000000c03037c10 */ /* 0x000fe4000ff3e0ff */
[----:B------:R-:W-:Y:S04]  /*7030*/  STL [R1+0x88], R4 ;  /* 0x0000880401007387 */ /* 0x000fe80000100800 */
[----:B------:R0:W-:Y:S04]  /*7040*/  STL [R1+0x12e0], R2 ;  /* 0x0012e00201007387 */ /* 0x0001e80000100800 */
[----:B------:R1:W-:Y:S01]  /*7050*/  STL [R1+0x12dc], R3 ;  /* 0x0012dc0301007387 */ /* 0x0003e20000100800 */
[----:B0-----:R-:W-:-:S02]  /*7060*/  IADD3 R2, P0, PT, R5, UR12, RZ ;  /* 0x0000000c05027c10 */ /* 0x001fc4000ff1e0ff */
[----:B-1----:R-:W-:-:S03]  /*7070*/  IADD3 R3, P4, PT, R9, UR12, RZ ;  /* 0x0000000c09037c10 */ /* 0x002fc6000ff9e0ff */
[----:B------:R0:W-:Y:S01]  /*7080*/  STL [R1+0x12d8], R2 ;  /* 0x0012d80201007387 */ /* 0x0001e20000100800 */
[----:B------:R-:W-:-:S03]  /*7090*/  SHF.R.S32.HI R6, RZ, 0x1f, R10 ;  /* 0x0000001fff067819 */ /* 0x000fc6000001140a */
[----:B------:R1:W-:Y:S01]  /*70a0*/  STL [R1+0x12d4], R3 ;  /* 0x0012d40301007387 */ /* 0x0003e20000100800 */
[----:B0-----:R-:W-:Y:S02]  /*70b0*/  IADD3 R2, P3, PT, R10, UR12, RZ ;  /* 0x0000000c0a027c10 */ /* 0x001fe4000ff7e0ff */
[----:B------:R-:W-:Y:S02]  /*70c0*/  IADD3.X R10, PT, PT, R29, UR13, RZ, P5, !PT ;  /* 0x0000000d1d0a7c10 */ /* 0x000fe4000affe4ff */
[----:B-1----:R-:W-:Y:S01]  /*70d0*/  IADD3 R3, P2, PT, R12, UR12, RZ ;  /* 0x0000000c0c037c10 */ /* 0x002fe2000ff5e0ff */
[----:B------:R0:W-:Y:S01]  /*70e0*/  STL [R1+0x12d0], R2 ;  /* 0x0012d00201007387 */ /* 0x0001e20000100800 */
[----:B------:R-:W-:Y:S02]  /*70f0*/  SHF.R.S32.HI R7, RZ, 0x1f, R9 ;  /* 0x0000001fff077819 */ /* 0x000fe40000011409 */
[----:B------:R-:W-:Y:S01]  /*7100*/  IADD3 R9, P5, PT, R14, UR12, RZ ;  /* 0x0000000c0e097c10 */ /* 0x000fe2000ffbe0ff */
[----:B------:R-:W-:Y:S01]  /*7110*/  STL [R1+0x12cc], R3 ;  /* 0x0012cc0301007387 */ /* 0x000fe20000100800 */
[----:B0-----:R-:W-:Y:S01]  /*7120*/  IADD3 R2, P6, PT, R13, UR12, RZ ;  /* 0x0000000c0d027c10 */ /* 0x001fe2000ffde0ff */
[----:B------:R-:W-:Y:S01]  /*7130*/  IMAD R0, R8, UR11, RZ ;  /* 0x0000000b08007c24 */ /* 0x000fe2000f8e02ff */
[----:B------:R-:W-:-:S03]  /*7140*/  IADD3.X R11, PT, PT, R11, UR13, RZ, P1, !PT ;  /* 0x0000000d0b0b7c10 */ /* 0x000fc60008ffe4ff */
[----:B------:R-:W-:Y:S01]  /*7150*/  STL [R1+0x12c8], R2 ;  /* 0x0012c80201007387 */ /* 0x000fe20000100800 */
[----:B------:R-:W-:-:S03]  /*7160*/  SHF.R.S32.HI R8, RZ, 0x1f, R5 ;  /* 0x0000001fff087819 */ /* 0x000fc60000011405 */
[----:B------:R5:W-:Y:S04]  /*7170*/  STL [R1+0x12c4], R10 ;  /* 0x0012c40a01007387 */ /* 0x000be80000100800 */
[----:B------:R-:W-:Y:S01]  /*7180*/  STL [R1+0x12c0], R9 ;  /* 0x0012c00901007387 */ /* 0x000fe20000100800 */
[----:B-----5:R-:W-:-:S03]  /*7190*/  IADD3 R10, P1, PT, R15, UR12, RZ ;  /* 0x0000000c0f0a7c10 */ /* 0x020fc6000ff3e0ff */
[----:B------:R0:W-:Y:S04]  /*71a0*/  STL [R1+0x12bc], R11 ;  /* 0x0012bc0b01007387 */ /* 0x0001e80000100800 */
[----:B------:R4:W-:Y:S01]  /*71b0*/  STL [R1+0x12b8], R10 ;  /* 0x0012b80a01007387 */ /* 0x0009e20000100800 */
[----:B0-----:R-:W-:Y:S02]  /*71c0*/  IADD3.X R11, PT, PT, R8, UR13, RZ, P0, !PT ;  /* 0x0000000d080b7c10 */ /* 0x001fe400087fe4ff */
[----:B----4-:R-:W-:-:S03]  /*71d0*/  IADD3 R10, P0, PT, R16, UR12, RZ ;  /* 0x0000000c100a7c10 */ /* 0x010fc6000ff1e0ff */
[----:B------:R0:W-:Y:S04]  /*71e0*/  STL [R1+0x12b4], R11 ;  /* 0x0012b40b01007387 */ /* 0x0001e80000100800 */
[----:B------:R3:W-:Y:S01]  /*71f0*/  STL [R1+0x12b0], R10 ;  /* 0x0012b00a01007387 */ /* 0x0007e20000100800 */
[----:B0-----:R-:W-:Y:S02]  /*7200*/  IADD3.X R11, PT, PT, R7, UR13, RZ, P4, !PT ;  /* 0x0000000d070b7c10 */ /* 0x001fe4000a7fe4ff */
[----:B---3--:R-:W-:-:S03]  /*7210*/  IADD3 R10, P4, PT, R17, UR12, RZ ;  /* 0x0000000c110a7c10 */ /* 0x008fc6000ff9e0ff */
[----:B------:R0:W-:Y:S01]  /*7220*/  STL [R1+0x12ac], R11 ;  /* 0x0012ac0b01007387 */ /* 0x0001e20000100800 */
[----:B------:R-:W-:-:S03]  /*7230*/  SHF.R.S32.HI R5, RZ, 0x1f, R12 ;  /* 0x0000001fff057819 */ /* 0x000fc6000001140c */
[----:B------:R1:W-:Y:S01]  /*7240*/  STL [R1+0x12a8], R10 ;  /* 0x0012a80a01007387 */ /* 0x0003e20000100800 */
[----:B0-----:R-:W-:Y:S02]  /*7250*/  IADD3.X R11, PT, PT, R6, UR13, RZ, P3, !PT ;  /* 0x0000000d060b7c10 */ /* 0x001fe40009ffe4ff */
[----:B-1----:R-:W-:-:S03]  /*7260*/  IADD3 R10, P3, PT, R18, UR12, RZ ;  /* 0x0000000c120a7c10 */ /* 0x002fc6000ff7e0ff */
        /* <DEDUP_REMOVED lines=15> */
[----:B------:R-:W-:Y:S01]  /*7360*/  STL [R1+0x128c], R11 ;  /* 0x00128c0b01007387 */ /* 0x000fe20000100800 */
[----:B------:R-:W-:-:S03]  /*7370*/  IADD3.X R2, PT, PT, R2, UR13, RZ, P1, !PT ;  /* 0x0000000d02027c10 */ /* 0x000fc60008ffe4ff */
[----:B------:R0:W-:Y:S01]  /*7380*/  STL [R1+0x1288], R10 ;  /* 0x0012880a01007387 */ /* 0x0001e20000100800 */
[----:B------:R-:W-:-:S03]  /*7390*/  SHF.R.S32.HI R9, RZ, 0x1f, R16 ;  /* 0x0000001fff097819 */ /* 0x000fc60000011410 */
[----:B------:R-:W2:Y:S01]  /*73a0*/  LDL.LU R15, [R1+0x4] ;  /* 0x00000400010f7983 */ /* 0x000ea20000300800 */
[----:B------:R-:W-:Y:S02]  /*73b0*/  IADD3.X R9, PT, PT, R9, UR13, RZ, P0, !PT ;  /* 0x0000000d09097c10 */ /* 0x000fe400087fe4ff */
[----:B0-----:R-:W-:Y:S01]  /*73c0*/  IADD3 R10, P1, PT, R22, UR12, RZ ;  /* 0x0000000c160a7c10 */ /* 0x001fe2000ff3e0ff */
[----:B------:R-:W-:Y:S04]  /*73d0*/  STL [R1+0x1284], R2 ;  /* 0x0012840201007387 */ /* 0x000fe80000100800 */
[----:B------:R0:W-:Y:S04]  /*73e0*/  STL [R1+0x1280], R10 ;  /* 0x0012800a01007387 */ /* 0x0001e80000100800 */
[----:B------:R-:W3:Y:S01]  /*73f0*/  LDL.LU R11, [R1+0x8] ;  /* 0x00000800010b7983 */ /* 0x000ee20000300800 */
[----:B0-----:R-:W-:-:S03]  /*7400*/  IADD3 R10, P0, PT, R23, UR12, RZ ;  /* 0x0000000c170a7c10 */ /* 0x001fc6000ff1e0ff */
[----:B------:R-:W-:Y:S04]  /*7410*/  STL [R1+0x127c], R9 ;  /* 0x00127c0901007387 */ /* 0x000fe80000100800 */
[----:B------:R0:W-:Y:S04]  /*7420*/  STL [R1+0x1278], R10 ;  /* 0x0012780a01007387 */ /* 0x0001e80000100800 */
[----:B------:R-:W4:Y:S01]  /*7430*/  LDL R14, [R1+0xc] ;  /* 0x00000c00010e7983 */ /* 0x000f220000100800 */
[----:B------:R-:W-:-:S04]  /*7440*/  SHF.R.S32.HI R8, RZ, 0x1f, R17 ;  /* 0x0000001fff087819 */ /* 0x000fc80000011411 */
[----:B------:R-:W-:Y:S02]  /*7450*/  IADD3.X R8, PT, PT, R8, UR13, RZ, P4, !PT ;  /* 0x0000000d08087c10 */ /* 0x000fe4000a7fe4ff */
[----:B0-----:R-:W-:Y:S02]  /*7460*/  IADD3 R10, P4, PT, R24, UR12, RZ ;  /* 0x0000000c180a7c10 */ /* 0x001fe4000ff9e0ff */
[----:B------:R-:W-:Y:S01]  /*7470*/  SHF.R.S32.HI R7, RZ, 0x1f, R18 ;  /* 0x0000001fff077819 */ /* 0x000fe20000011412 */
[----:B------:R-:W-:Y:S04]  /*7480*/  STL [R1+0x1274], R8 ;  /* 0x0012740801007387 */ /* 0x000fe80000100800 */
[----:B------:R-:W5:Y:S01]  /*7490*/  LDL.LU R29, [R1+0x10] ;  /* 0x00001000011d7983 */ /* 0x000f620000300800 */
[----:B------:R-:W-:-:S03]  /*74a0*/  IADD3.X R7, PT, PT, R7, UR13, RZ, P3, !PT ;  /* 0x0000000d07077c10 */ /* 0x000fc60009ffe4ff */
[----:B------:R0:W-:Y:S04]  /*74b0*/  STL [R1+0x1270], R10 ;  /* 0x0012700a01007387 */ /* 0x0001e80000100800 */
[----:B------:R-:W5:Y:S01]  /*74c0*/  LDL.LU R17, [R1+0x14] ;  /* 0x0000140001117983 */ /* 0x000f620000300800 */
[----:B0-----:R-:W-:-:S03]  /*74d0*/  IADD3 R10, P3, PT, R25, UR12, RZ ;  /* 0x0000000c190a7c10 */ /* 0x001fc6000ff7e0ff */
[----:B------:R-:W-:Y:S04]  /*74e0*/  STL [R1+0x126c], R7 ;  /* 0x00126c0701007387 */ /* 0x000fe80000100800 */
[----:B------:R0:W-:Y:S01]  /*74f0*/  STL [R1+0x1268], R10 ;  /* 0x0012680a01007387 */ /* 0x0001e20000100800 */
[----:B------:R-:W-:-:S03]  /*7500*/  SHF.R.S32.HI R6, RZ, 0x1f, R19 ;  /* 0x0000001fff067819 */ /* 0x000fc60000011413 */
[----:B------:R-:W5:Y:S01]  /*7510*/  LDL.LU R13, [R1+0x18] ;  /* 0x00001800010d7983 */ /* 0x000f620000300800 */
[----:B------:R-:W-:Y:S02]  /*7520*/  IADD3.X R6, PT, PT, R6, UR13, RZ, P2, !PT ;  /* 0x0000000d06067c10 */ /* 0x000fe400097fe4ff */
[----:B0-----:R-:W-:-:S03]  /*7530*/  IADD3 R10, P2, PT, R26, UR12, RZ ;  /* 0x0000000c1a0a7c10 */ /* 0x001fc6000ff5e0ff */
[----:B------:R-:W-:Y:S04]  /*7540*/  STL [R1+0x1264], R6 ;  /* 0x0012640601007387 */ /* 0x000fe80000100800 */
[----:B------:R0:W-:Y:S04]  /*7550*/  STL [R1+0x1260], R10 ;  /* 0x0012600a01007387 */ /* 0x0001e80000100800 */
[----:B------:R-:W5:Y:S01]  /*7560*/  LDL.LU R12, [R1+0x1c] ;  /* 0x00001c00010c7983 */ /* 0x000f620000300800 */
[----:B------:R-:W-:Y:S01]  /*7570*/  IMAD R27, R27, UR11, RZ ;  /* 0x0000000b1b1b7c24 */ /* 0x000fe2000f8e02ff */
[----:B------:R-:W-:Y:S01]  /*7580*/  SHF.R.S32.HI R5, RZ, 0x1f, R20 ;  /* 0x0000001fff057819 */ /* 0x000fe20000011414 */
[----:B------:R-:W-:-:S03]  /*7590*/  IMAD R28, R28, UR11, RZ ;  /* 0x0000000b1c1c7c24 */ /* 0x000fc6000f8e02ff */
[----:B------:R-:W-:Y:S02]  /*75a0*/  IADD3.X R5, PT, PT, R5, UR13, RZ, P6, !PT ;  /* 0x0000000d05057c10 */ /* 0x000fe4000b7fe4ff */
[----:B0-----:R-:W-:Y:S02]  /*75b0*/  IADD3 R10, P6, PT, R27, UR12, RZ ;  /* 0x0000000c1b0a7c10 */ /* 0x001fe4000ffde0ff */
[----:B------:R-:W-:Y:S01]  /*75c0*/  SHF.R.S32.HI R4, RZ, 0x1f, R21 ;  /* 0x0000001fff047819 */ /* 0x000fe20000011415 */
[----:B------:R-:W-:Y:S01]  /*75d0*/  STL [R1+0x125c], R5 ;  /* 0x00125c0501007387 */ /* 0x000fe20000100800 */
[----:B------:R-:W-:Y:S01]  /*75e0*/  IMAD R37, R37, UR11, RZ ;  /* 0x0000000b25257c24 */ /* 0x000fe2000f8e02ff */
[----:B------:R-:W-:Y:S02]  /*75f0*/  SHF.R.S32.HI R3, RZ, 0x1f, R22 ;  /* 0x0000001fff037819 */ /* 0x000fe40000011416 */
[----:B------:R0:W-:Y:S01]  /*7600*/  STL [R1+0x1258], R10 ;  /* 0x0012580a01007387 */ /* 0x0001e20000100800 */
[----:B------:R-:W-:-:S03]  /*7610*/  IADD3.X R4, PT, PT, R4, UR13, RZ, P5, !PT ;  /* 0x0000000d04047c10 */ /* 0x000fc6000affe4ff */
[----:B------:R-:W5:Y:S01]  /*7620*/  LDL.LU R16, [R1+0x20] ;  /* 0x0000200001107983 */ /* 0x000f620000300800 */
[----:B------:R-:W-:Y:S02]  /*7630*/  IADD3.X R3, PT, PT, R3, UR13, RZ, P1, !PT ;  /* 0x0000000d03037c10 */ /* 0x000fe40008ffe4ff */
[----:B0-----:R-:W-:Y:S01]  /*7640*/  IADD3 R10, P5, PT, R28, UR12, RZ ;  /* 0x0000000c1c0a7c10 */ /* 0x001fe2000ffbe0ff */
[----:B------:R-:W-:Y:S01]  /*7650*/  STL [R1+0x1254], R4 ;  /* 0x0012540401007387 */ /* 0x000fe20000100800 */
[----:B------:R-:W-:Y:S02]  /*7660*/  IADD3 R18, P1, PT, R37, UR12, RZ ;  /* 0x0000000c25127c10 */ /* 0x000fe4000ff3e0ff */
[----:B------:R-:W-:Y:S01]  /*7670*/  SHF.R.S32.HI R2, RZ, 0x1f, R23 ;  /* 0x0000001fff027819 */ /* 0x000fe20000011417 */
[----:B------:R0:W-:Y:S01]  /*7680*/  STL [R1+0x1100], R10 ;  /* 0x0011000a01007387 */ /* 0x0001e20000100800 */
[----:B------:R-:W-:Y:S02]  /*7690*/  SHF.R.S32.HI R9, RZ, 0x1f, R24 ;  /* 0x0000001fff097819 */ /* 0x000fe40000011418 */
[----:B------:R-:W-:Y:S01]  /*76a0*/  IADD3.X R2, PT, PT, R2, UR13, RZ, P0, !PT ;  /* 0x0000000d02027c10 */ /* 0x000fe200087fe4ff */
[----:B0-----:R-:W5:Y:S04]  /*76b0*/  LDL.LU R10, [R1+0x24] ;  /* 0x00002400010a7983 */ /* 0x001f680000300800 */
[----:B------:R-:W-:Y:S04]  /*76c0*/  STL [R1+0x10e4], R3 ;  /* 0x0010e40301007387 */ /* 0x000fe80000100800 */
[----:B------:R2:W-:Y:S01]  /*76d0*/  STL [R1+0x1108], R18 ;  /* 0x0011081201007387 */ /* 0x0005e20000100800 */
[----:B------:R-:W-:-:S02]  /*76e0*/  IADD3.X R9, PT, PT, R9, UR13, RZ, P4, !PT ;  /* 0x0000000d09097c10 */ /* 0x000fc4000a7fe4ff */
[----:B------:R-:W-:Y:S02]  /*76f0*/  SHF.R.S32.HI R8, RZ, 0x1f, R25 ;  /* 0x0000001fff087819 */ /* 0x000fe40000011419 */
[----:B------:R-:W-:Y:S02]  /*7700*/  SHF.R.S32.HI R7, RZ, 0x1f, R26 ;  /* 0x0000001fff077819 */ /* 0x000fe4000001141a */
[----:B------:R-:W-:Y:S02]  /*7710*/  SHF.R.S32.HI R6, RZ, 0x1f, R27 ;  /* 0x0000001fff067819 */ /* 0x000fe4000001141b */
[----:B------:R-:W-:Y:S02]  /*7720*/  IADD3.X R7, PT, PT, R7, UR13, RZ, P2, !PT ;  /* 0x0000000d07077c10 */ /* 0x000fe400097fe4ff */
[----:B------:R-:W-:Y:S02]  /*7730*/  IADD3.X R6, PT, PT, R6, UR13, RZ, P6, !PT ;  /* 0x0000000d06067c10 */ /* 0x000fe4000b7fe4ff */
[----:B------:R-:W-:-:S04]  /*7740*/  SHF.R.S32.HI R5, RZ, 0x1f, R28 ;  /* 0x0000001fff057819 */ /* 0x000fc8000001141c */
[----:B------:R-:W-:Y:S02]  /*7750*/  IADD3.X R5, PT, PT, R5, UR13, RZ, P5, !PT ;  /* 0x0000000d05057c10 */ /* 0x000fe4000affe4ff */
[----:B------:R-:W-:-:S04]  /*7760*/  SHF.R.S32.HI R4, RZ, 0x1f, R37 ;  /* 0x0000001fff047819 */ /* 0x000fc80000011425 */
[----:B------:R-:W-:Y:S02]  /*7770*/  IADD3.X R4, PT, PT, R4, UR13, RZ, P1, !PT ;  /* 0x0000000d04047c10 */ /* 0x000fe40008ffe4ff */
[----:B--2---:R-:W-:Y:S02]  /*7780*/  IADD3 R18, P0, PT, R15, UR12, RZ ;  /* 0x0000000c0f127c10 */ /* 0x004fe4000ff1e0ff */
[----:B------:R-:W-:Y:S02]  /*7790*/  SHF.R.S32.HI R3, RZ, 0x1f, R15 ;  /* 0x0000001fff037819 */ /* 0x000fe4000001140f */
[----:B------:R-:W2:Y:S04]  /*77a0*/  LDL.LU R15, [R1+0x30] ;  /* 0x00003000010f7983 */ /* 0x000ea80000300800 */
[----:B------:R3:W-:Y:S04]  /*77b0*/  STL [R1+0x10e8], R2 ;  /* 0x0010e80201007387 */ /* 0x0007e80000100800 */
[----:B------:R0:W-:Y:S01]  /*77c0*/  STL [R1+0x1110], R18 ;  /* 0x0011101201007387 */ /* 0x0001e20000100800 */
[----:B---3--:R-:W-:-:S02]  /*77d0*/  SHF.R.S32.HI R2, RZ, 0x1f, R11 ;  /* 0x0000001fff027819 */ /* 0x008fc4000001140b */
[----:B0-----:R-:W-:Y:S02]  /*77e0*/  IADD3 R18, P4, PT, R11, UR12, RZ ;  /* 0x0000000c0b127c10 */ /* 0x001fe4000ff9e0ff */
[----:B------:R-:W3:Y:S04]  /*77f0*/  LDL.LU R11, [R1+0x38] ;  /* 0x00003800010b7983 */ /* 0x000ee80000300800 */
[----:B------:R4:W-:Y:S04]  /*7800*/  STL [R1+0x10ec], R9 ;  /* 0x0010ec0901007387 */ /* 0x0009e80000100800 */
[----:B------:R0:W-:Y:S01]  /*7810*/  STL [R1+0x1118], R18 ;  /* 0x0011181201007387 */ /* 0x0001e20000100800 */
[----:B----4-:R-:W-:-:S02]  /*7820*/  SHF.R.S32.HI R9, RZ, 0x1f, R14 ;  /* 0x0000001fff097819 */ /* 0x010fc4000001140e */
[----:B0-----:R-:W-:Y:S02]  /*7830*/  IADD3.X R18, PT, PT, R8, UR13, RZ, P3, !PT ;  /* 0x0000000d08127c10 */ /* 0x001fe40009ffe4ff */
[----:B------:R-:W-:-:S03]  /*7840*/  IADD3 R14, P3, PT, R14, UR12, RZ ;  /* 0x0000000c0e0e7c10 */ /* 0x000fc6000ff7e0ff */
[----:B------:R-:W-:Y:S04]  /*7850*/  STL [R1+0x10f0], R18 ;  /* 0x0010f01201007387 */ /* 0x000fe80000100800 */
[----:B------:R0:W-:Y:S04]  /*7860*/  STL [R1+0x1120], R14 ;  /* 0x0011200e01007387 */ /* 0x0001e80000100800 */
[----:B0-----:R-:W4:Y:S01]  /*7870*/  LDL.LU R14, [R1+0x70] ;  /* 0x00007000010e7983 */ /* 0x001f220000300800 */
[----:B-----5:R-:W-:-:S03]  /*7880*/  IADD3 R18, P2, PT, R29, UR12, RZ ;  /* 0x0000000c1d127c10 */ /* 0x020fc6000ff5e0ff */
[----:B------:R0:W-:Y:S01]  /*7890*/  STL [R1+0x10f4], R7 ;  /* 0x0010f40701007387 */ /* 0x0001e20000100800 */
[----:B------:R-:W-:-:S03]  /*78a0*/  SHF.R.S32.HI R8, RZ, 0x1f, R29 ;  /* 0x0000001fff087819 */ /* 0x000fc6000001141d */
[----:B------:R-:W-:Y:S04]  /*78b0*/  STL [R1+0x1128], R18 ;  /* 0x0011281201007387 */ /* 0x000fe80000100800 */
[----:B------:R-:W5:Y:S01]  /*78c0*/  LDL.LU R29, [R1+0x6c] ;  /* 0x00006c00011d7983 */ /* 0x000f620000300800 */
[----:B0-----:R-:W-:Y:S02]  /*78d0*/  SHF.R.S32.HI R7, RZ, 0x1f, R17 ;  /* 0x0000001fff077819 */ /* 0x001fe40000011411 */
[----:B------:R-:W-:Y:S01]  /*78e0*/  IADD3 R17, P6, PT, R17, UR12, RZ ;  /* 0x0000000c11117c10 */ /* 0x000fe2000ffde0ff */
[----:B------:R0:W-:Y:S04]  /*78f0*/  STL [R1+0x10f8], R6 ;  /* 0x0010f80601007387 */ /* 0x0001e80000100800 */
[----:B------:R1:W-:Y:S01]  /*7900*/  STL [R1+0x1130], R17 ;  /* 0x0011301101007387 */ /* 0x0003e20000100800 */
[----:B0-----:R-:W-:-:S02]  /*7910*/  SHF.R.S32.HI R6, RZ, 0x1f, R13 ;  /* 0x0000001fff067819 */ /* 0x001fc4000001140d */
[----:B-1----:R-:W-:Y:S02]  /*7920*/  IADD3 R17, P5, PT, R13, UR12, RZ ;  /* 0x0000000c0d117c10 */ /* 0x002fe4000ffbe0ff */
[----:B------:R-:W5:Y:S04]  /*7930*/  LDL.LU R13, [R1+0x68] ;  /* 0x00006800010d7983 */ /* 0x000f680000300800 */
[----:B------:R0:W-:Y:S04]  /*7940*/  STL [R1+0x10fc], R5 ;  /* 0x0010fc0501007387 */ /* 0x0001e80000100800 */
[----:B------:R1:W-:Y:S01]  /*7950*/  STL [R1+0x1138], R17 ;  /* 0x0011381101007387 */ /* 0x0003e20000100800 */
[----:B0-----:R-:W-:-:S02]  /*7960*/  SHF.R.S32.HI R5, RZ, 0x1f, R12 ;  /* 0x0000001fff057819 */ /* 0x001fc4000001140c */
[----:B-1----:R-:W-:Y:S02]  /*7970*/  IADD3 R17, P1, PT, R12, UR12, RZ ;  /* 0x0000000c0c117c10 */ /* 0x002fe4000ff3e0ff */
[----:B------:R-:W5:Y:S01]  /*7980*/  LDL.LU R12, [R1+0x64] ;  /* 0x00006400010c7983 */ /* 0x000f620000300800 */
[----:B------:R-:W-:-:S03]  /*7990*/  IADD3.X R3, PT, PT, R3, UR13, RZ, P0, !PT ;  /* 0x0000000d03037c10 */ /* 0x000fc600087fe4ff */
[----:B------:R0:W-:Y:S04]  /*79a0*/  STL [R1+0x1104], R4 ;  /* 0x0011040401007387 */ /* 0x0001e80000100800 */
[----:B------:R-:W-:Y:S01]  /*79b0*/  STL [R1+0x1140], R17 ;  /* 0x0011401101007387 */ /* 0x000fe20000100800 */
[----:B------:R-:W-:-:S03]  /*79c0*/  IADD3.X R2, PT, PT, R2, UR13, RZ, P4, !PT ;  /* 0x0000000d02027c10 */ /* 0x000fc6000a7fe4ff */
[----:B------:R-:W5:Y:S01]  /*79d0*/  LDL.LU R19, [R1+0x60] ;  /* 0x0000600001137983 */ /* 0x000f620000300800 */
[----:B0-----:R-:W-:Y:S02]  /*79e0*/  SHF.R.S32.HI R4, RZ, 0x1f, R16 ;  /* 0x0000001fff047819 */ /* 0x001fe40000011410 */
[----:B------:R-:W-:Y:S01]  /*79f0*/  IADD3 R16, P0, PT, R16, UR12, RZ ;  /* 0x0000000c10107c10 */ /* 0x000fe2000ff1e0ff */
[----:B------:R0:W-:Y:S04]  /*7a00*/  STL [R1+0x110c], R3 ;  /* 0x00110c0301007387 */ /* 0x0001e80000100800 */
[----:B------:R-:W-:Y:S04]  /*7a10*/  STL [R1+0x1234], R16 ;  /* 0x0012341001007387 */ /* 0x000fe80000100800 */
[----:B------:R-:W5:Y:S01]  /*7a20*/  LDL.LU R18, [R1+0x5c] ;  /* 0x00005c0001127983 */ /* 0x000f620000300800 */
[----:B0-----:R-:W-:-:S02]  /*7a30*/  SHF.R.S32.HI R3, RZ, 0x1f, R10 ;  /* 0x0000001fff037819 */ /* 0x001fc4000001140a */
[----:B------:R-:W-:Y:S01]  /*7a40*/  IADD3 R10, P4, PT, R10, UR12, RZ ;  /* 0x0000000c0a0a7c10 */ /* 0x000fe2000ff9e0ff */
[----:B------:R-:W-:Y:S04]  /*7a50*/  STL [R1+0x1114], R2 ;  /* 0x0011140201007387 */ /* 0x000fe80000100800 */
[----:B------:R0:W-:Y:S01]  /*7a60*/  STL [R1+0x123c], R10 ;  /* 0x00123c0a01007387 */ /* 0x0001e20000100800 */
[----:B------:R-:W-:-:S03]  /*7a70*/  IADD3.X R9, PT, PT, R9, UR13, RZ, P3, !PT ;  /* 0x0000000d09097c10 */ /* 0x000fc60009ffe4ff */
[----:B0-----:R-:W5:Y:S01]  /*7a80*/  LDL.LU R10, [R1+0x58] ;  /* 0x00005800010a7983 */ /* 0x001f620000300800 */
[----:B------:R-:W-:-:S03]  /*7a90*/  IADD3.X R8, PT, PT, R8, UR13, RZ, P2, !PT ;  /* 0x0000000d08087c10 */ /* 0x000fc600097fe4ff */
[----:B------:R3:W-:Y:S01]  /*7aa0*/  STL [R1+0x111c], R9 ;  /* 0x00111c0901007387 */ /* 0x0007e20000100800 */
[----:B------:R-:W-:Y:S02]  /*7ab0*/  IADD3.X R7, PT, PT, R7, UR13, RZ, P6, !PT ;  /* 0x0000000d07077c10 */ /* 0x000fe4000b7fe4ff */
[----:B------:R-:W-:Y:S02]  /*7ac0*/  IADD3.X R6, PT, PT, R6, UR13, RZ, P5, !PT ;  /* 0x0000000d06067c10 */ /* 0x000fe4000affe4ff */
[----:B------:R-:W-:Y:S02]  /*7ad0*/  IADD3.X R5, PT, PT, R5, UR13, RZ, P1, !PT ;  /* 0x0000000d05057c10 */ /* 0x000fe40008ffe4ff */
[----:B------:R-:W-:Y:S02]  /*7ae0*/  IADD3.X R4, PT, PT, R4, UR13, RZ, P0, !PT ;  /* 0x0000000d04047c10 */ /* 0x000fe400087fe4ff */
[----:B--2---:R-:W-:Y:S02]  /*7af0*/  SHF.R.S32.HI R2, RZ, 0x1f, R15 ;  /* 0x0000001fff027819 */ /* 0x004fe4000001140f */
[----:B------:R-:W-:-:S05]  /*7b00*/  IADD3 R15, P3, PT, R15, UR12, RZ ;  /* 0x0000000c0f0f7c10 */ /* 0x000fca000ff7e0ff */
[----:B------:R0:W-:Y:S04]  /*7b10*/  STL [R1+0x1244], R15 ;  /* 0x0012440f01007387 */ /* 0x0001e80000100800 */
[----:B------:R-:W2:Y:S04]  /*7b20*/  LDL.LU R17, [R1+0x4c] ;  /* 0x00004c0001117983 */ /* 0x000ea80000300800 */
[----:B------:R-:W-:Y:S04]  /*7b30*/  STL [R1+0x1124], R8 ;  /* 0x0011240801007387 */ /* 0x000fe80000100800 */
[----:B------:R-:W2:Y:S01]  /*7b40*/  LDL.LU R16, [R1+0x48] ;  /* 0x0000480001107983 */ /* 0x000ea20000300800 */
[----:B---3--:R-:W-:-:S02]  /*7b50*/  SHF.R.S32.HI R9, RZ, 0x1f, R11 ;  /* 0x0000001fff097819 */ /* 0x008fc4000001140b */
[----:B------:R-:W-:-:S05]  /*7b60*/  IADD3 R11, P2, PT, R11, UR12, RZ ;  /* 0x0000000c0b0b7c10 */ /* 0x000fca000ff5e0ff */
[----:B------:R4:W-:Y:S04]  /*7b70*/  STL [R1+0x124c], R11 ;  /* 0x00124c0b01007387 */ /* 0x0009e80000100800 */
[----:B0-----:R-:W3:Y:S04]  /*7b80*/  LDL.LU R15, [R1+0x44] ;  /* 0x00004400010f7983 */ /* 0x001ee80000300800 */
[----:B------:R-:W-:Y:S01]  /*7b90*/  STL [R1+0x112c], R7 ;  /* 0x00112c0701007387 */ /* 0x000fe20000100800 */
[----:B----4-:R-:W-:-:S05]  /*7ba0*/  IADD3 R11, P6, PT, R14, UR12, RZ ;  /* 0x0000000c0e0b7c10 */ /* 0x010fca000ffde0ff */
[----:B------:R0:W-:Y:S01]  /*7bb0*/  STL [R1+0x1250], R11 ;  /* 0x0012500b01007387 */ /* 0x0001e20000100800 */
[----:B------:R-:W-:-:S03]  /*7bc0*/  SHF.R.S32.HI R8, RZ, 0x1f, R14 ;  /* 0x0000001fff087819 */ /* 0x000fc6000001140e */
[----:B0-----:R-:W4:Y:S01]  /*7bd0*/  LDL.LU R11, [R1+0x40] ;  /* 0x00004000010b7983 */ /* 0x001f220000300800 */
[----:B-----5:R-:W-:-:S03]  /*7be0*/  IADD3 R20, P5, PT, R29, UR12, RZ ;  /* 0x0000000c1d147c10 */ /* 0x020fc6000ffbe0ff */
[----:B------:R0:W-:Y:S04]  /*7bf0*/  STL [R1+0x1134], R6 ;  /* 0x0011340601007387 */ /* 0x0001e80000100800 */
[----:B------:R-:W5:Y:S01]  /*7c00*/  LDL.LU R14, [R1+0x3c] ;  /* 0x00003c00010e7983 */ /* 0x000f620000300800 */
[----:B------:R-:W-:-:S03]  /*7c10*/  SHF.R.S32.HI R7, RZ, 0x1f, R29 ;  /* 0x0000001fff077819 */ /* 0x000fc6000001141d */
[----:B------:R-:W-:Y:S04]  /*7c20*/  STL [R1+0x1248], R20 ;  /* 0x0012481401007387 */ /* 0x000fe80000100800 */
[----:B------:R-:W5:Y:S01]  /*7c30*/  LDL.LU R29, [R1+0x34] ;  /* 0x00003400011d7983 */ /* 0x000f620000300800 */
[----:B0-----:R-:W-:Y:S02]  /*7c40*/  SHF.R.S32.HI R6, RZ, 0x1f, R13 ;  /* 0x0000001fff067819 */ /* 0x001fe4000001140d */
[----:B------:R-:W-:Y:S01]  /*7c50*/  IADD3 R13, P1, PT, R13, UR12, RZ ;  /* 0x0000000c0d0d7c10 */ /* 0x000fe2000ff3e0ff */
[----:B------:R-:W-:Y:S04]  /*7c60*/  STL [R1+0x113c], R5 ;  /* 0x00113c0501007387 */ /* 0x000fe80000100800 */
[----:B------:R0:W-:Y:S04]  /*7c70*/  STL [R1+0x1240], R13 ;  /* 0x0012400d01007387 */ /* 0x0001e80000100800 */
[----:B0-----:R-:W5:Y:S01]  /*7c80*/  LDL.LU R13, [R1+0x2c] ;  /* 0x00002c00010d7983 */ /* 0x001f620000300800 */
[----:B------:R-:W-:-:S03]  /*7c90*/  SHF.R.S32.HI R5, RZ, 0x1f, R12 ;  /* 0x0000001fff057819 */ /* 0x000fc6000001140c */
[----:B------:R0:W-:Y:S01]  /*7ca0*/  STL [R1+0x1144], R4 ;  /* 0x0011440401007387 */ /* 0x0001e20000100800 */
[----:B------:R-:W-:-:S03]  /*7cb0*/  IADD3 R20, P0, PT, R12, UR12, RZ ;  /* 0x0000000c0c147c10 */ /* 0x000fc6000ff1e0ff */
[----:B------:R-:W5:Y:S01]  /*7cc0*/  LDL.LU R12, [R1+0x28] ;  /* 0x00002800010c7983 */ /* 0x000f620000300800 */
[----:B------:R-:W-:-:S03]  /*7cd0*/  IADD3.X R21, PT, PT, R3, UR13, RZ, P4, !PT ;  /* 0x0000000d03157c10 */ /* 0x000fc6000a7fe4ff */
[----:B------:R1:W-:Y:S01]  /*7ce0*/  STL [R1+0x1238], R20 ;  /* 0x0012381401007387 */ /* 0x0003e20000100800 */
[----:B0-----:R-:W-:-:S03]  /*7cf0*/  SHF.R.S32.HI R4, RZ, 0x1f, R19 ;  /* 0x0000001fff047819 */ /* 0x001fc60000011413 */
[----:B------:R-:W-:Y:S01]  /*7d00*/  STL [R1+0x122c], R21 ;  /* 0x00122c1501007387 */ /* 0x000fe20000100800 */
[----:B-1----:R-:W-:Y:S02]  /*7d10*/  IADD3 R20, P4, PT, R19, UR12, RZ ;  /* 0x0000000c13147c10 */ /* 0x002fe4000ff9e0ff */
[----:B------:R-:W-:Y:S02]  /*7d20*/  IADD3.X R19, PT, PT, R2, UR13, RZ, P3, !PT ;  /* 0x0000000d02137c10 */ /* 0x000fe40009ffe4ff */
[----:B------:R-:W-:Y:S02]  /*7d30*/  SHF.R.S32.HI R3, RZ, 0x1f, R18 ;  /* 0x0000001fff037819 */ /* 0x000fe40000011412 */
[----:B------:R-:W-:Y:S01]  /*7d40*/  IADD3 R18, P3, PT, R18, UR12, RZ ;  /* 0x0000000c12127c10 */ /* 0x000fe2000ff7e0ff */
[----:B------:R-:W-:Y:S01]  /*7d50*/  STL [R1+0x1230], R20 ;  /* 0x0012301401007387 */ /* 0x000fe20000100800 */
[----:B------:R-:W-:-:S03]  /*7d60*/  IADD3.X R9, PT, PT, R9, UR13, RZ, P2, !PT ;  /* 0x0000000d09097c10 */ /* 0x000fc600097fe4ff */
[----:B------:R-:W-:Y:S04]  /*7d70*/  STL [R1+0x1224], R19 ;  /* 0x0012241301007387 */ /* 0x000fe80000100800 */
[----:B------:R0:W-:Y:S01]  /*7d80*/  STL [R1+0x1228], R18 ;  /* 0x0012281201007387 */ /* 0x0001e20000100800 */
[----:B------:R-:W-:Y:S02]  /*7d90*/  SHF.R.S32.HI R2, RZ, 0x1f, R10 ;  /* 0x0000001fff027819 */ /* 0x000fe4000001140a */
[----:B0-----:R-:W-:Y:S02]  /*7da0*/  IADD3 R18, P2, PT, R10, UR12, RZ ;  /* 0x0000000c0a127c10 */ /* 0x001fe4000ff5e0ff */
[----:B------:R-:W5:Y:S01]  /*7db0*/  LDL.LU R10, [R1+0x74] ;  /* 0x00007400010a7983 */ /* 0x000f620000300800 */
[----:B------:R-:W-:-:S03]  /*7dc0*/  IADD3.X R19, PT, PT, R8, UR13, RZ, P6, !PT ;  /* 0x0000000d08137c10 */ /* 0x000fc6000b7fe4ff */
[----:B------:R2:W-:Y:S04]  /*7dd0*/  STL [R1+0x1148], R9 ;  /* 0x0011480901007387 */ /* 0x0005e80000100800 */
[----:B------:R0:W-:Y:S04]  /*7de0*/  STL [R1+0x1220], R18 ;  /* 0x0012201201007387 */ /* 0x0001e80000100800 */
[----:B------:R-:W-:Y:S01]  /*7df0*/  STL [R1+0x114c], R19 ;  /* 0x00114c1301007387 */ /* 0x000fe20000100800 */
[----:B--2---:R-:W-:Y:S02]  /*7e00*/  SHF.R.S32.HI R9, RZ, 0x1f, R17 ;  /* 0x0000001fff097819 */ /* 0x004fe40000011411 */
[----:B0-----:R-:W-:-:S02]  /*7e10*/  IADD3 R18, P6, PT, R17, UR12, RZ ;  /* 0x0000000c11127c10 */ /* 0x001fc4000ffde0ff */
[----:B------:R-:W-:Y:S02]  /*7e20*/  IADD3.X R17, PT, PT, R7, UR13, RZ, P5, !PT ;  /* 0x0000000d07117c10 */ /* 0x000fe4000affe4ff */
[----:B------:R-:W-:Y:S02]  /*7e30*/  SHF.R.S32.HI R8, RZ, 0x1f, R16 ;  /* 0x0000001fff087819 */ /* 0x000fe40000011410 */
[----:B------:R-:W-:Y:S01]  /*7e40*/  IADD3 R16, P5, PT, R16, UR12, RZ ;  /* 0x0000000c10107c10 */ /* 0x000fe2000ffbe0ff */
[----:B------:R-:W-:Y:S04]  /*7e50*/  STL [R1+0x121c], R18 ;  /* 0x00121c1201007387 */ /* 0x000fe80000100800 */
[----:B------:R0:W-:Y:S04]  /*7e60*/  STL [R1+0x1150], R17 ;  /* 0x0011501101007387 */ /* 0x0001e80000100800 */
[----:B------:R1:W-:Y:S01]  /*7e70*/  STL [R1+0x1218], R16 ;  /* 0x0012181001007387 */ /* 0x0003e20000100800 */
[----:B---3--:R-:W-:-:S02]  /*7e80*/  SHF.R.S32.HI R7, RZ, 0x1f, R15 ;  /* 0x0000001fff077819 */ /* 0x008fc4000001140f */
[----:B0-----:R-:W-:Y:S02]  /*7e90*/  IADD3.X R17, PT, PT, R6, UR13, RZ, P1, !PT ;  /* 0x0000000d06117c10 */ /* 0x001fe40008ffe4ff */
[----:B-1----:R-:W-:Y:S02]  /*7ea0*/  IADD3 R16, P1, PT, R15, UR12, RZ ;  /* 0x0000000c0f107c10 */ /* 0x002fe4000ff3e0ff */
[----:B------:R-:W-:Y:S01]  /*7eb0*/  IADD3.X R15, PT, PT, R5, UR13, RZ, P0, !PT ;  /* 0x0000000d050f7c10 */ /* 0x000fe200087fe4ff */
[----:B------:R-:W-:Y:S04]  /*7ec0*/  STL [R1+0x1154], R17 ;  /* 0x0011541101007387 */ /* 0x000fe80000100800 */
[----:B------:R-:W-:Y:S04]  /*7ed0*/  STL [R1+0x1214], R16 ;  /* 0x0012141001007387 */ /* 0x000fe80000100800 */
[----:B------:R0:W-:Y:S02]  /*7ee0*/  STL [R1+0x1158], R15 ;  /* 0x0011580f01007387 */ /* 0x0001e40000100800 */
[----:B0-----:R-:W-:-:S02]  /*7ef0*/  IADD3.X R15, PT, PT, R4, UR13, RZ, P4, !PT ;  /* 0x0000000d040f7c10 */ /* 0x001fc4000a7fe4ff */
[----:B----4-:R-:W-:Y:S02]  /*7f00*/  SHF.R.S32.HI R6, RZ, 0x1f, R11 ;  /* 0x0000001fff067819 */ /* 0x010fe4000001140b */
[----:B------:R-:W-:-:S05]  /*7f10*/  IADD3 R11, P0, PT, R11, UR12, RZ ;  /* 0x0000000c0b0b7c10 */ /* 0x000fca000ff1e0ff */
[----:B------:R0:W-:Y:S01]  /*7f20*/  STL [R1+0x1210], R11 ;  /* 0x0012100b01007387 */ /* 0x0001e20000100800 */
[----:B-----5:R-:W-:-:S03]  /*7f30*/  SHF.R.S32.HI R5, RZ, 0x1f, R14 ;  /* 0x0000001fff057819 */ /* 0x020fc6000001140e */
[----:B------:R-:W-:Y:S01]  /*7f40*/  STL [R1+0x115c], R15 ;  /* 0x00115c0f01007387 */ /* 0x000fe20000100800 */
[----:B0-----:R-:W-:Y:S02]  /*7f50*/  IADD3 R11, P4, PT, R14, UR12, RZ ;  /* 0x0000000c0e0b7c10 */ /* 0x001fe4000ff9e0ff */
[----:B------:R-:W-:-:S03]  /*7f60*/  IADD3.X R14, PT, PT, R3, UR13, RZ, P3, !PT ;  /* 0x0000000d030e7c10 */ /* 0x000fc60009ffe4ff */
[----:B------:R0:W-:Y:S04]  /*7f70*/  STL [R1+0x120c], R11 ;  /* 0x00120c0b01007387 */ /* 0x0001e80000100800 */
[----:B------:R1:W-:Y:S01]  /*7f80*/  STL [R1+0x1164], R14 ;  /* 0x0011640e01007387 */ /* 0x0003e20000100800 */
[----:B0-----:R-:W-:Y:S02]  /*7f90*/  IADD3 R11, P3, PT, R29, UR12, RZ ;  /* 0x0000000c1d0b7c10 */ /* 0x001fe4000ff7e0ff */
[----:B-1----:R-:W-:-:S03]  /*7fa0*/  IADD3.X R14, PT, PT, R2, UR13, RZ, P2, !PT ;  /* 0x0000000d020e7c10 */ /* 0x002fc600097fe4ff */
[----:B------:R0:W-:Y:S01]  /*7fb0*/  STL [R1+0x1208], R11 ;  /* 0x0012080b01007387 */ /* 0x0001e20000100800 */
[----:B------:R-:W-:-:S03]  /*7fc0*/  IADD3.X R9, PT, PT, R9, UR13, RZ, P6, !PT ;  /* 0x0000000d09097c10 */ /* 0x000fc6000b7fe4ff */
[----:B------:R-:W-:Y:S01]  /*7fd0*/  STL [R1+0x1168], R14 ;  /* 0x0011680e01007387 */ /* 0x000fe20000100800 */
[----:B0-----:R-:W-:-:S05]  /*7fe0*/  IADD3 R11, P2, PT, R13, UR12, RZ ;  /* 0x0000000c0d0b7c10 */ /* 0x001fca000ff5e0ff */
[----:B------:R0:W-:Y:S04]  /*7ff0*/  STL [R1+0x1188], R11 ;  /* 0x0011880b01007387 */ /* 0x0001e80000100800 */
[----:B------:R-:W2:Y:S04]  /*8000*/  LDL.LU R17, [R1+0x78] ;  /* 0x0000780001117983 */ /* 0x000ea80000300800 */
[----:B------:R-:W-:Y:S01]  /*8010*/  STL [R1+0x116c], R9 ;  /* 0x00116c0901007387 */ /* 0x000fe20000100800 */
[----:B0-----:R-:W-:-:S03]  /*8020*/  IADD3 R11, P6, PT, R12, UR12, RZ ;  /* 0x0000000c0c0b7c10 */ /* 0x001fc6000ffde0ff */
[----:B------:R-:W3:Y:S04]  /*8030*/  LDL.LU R16, [R1+0x7c] ;  /* 0x00007c0001107983 */ /* 0x000ee80000300800 */
[----:B------:R0:W-:Y:S04]  /*8040*/  STL [R1+0x1190], R11 ;  /* 0x0011900b01007387 */ /* 0x0001e80000100800 */
[----:B------:R-:W4:Y:S01]  /*8050*/  LDL.LU R15, [R1+0x80] ;  /* 0x00008000010f7983 */ /* 0x000f220000300800 */
[----:B------:R-:W-:Y:S01]  /*8060*/  IMAD R36, R36, UR11, RZ ;  /* 0x0000000b24247c24 */ /* 0x000fe2000f8e02ff */
[----:B------:R-:W-:-:S04]  /*8070*/  IADD3.X R8, PT, PT, R8, UR13, RZ, P5, !PT ;  /* 0x0000000d08087c10 */ /* 0x000fc8000affe4ff */
[----:B0-----:R-:W-:Y:S01]  /*8080*/  IADD3 R11, P5, PT, R36, UR12, RZ ;  /* 0x0000000c240b7c10 */ /* 0x001fe2000ffbe0ff */
[----:B------:R0:W-:Y:S01]  /*8090*/  STL [R1+0x1170], R8 ;  /* 0x0011700801007387 */ /* 0x0001e20000100800 */
[----:B------:R-:W-:-:S03]  /*80a0*/  IMAD R30, R30, UR11, RZ ;  /* 0x0000000b1e1e7c24 */ /* 0x000fc6000f8e02ff */
[----:B------:R1:W-:Y:S01]  /*80b0*/  STL [R1+0x1198], R11 ;  /* 0x0011980b01007387 */ /* 0x0003e20000100800 */
[----:B0-----:R-:W-:Y:S02]  /*80c0*/  SHF.R.S32.HI R8, RZ, 0x1f, R10 ;  /* 0x0000001fff087819 */ /* 0x001fe4000001140a */
[----:B-1----:R-:W-:Y:S02]  /*80d0*/  IADD3.X R11, PT, PT, R7, UR13, RZ, P1, !PT ;  /* 0x0000000d070b7c10 */ /* 0x002fe40008ffe4ff */
[----:B------:R-:W-:-:S03]  /*80e0*/  IADD3 R10, P1, PT, R10, UR12, RZ ;  /* 0x0000000c0a0a7c10 */ /* 0x000fc6000ff3e0ff */
[----:B------:R0:W-:Y:S01]  /*80f0*/  STL [R1+0x1174], R11 ;  /* 0x0011740b01007387 */ /* 0x0001e20000100800 */
[----:B------:R-:W-:-:S03]  /*8100*/  IMAD R31, R31, UR11, RZ ;  /* 0x0000000b1f1f7c24 */ /* 0x000fc6000f8e02ff */
[----:B------:R1:W-:Y:S01]  /*8110*/  STL [R1+0x11a0], R10 ;  /* 0x0011a00a01007387 */ /* 0x0003e20000100800 */
[----:B0-----:R-:W-:Y:S02]  /*8120*/  IADD3.X R11, PT, PT, R6, UR13, RZ, P0, !PT ;  /* 0x0000000d060b7c10 */ /* 0x001fe400087fe4ff */
[----:B-1----:R-:W-:-:S03]  /*8130*/  IADD3 R10, P0, PT, R30, UR12, RZ ;  /* 0x0000000c1e0a7c10 */ /* 0x002fc6000ff1e0ff */
[----:B------:R-:W-:Y:S01]  /*8140*/  STL [R1+0x1178], R11 ;  /* 0x0011780b01007387 */ /* 0x000fe20000100800 */
[----:B------:R-:W-:-:S03]  /*8150*/  IADD3.X R5, PT, PT, R5, UR13, RZ, P4, !PT ;  /* 0x0000000d05057c10 */ /* 0x000fc6000a7fe4ff */
[----:B------:R0:W-:Y:S01]  /*8160*/  STL [R1+0x11a8], R10 ;  /* 0x0011a80a01007387 */ /* 0x0001e20000100800 */
[----:B------:R-:W-:Y:S01]  /*8170*/  IMAD R32, R32, UR11, RZ ;  /* 0x0000000b20207c24 */ /* 0x000fe2000f8e02ff */
[----:B------:R-:W-:Y:S02]  /*8180*/  SHF.R.S32.HI R4, RZ, 0x1f, R29 ;  /* 0x0000001fff047819 */ /* 0x000fe4000001141d */
[----:B------:R-:W5:Y:S01]  /*8190*/  LDL.LU R29, [R1+0x88] ;  /* 0x00008800011d7983 */ /* 0x000f620000300800 */
[----:B0-----:R-:W-:-:S03]  /*81a0*/  IADD3 R10, P4, PT, R31, UR12, RZ ;  /* 0x0000000c1f0a7c10 */ /* 0x001fc6000ff9e0ff */
[----:B------:R-:W-:Y:S04]  /*81b0*/  STL [R1+0x117c], R5 ;  /* 0x00117c0501007387 */ /* 0x000fe80000100800 */
[----:B------:R0:W-:Y:S01]  /*81c0*/  STL [R1+0x11b0], R10 ;  /* 0x0011b00a01007387 */ /* 0x0001e20000100800 */
[----:B------:R-:W-:Y:S01]  /*81d0*/  IMAD R33, R33, UR11, RZ ;  /* 0x0000000b21217c24 */ /* 0x000fe2000f8e02ff */
[----:B------:R-:W-:Y:S02]  /*81e0*/  SHF.R.S32.HI R3, RZ, 0x1f, R13 ;  /* 0x0000001fff037819 */ /* 0x000fe4000001140d */
[----:B------:R-:W5:Y:S01]  /*81f0*/  LDL.LU R14, [R1+0xcc] ;  /* 0x0000cc00010e7983 */ /* 0x000f620000300800 */
[----:B0-----:R-:W-:Y:S02]  /*8200*/  IADD3.X R10, PT, PT, R4, UR13, RZ, P3, !PT ;  /* 0x0000000d040a7c10 */ /* 0x001fe40009ffe4ff */
[----:B------:R-:W-:-:S03]  /*8210*/  IADD3 R4, P3, PT, R32, UR12, RZ ;  /* 0x0000000c20047c10 */ /* 0x000fc6000ff7e0ff */
[----:B------:R-:W-:Y:S04]  /*8220*/  STL [R1+0x1180], R10 ;  /* 0x0011800a01007387 */ /* 0x000fe80000100800 */
[----:B------:R0:W-:Y:S01]  /*8230*/  STL [R1+0x11b8], R4 ;  /* 0x0011b80401007387 */ /* 0x0001e20000100800 */
[----:B------:R-:W-:Y:S01]  /*8240*/  IMAD R34, R34, UR11, RZ ;  /* 0x0000000b22227c24 */ /* 0x000fe2000f8e02ff */
[----:B------:R-:W-:Y:S02]  /*8250*/  SHF.R.S32.HI R2, RZ, 0x1f, R12 ;  /* 0x0000001fff027819 */ /* 0x000fe4000001140c */
[----:B------:R-:W5:Y:S01]  /*8260*/  LDL.LU R13, [R1+0xc4] ;  /* 0x0000c400010d7983 */ /* 0x000f620000300800 */
[----:B0-----:R-:W-:Y:S02]  /*8270*/  IADD3.X R4, PT, PT, R3, UR13, RZ, P2, !PT ;  /* 0x0000000d03047c10 */ /* 0x001fe400097fe4ff */
[----:B------:R-:W-:-:S03]  /*8280*/  IADD3 R3, P2, PT, R33, UR12, RZ ;  /* 0x0000000c21037c10 */ /* 0x000fc6000ff5e0ff */
[----:B------:R-:W-:Y:S01]  /*8290*/  STL [R1+0x1184], R4 ;  /* 0x0011840401007387 */ /* 0x000fe20000100800 */
[----:B------:R-:W-:-:S03]  /*82a0*/  IMAD R35, R35, UR11, RZ ;  /* 0x0000000b23237c24 */ /* 0x000fc6000f8e02ff */
[----:B------:R0:W-:Y:S01]  /*82b0*/  STL [R1+0x11c0], R3 ;  /* 0x0011c00301007387 */ /* 0x0001e20000100800 */
[----:B------:R-:W-:Y:S02]  /*82c0*/  SHF.R.S32.HI R9, RZ, 0x1f, R36 ;  /* 0x0000001fff097819 */ /* 0x000fe40000011424 */
[----:B0-----:R-:W-:Y:S02]  /*82d0*/  IADD3.X R3, PT, PT, R2, UR13, RZ, P6, !PT ;  /* 0x0000000d02037c10 */ /* 0x001fe4000b7fe4ff */
[----:B------:R-:W-:-:S03]  /*82e0*/  IADD3 R2, P6, PT, R34, UR12, RZ ;  /* 0x0000000c22027c10 */ /* 0x000fc6000ffde0ff */
[----:B------:R0:W-:Y:S01]  /*82f0*/  STL [R1+0x118c], R3 ;  /* 0x00118c0301007387 */ /* 0x0001e20000100800 */
[----:B------:R-:W-:-:S03]  /*8300*/  IADD3.X R8, PT, PT, R8, UR13, RZ, P1, !PT ;  /* 0x0000000d08087c10 */ /* 0x000fc60008ffe4ff */
[----:B------:R1:W-:Y:S01]  /*8310*/  STL [R1+0x11c8], R2 ;  /* 0x0011c80201007387 */ /* 0x0003e20000100800 */
[----:B------:R-:W-:Y:S02]  /*8320*/  SHF.R.S32.HI R7, RZ, 0x1f, R30 ;  /* 0x0000001fff077819 */ /* 0x000fe4000001141e */
[----:B0-----:R-:W-:Y:S02]  /*8330*/  IADD3.X R3, PT, PT, R9, UR13, RZ, P5, !PT ;  /* 0x0000000d09037c10 */ /* 0x001fe4000affe4ff */
[----:B-1----:R-:W-:-:S03]  /*8340*/  IADD3 R2, P5, PT, R35, UR12, RZ ;  /* 0x0000000c23027c10 */ /* 0x002fc6000ffbe0ff */
[----:B------:R-:W-:Y:S04]  /*8350*/  STL [R1+0x1194], R3 ;  /* 0x0011940301007387 */ /* 0x000fe80000100800 */
[----:B------:R-:W-:Y:S01]  /*8360*/  STL [R1+0x11d0], R2 ;  /* 0x0011d00201007387 */ /* 0x000fe20000100800 */
[----:B------:R-:W-:-:S03]  /*8370*/  SHF.R.S32.HI R6, RZ, 0x1f, R31 ;  /* 0x0000001fff067819 */ /* 0x000fc6000001141f */
[----:B------:R0:W-:Y:S01]  /*8380*/  STL [R1+0x119c], R8 ;  /* 0x00119c0801007387 */ /* 0x0001e20000100800 */
[----:B------:R-:W-:Y:S02]  /*8390*/  SHF.R.S32.HI R5, RZ, 0x1f, R32 ;  /* 0x0000001fff057819 */ /* 0x000fe40000011420 */
[----:B0-----:R-:W-:Y:S02]  /*83a0*/  IADD3.X R8, PT, PT, R7, UR13, RZ, P0, !PT ;  /* 0x0000000d07087c10 */ /* 0x001fe400087fe4ff */
[----:B------:R-:W-:Y:S02]  /*83b0*/  IADD3.X R5, PT, PT, R5, UR13, RZ, P3, !PT ;  /* 0x0000000d05057c10 */ /* 0x000fe40009ffe4ff */
[----:B--2---:R-:W-:-:S05]  /*83c0*/  IADD3 R2, P1, PT, R17, UR12, RZ ;  /* 0x0000000c11027c10 */ /* 0x004fca000ff3e0ff */
[----:B------:R-:W-:Y:S01]  /*83d0*/  STL [R1+0x11d8], R2 ;  /* 0x0011d80201007387 */ /* 0x000fe20000100800 */
[----:B---3--:R-:W-:-:S03]  /*83e0*/  IADD3 R7, P0, PT, R16, UR12, RZ ;  /* 0x0000000c10077c10 */ /* 0x008fc6000ff1e0ff */
[----:B------:R0:W-:Y:S04]  /*83f0*/  STL [R1+0x11a4], R8 ;  /* 0x0011a40801007387 */ /* 0x0001e80000100800 */
[----:B------:R4:W-:Y:S01]  /*8400*/  STL [R1+0x11e0], R7 ;  /* 0x0011e00701007387 */ /* 0x0009e20000100800 */
[----:B0-----:R-:W-:Y:S02]  /*8410*/  IADD3.X R8, PT, PT, R6, UR13, RZ, P4, !PT ;  /* 0x0000000d06087c10 */ /* 0x001fe4000a7fe4ff */
[----:B----4-:R-:W-:-:S03]  /*8420*/  IADD3 R7, P4, PT, R15, UR12, RZ ;  /* 0x0000000c0f077c10 */ /* 0x010fc6000ff9e0ff */
[----:B------:R0:W-:Y:S01]  /*8430*/  STL [R1+0x11ac], R8 ;  /* 0x0011ac0801007387 */ /* 0x0001e20000100800 */
[----:B------:R-:W-:-:S03]  /*8440*/  SHF.R.S32.HI R6, RZ, 0x1f, R0 ;  /* 0x0000001fff067819 */ /* 0x000fc60000011400 */
[----:B------:R1:W-:Y:S01]  /*8450*/  STL [R1+0x11e8], R7 ;  /* 0x0011e80701007387 */ /* 0x0003e20000100800 */
[----:B0-----:R-:W-:-:S03]  /*8460*/  IADD3 R8, P3, PT, R0, UR14, RZ ;  /* 0x0000000e00087c10 */ /* 0x001fc6000ff7e0ff */
[----:B------:R-:W2:Y:S01]  /*8470*/  LDL.LU R0, [R1+0x1548] ;  /* 0x0015480001007983 */ /* 0x000ea20000300800 */
[----:B------:R-:W-:Y:S02]  /*8480*/  SHF.R.S32.HI R12, RZ, 0x1f, R33 ;  /* 0x0000001fff0c7819 */ /* 0x000fe40000011421 */
[----:B------:R-:W-:Y:S01]  /*8490*/  SHF.R.S32.HI R11, RZ, 0x1f, R34 ;  /* 0x0000001fff0b7819 */ /* 0x000fe20000011422 */
[----:B------:R0:W-:Y:S01]  /*84a0*/  STL [R1+0x11b4], R5 ;  /* 0x0011b40501007387 */ /* 0x0001e20000100800 */
[----:B-1----:R-:W-:Y:S02]  /*84b0*/  IADD3.X R7, PT, PT, R12, UR13, RZ, P2, !PT ;  /* 0x0000000d0c077c10 */ /* 0x002fe400097fe4ff */
[----:B------:R-:W-:Y:S02]  /*84c0*/  SHF.R.S32.HI R10, RZ, 0x1f, R35 ;  /* 0x0000001fff0a7819 */ /* 0x000fe40000011423 */
[----:B------:R-:W-:Y:S01]  /*84d0*/  SHF.R.S32.HI R4, RZ, 0x1f, R17 ;  /* 0x0000001fff047819 */ /* 0x000fe20000011411 */
[----:B------:R1:W-:Y:S01]  /*84e0*/  STL [R1+0x11f0], R8 ;  /* 0x0011f00801007387 */ /* 0x0003e20000100800 */
[----:B------:R-:W-:-:S02]  /*84f0*/  SHF.R.S32.HI R3, RZ, 0x1f, R16 ;  /* 0x0000001fff037819 */ /* 0x000fc40000011410 */
[----:B0-----:R-:W-:Y:S01]  /*8500*/  IADD3.X R5, PT, PT, R11, UR13, RZ, P6, !PT ;  /* 0x0000000d0b057c10 */ /* 0x001fe2000b7fe4ff */
[----:B------:R0:W-:Y:S01]  /*8510*/  STL [R1+0x11bc], R7 ;  /* 0x0011bc0701007387 */ /* 0x0001e20000100800 */
[----:B------:R-:W-:-:S03]  /*8520*/  SHF.R.S32.HI R2, RZ, 0x1f, R15 ;  /* 0x0000001fff027819 */ /* 0x000fc6000001140f */
[----:B------:R3:W-:Y:S01]  /*8530*/  STL [R1+0x11c4], R5 ;  /* 0x0011c40501007387 */ /* 0x0007e20000100800 */
[----:B-1----:R-:W-:Y:S02]  /*8540*/  IADD3.X R8, PT, PT, R10, UR13, RZ, P5, !PT ;  /* 0x0000000d0a087c10 */ /* 0x002fe4000affe4ff */
[----:B0-----:R-:W-:Y:S02]  /*8550*/  IADD3.X R7, PT, PT, R4, UR13, RZ, P1, !PT ;  /* 0x0000000d04077c10 */ /* 0x001fe40008ffe4ff */
[----:B------:R-:W-:Y:S02]  /*8560*/  IADD3.X R4, PT, PT, R2, UR15, RZ, P4, !PT ;  /* 0x0000000f02047c10 */ /* 0x000fe4000a7fe4ff */
[----:B---3--:R-:W-:Y:S01]  /*8570*/  IADD3.X R5, PT, PT, R3, UR13, RZ, P0, !PT ;  /* 0x0000000d03057c10 */ /* 0x008fe200087fe4ff */
[----:B------:R-:W-:Y:S01]  /*8580*/  STL [R1+0x11cc], R8 ;  /* 0x0011cc0801007387 */ /* 0x000fe20000100800 */
[----:B-----5:R-:W-:-:S03]  /*8590*/  IADD3 R3, P0, PT, R29, UR16, RZ ;  /* 0x000000101d037c10 */ /* 0x020fc6000ff1e0ff */
[----:B------:R-:W-:Y:S01]  /*85a0*/  STL [R1+0x11d4], R7 ;  /* 0x0011d40701007387 */ /* 0x000fe20000100800 */
[----:B------:R-:W-:-:S03]  /*85b0*/  IADD3.X R2, PT, PT, R6, UR17, RZ, P3, !PT ;  /* 0x0000001106027c10 */ /* 0x000fc60009ffe4ff */
[----:B------:R-:W-:Y:S04]  /*85c0*/  STL [R1+0x11dc], R5 ;  /* 0x0011dc0501007387 */ /* 0x000fe80000100800 */
[----:B------:R0:W-:Y:S04]  /*85d0*/  STL [R1+0x11e4], R4 ;  /* 0x0011e40401007387 */ /* 0x0001e80000100800 */
[----:B------:R1:W-:Y:S04]  /*85e0*/  STL [R1+0x11f8], R3 ;  /* 0x0011f80301007387 */ /* 0x0003e80000100800 */
[----:B------:R3:W-:Y:S01]  /*85f0*/  STL [R1+0x11ec], R2 ;  /* 0x0011ec0201007387 */ /* 0x0007e20000100800 */
[----:B0-----:R-:W-:Y:S01]  /*8600*/  SHF.R.S32.HI R4, RZ, 0x1f, R29 ;  /* 0x0000001fff047819 */ /* 0x001fe2000001141d */
[----:B-1----:R-:W-:-:S03]  /*8610*/  IMAD R3, R14, UR11, RZ ;  /* 0x0000000b0e037c24 */ /* 0x002fc6000f8e02ff */
[----:B------:R-:W-:Y:S02]  /*8620*/  IADD3.X R4, PT, PT, R4, UR19, RZ, P0, !PT ;  /* 0x0000001304047c10 */ /* 0x000fe400087fe4ff */
[----:B------:R-:W-:Y:S01]  /*8630*/  IADD3 R6, P1, PT, R3, UR18, RZ ;  /* 0x0000001203067c10 */ /* 0x000fe2000ff3e0ff */
[----:B---3--:R-:W-:Y:S01]  /*8640*/  IMAD R2, R13, UR4, RZ ;  /* 0x000000040d027c24 */ /* 0x008fe2000f8e02ff */
[----:B------:R-:W-:Y:S01]  /*8650*/  SHF.R.S32.HI R3, RZ, 0x1f, R3 ;  /* 0x0000001fff037819 */ /* 0x000fe20000011403 */
[----:B--2---:R-:W-:-:S03]  /*8660*/  IMAD R5, R0, UR11, RZ ;  /* 0x0000000b00057c24 */ /* 0x004fc6000f8e02ff */
[----:B------:R-:W-:Y:S01]  /*8670*/  IADD3.X R3, PT, PT, R3, UR21, RZ, P1, !PT ;  /* 0x0000001503037c10 */ /* 0x000fe20008ffe4ff */
[----:B------:R-:W2:Y:S01]  /*8680*/  LDL.LU R0, [R1+0x1544] ;  /* 0x0015440001007983 */ /* 0x000ea20000300800 */
[----:B------:R-:W0:Y:S03]  /*8690*/  LDCU UR11, c[0x0][0x38c] ;  /* 0x00007180ff0b77ac */ /* 0x000e260008000800 */
[----:B------:R1:W-:Y:S01]  /*86a0*/  STL [R1+0x1200], R6 ;  /* 0x0012000601007387 */ /* 0x0003e20000100800 */
[----:B------:R-:W-:Y:S01]  /*86b0*/  USHF.R.S32.HI UR7, URZ, 0x1f, UR6 ;  /* 0x0000001fff077899 */ /* 0x000fe20008011406 */
[----:B------:R-:W3:Y:S02]  /*86c0*/  LDCU UR4, c[0x0][0x3a8] ;  /* 0x00007500ff0477ac */ /* 0x000ee40008000800 */
[----:B------:R4:W-:Y:S01]  /*86d0*/  STL [R1+0x11f4], R4 ;  /* 0x0011f40401007387 */ /* 0x0009e20000100800 */
[----:B-1----:R-:W-:-:S02]  /*86e0*/  IADD3 R6, P0, PT, R2, UR8, RZ ;  /* 0x0000000802067c10 */ /* 0x002fc4000ff1e0ff */
[----:B----4-:R-:W-:Y:S02]  /*86f0*/  IADD3 R4, P2, PT, R5, UR20, RZ ;  /* 0x0000001405047c10 */ /* 0x010fe4000ff5e0ff */
[----:B------:R-:W-:Y:S01]  /*8700*/  LEA.HI.X.SX32 R2, R2, UR9, 0x1, P0 ;  /* 0x0000000902027c11 */ /* 0x000fe200080f0eff */
[----:B------:R-:W-:Y:S04]  /*8710*/  STL [R1+0x8], R6 ;  /* 0x0000080601007387 */ /* 0x000fe80000100800 */
[----:B------:R-:W-:Y:S04]  /*8720*/  STL [R1+0x1204], R4 ;  /* 0x0012040401007387 */ /* 0x000fe80000100800 */
[----:B------:R1:W-:Y:S04]  /*8730*/  STL [R1+0x11fc], R3 ;  /* 0x0011fc0301007387 */ /* 0x0003e80000100800 */
[----:B------:R4:W-:Y:S04]  /*8740*/  STL [R1+0x4], R2 ;  /* 0x0000040201007387 */ /* 0x0009e80000100800 */
[----:B------:R-:W-:Y:S04]  /*8750*/  STL [R1+0x30], RZ ;  /* 0x000030ff01007387 */ /* 0x000fe80000100800 */
        /* <DEDUP_REMOVED lines=468> */
[----:B------:R-:W-:Y:S01]  /*a4a0*/  STL [R1+0x884], RZ ;  /* 0x000884ff01007387 */ /* 0x000fe20000100800 */
[----:B------:R-:W1:Y:S03]  /*a4b0*/  S2R R29, SR_TID.X ;  /* 0x00000000001d7919 */ /* 0x000e660000002100 */
        /* <DEDUP_REMOVED lines=9> */
[----:B------:R-:W5:Y:S03]  /*a550*/  S2R R13, SR_TID.X ;  /* 0x00000000000d7919 */ /* 0x000f660000002100 */
        /* <DEDUP_REMOVED lines=20> */
[----:B-1----:R-:W-:-:S03]  /*a6a0*/  LOP3.LUT R3, R29, 0x3f, RZ, 0xc0, !PT ;  /* 0x0000003f1d037812 */ /* 0x002fc600078ec0ff */
[----:B------:R-:W-:Y:S04]  /*a6b0*/  STL [R1+0xac], RZ ;  /* 0x0000acff01007387 */ /* 0x000fe80000100800 */
[----:B------:R-:W-:Y:S04]  /*a6c0*/  STL [R1+0x40], RZ ;  /* 0x000040ff01007387 */ /* 0x000fe80000100800 */
[----:B------:R-:W-:Y:S04]  /*a6d0*/  STL [R1+0x44], RZ ;  /* 0x000044ff01007387 */ /* 0x000fe80000100800 */
[----:B------:R-:W-:Y:S04]  /*a6e0*/  STL [R1+0x48], RZ ;  /* 0x000048ff01007387 */ /* 0x000fe80000100800 */
[----:B------:R-:W-:Y:S01]  /*a6f0*/  STL [R1+0x4c], RZ ;  /* 0x00004cff01007387 */ /* 0x000fe20000100800 */
[----:B----4-:R-:W-:-:S03]  /*a700*/  IMAD R2, R3, UR10, RZ ;  /* 0x0000000a03027c24 */ /* 0x010fc6000f8e02ff */
[----:B------:R-:W-:Y:S04]  /*a710*/  STL [R1+0x20], RZ ;  /* 0x000020ff01007387 */ /* 0x000fe80000100800 */
[----:B------:R-:W-:Y:S04]  /*a720*/  STL [R1+0x24], RZ ;  /* 0x000024ff01007387 */ /* 0x000fe80000100800 */
[----:B------:R-:W-:Y:S01]  /*a730*/  STL [R1+0x28], RZ ;  /* 0x000028ff01007387 */ /* 0x000fe20000100800 */
[----:B-----5:R-:W-:-:S03]  /*a740*/  SHF.R.U32.HI R13, RZ, 0x3, R13 ;  /* 0x00000003ff0d7819 */ /* 0x020fc6000001160d */
[----:B------:R-:W-:Y:S04]  /*a750*/  STL [R1+0x2c], RZ ;  /* 0x00002cff01007387 */ /* 0x000fe80000100800 */
[----:B------:R-:W-:Y:S01]  /*a760*/  STL [R1+0x10], RZ ;  /* 0x000010ff01007387 */ /* 0x000fe20000100800 */
[----:B0-----:R-:W-:-:S03]  /*a770*/  LEA.HI.X.SX32 R3, R5, UR11, 0x1, P2 ;  /* 0x0000000b05037c11 */ /* 0x001fc600090f0eff */
[----:B------:R-:W-:Y:S04]  /*a780*/  STL [R1+0x14], RZ ;  /* 0x000014ff01007387 */ /* 0x000fe80000100800 */
[----:B------:R-:W-:Y:S01]  /*a790*/  STL [R1+0x18], RZ ;  /* 0x000018ff01007387 */ /* 0x000fe20000100800 */
[----:B------:R-:W-:-:S03]  /*a7a0*/  LOP3.LUT R13, R13, 0x30, RZ, 0xc0, !PT ;  /* 0x000000300d0d7812 */ /* 0x000fc600078ec0ff */
[----:B------:R-:W-:Y:S04]  /*a7b0*/  STL [R1+0x1c], RZ ;  /* 0x00001cff01007387 */ /* 0x000fe80000100800 */
[----:B------:R0:W-:Y:S01]  /*a7c0*/  STL [R1+0x58], R2 ;  /* 0x0000580201007387 */ /* 0x0001e20000100800 */
[----:B------:R-:W-:Y:S01]  /*a7d0*/  ULEA.HI UR7, UR7, UR6, URZ, 0x6 ;  /* 0x0000000607077291 */ /* 0x000fe2000f8f30ff */
[----:B------:R-:W-:Y:S01]  /*a7e0*/  LOP3.LUT R4, R13, 0x1ff, R29, 0x78, !PT ;  /* 0x000001ff0d047812 */ /* 0x000fe200078e781d */
[----:B------:R-:W-:Y:S01]  /*a7f0*/  USHF.L.U32 UR6, UR10, 0x6, URZ ;  /* 0x000000060a067899 */ /* 0x000fe200080006ff */
[----:B------:R1:W-:Y:S01]  /*a800*/  STL [R1+0x1160], R3 ;  /* 0x0011600301007387 */ /* 0x0003e20000100800 */
[----:B0-----:R-:W-:Y:S02]  /*a810*/  SHF.R.S32.HI R2, RZ, 0x1f, R2 ;  /* 0x0000001fff027819 */ /* 0x001fe40000011402 */
[----:B--2---:R-:W-:-:S02]  /*a820*/  LOP3.LUT R4, R0, 0x410, RZ, 0x3c, !PT ;  /* 0x0000041000047812 */ /* 0x004fc400078e3cff */
[C---:B-1----:R-:W-:Y:S01]  /*a830*/  LOP3.LUT R3, R0.reuse, 0x40, RZ, 0x3c, !PT ;  /* 0x0000004000037812 */ /* 0x042fe200078e3cff */
[----:B------:R0:W-:Y:S01]  /*a840*/  STL [R1+0x14e4], R2 ;  /* 0x0014e40201007387 */ /* 0x0001e20000100800 */
[----:B------:R-:W-:Y:S02]  /*a850*/  USHF.R.S32.HI UR7, URZ, 0x6, UR7 ;  /* 0x00000006ff077899 */ /* 0x000fe40008011407 */
[----:B------:R-:W-:Y:S01]  /*a860*/  USHF.R.S32.HI UR8, URZ, 0x1f, UR6 ;  /* 0x0000001fff087899 */ /* 0x000fe20008011406 */
[----:B0--3--:R-:W-:-:S11]  /*a870*/  LOP3.LUT R2, R0, 0x450, RZ, 0x3c, !PT ;  /* 0x0000045000027812 */ /* 0x009fd600078e3cff */
.L_x_2:
[----:B------:R-:W-:Y:S01]  /*a880*/  STL [R1+0x2b80], R37 ;  /* 0x002b802501007387 */ /* 0x000fe20000100800 */
[----:B------:R-:W0:Y:S03]  /*a890*/  LDC R7, c[0x0][0x3a8] ;  /* 0x0000ea00ff077b82 */ /* 0x000e260000000800 */
[----:B------:R-:W-:Y:S04]  /*a8a0*/  STL [R1+0x2b84], R37 ;  /* 0x002b842501007387 */ /* 0x000fe80000100800 */
[----:B------:R-:W-:Y:S01]  /*a8b0*/  STL [R1+0x2b8c], R37 ;  /* 0x002b8c2501007387 */ /* 0x000fe20000100800 */
[----:B-1----:R-:W1:Y:S03]  /*a8c0*/  LDC R6, c[0x0][0x3a8] ;  /* 0x0000ea00ff067b82 */ /* 0x002e660000000800 */
        /* <DEDUP_REMOVED lines=30> */
[----:B------:R2:W-:Y:S04]  /*aab0*/  STL [R1+0x2b14], R10 ;  /* 0x002b140a01007387 */ /* 0x0005e80000100800 */
[----:B--2---:R-:W0:Y:S04]  /*aac0*/  LDL R10, [R1+0x4] ;  /* 0x00000400010a7983 */ /* 0x004e280000100800 */
[----:B------:R2:W-:Y:S04]  /*aad0*/  STL [R1+0x2b10], R9 ;  /* 0x002b100901007387 */ /* 0x0005e80000100800 */
[----:B--2---:R-:W2:Y:S04]  /*aae0*/  LDL R9, [R1+0x8] ;  /* 0x0000080001097983 */ /* 0x004ea80000100800 */
[----:B------:R3:W-:Y:S04]  /*aaf0*/  STL [R1+0x2b0c], R8 ;  /* 0x002b0c0801007387 */ /* 0x0007e80000100800 */
[----:B---3--:R-:W3:Y:S01]  /*ab00*/  LDL R8, [R1] ;  /* 0x0000000001087983 */ /* 0x008ee20000100800 */
[----:B------:R-:W-:-:S02]  /*ab10*/  PRMT R36, RZ, 0x7610, R36 ;  /* 0x00007610ff247816 */ /* 0x000fc40000000024 */
[----:B------:R-:W-:Y:S01]  /*ab20*/  PRMT R37, RZ, 0x7610, R37 ;  /* 0x00007610ff257816 */ /* 0x000fe20000000025 */
[----:B-----5:R-:W-:Y:S01]  /*ab30*/  STL [R1+0x2a4c], R0 ;  /* 0x002a4c0001007387 */ /* 0x020fe20000100800 */
[----:B--2---:R-:W-:-:S04]  /*ab40*/  IADD3 R4, P2, PT, R9, UR4, RZ ;  /* 0x0000000409047c10 */ /* 0x004fc8000ff5e0ff */
[----:B0-----:R-:W-:Y:S02]  /*ab50*/  LEA.HI.X.SX32 R5, R7, R10, 0x1, P2 ;  /* 0x0000000a07057211 */ /* 0x001fe400010f0eff */
[C---:B---3--:R-:W-:Y:S02]  /*ab60*/  ISETP.GT.AND P1, PT, R8.reuse, RZ, PT ;  /* 0x000000ff0800720c */ /* 0x048fe40003f24270 */
[C---:B------:R-:W-:Y:S02]  /*ab70*/  ISETP.GT.AND P3, PT, R8.reuse, 0x1, PT ;  /* 0x000000010800780c */ /* 0x040fe40003f64270 */
[----:B------:R-:W-:-:S09]  /*ab80*/  ISETP.GT.AND P0, PT, R8, 0x2, PT ;  /* 0x000000020800780c */ /* 0x000fd20003f04270 */
[----:B------:R-:W-:Y:S02]  /*ab90*/  @P1 IMAD.MOV.U32 R2, RZ, RZ, R9 ;  /* 0x000000ffff021224 */ /* 0x000fe400078e0009 */
[----:B------:R-:W-:Y:S01]  /*aba0*/  @P1 IMAD.MOV.U32 R3, RZ, RZ, R10 ;  /* 0x000000ffff031224 */ /* 0x000fe200078e000a */
[----:B------:R-:W2:Y:S04]  /*abb0*/  @P3 LDG.E.U8 R37, desc[UR40][R4.64] ;  /* 0x0000002804253981 */ /* 0x000ea8000c1e1100 */
[----:B------:R0:W3:Y:S02]  /*abc0*/  @P1 LDG.E.U8 R36, desc[UR40][R2.64] ;  /* 0x0000002802241981 */ /* 0x0000e4000c1e1100 */
[----:B0-----:R-:W0:Y:S01]  /*abd0*/  LDC R3, c[0x0][0x3a8] ;  /* 0x0000ea00ff037b82 */ /* 0x001e220000000800 */
[----:B-1----:R-:W-:Y:S01]  /*abe0*/  IMAD R5, R6, 0x3, RZ ;  /* 0x0000000306057824 */ /* 0x002fe200078e02ff */
[----:B---3--:R1:W-:Y:S04]  /*abf0*/  STL [R1+0x1a0], R36 ;  /* 0x0001a02401007387 */ /* 0x0083e80000100800 */
[----:B-1----:R-:W3:Y:S01]  /*ac00*/  LDL.LU R36, [R1+0x2b98] ;  /* 0x002b980001247983 */ /* 0x002ee20000300800 */
[----:B0-----:R-:W-:Y:S01]  /*ac10*/  IMAD.SHL.U32 R3, R3, 0x2, RZ ;  /* 0x0000000203037824 */ /* 0x001fe200078e00ff */
[----:B------:R-:W-:-:S02]  /*ac20*/  ISETP.GT.AND P2, PT, R8, 0x3, PT ;  /* 0x000000030800780c */ /* 0x000fc40003f44270 */
[----:B--2---:R0:W-:Y:S02]  /*ac30*/  STL [R1+0x18c], R37 ;  /* 0x00018c2501007387 */ /* 0x0041e40000100800 */
[-C--:B------:R-:W-:Y:S01]  /*ac40*/  IADD3 R2, P1, PT, R3, R9.reuse, RZ ;  /* 0x0000000903027210 */ /* 0x080fe20007f3e0ff */
[----:B------:R-:W-:Y:S02]  /*ac50*/  IMAD.SHL.U32 R3, R6, 0x2, RZ ;  /* 0x0000000206037824 */ /* 0x000fe400078e00ff */
[----:B------:R-:W1:Y:S01]  /*ac60*/  LDC R6, c[0x0][0x3a8] ;  /* 0x0000ea00ff067b82 */ /* 0x000e620000000800 */
[----:B0-----:R-:W2:Y:S01]  /*ac70*/  LDL.LU R37, [R1+0x2b94] ;  /* 0x002b940001257983 */ /* 0x001ea20000300800 */
[----:B------:R-:W-:Y:S02]  /*ac80*/  IADD3 R4, P3, PT, R5, R9, RZ ;  /* 0x0000000905047210 */ /* 0x000fe40007f7e0ff */
[----:B------:R-:W-:Y:S01]  /*ac90*/  LEA.HI.X.SX32 R3, R3, R10, 0x1, P1 ;  /* 0x0000000a03037211 */ /* 0x000fe200008f0eff */
[----:B-1----:R-:W-:-:S03]  /*aca0*/  IMAD R5, R6, 0x3, RZ ;  /* 0x0000000306057824 */ /* 0x002fc600078e02ff */
[----:B------:R-:W0:Y:S02]  /*acb0*/  LDC R6, c[0x0][0x3a8] ;  /* 0x0000ea00ff067b82 */ /* 0x000e240000000800 */
[----:B------:R-:W-:Y:S02]  /*acc0*/  LEA.HI.X.SX32 R5, R5, R10, 0x1, P3 ;  /* 0x0000000a05057211 */ /* 0x000fe400018f0eff */
[----:B---3--:R-:W-:-:S06]  /*acd0*/  PRMT R36, RZ, 0x7610, R36 ;  /* 0x00007610ff247816 */ /* 0x008fcc0000000024 */
[----:B------:R0:W3:Y:S01]  /*ace0*/  @P0 LDG.E.U8 R36, desc[UR40][R2.64] ;  /* 0x0000002802240981 */ /* 0x0000e2000c1e1100 */
[----:B--2---:R-:W-:-:S06]  /*acf0*/  PRMT R37, RZ, 0x7610, R37 ;  /* 0x00007610ff257816 */ /* 0x004fcc0000000025 */
[----:B------:R-:W2:Y:S01]  /*ad00*/  @P2 LDG.E.U8 R37, desc[UR40][R4.64] ;  /* 0x0000002804252981 */ /* 0x000ea2000c1e1100 */
[----:B0-----:R-:W-:-:S05]  /*ad10*/  IMAD.SHL.U32 R3, R6, 0x4, RZ ;  /* 0x0000000406037824 */ /* 0x001fca00078e00ff */
[----:B------:R-:W-:Y:S02]  /*ad20*/  IADD3 R2, P4, PT, R3, R9, RZ ;  /* 0x0000000903027210 */ /* 0x000fe40007f9e0ff */
[----:B------:R-:W0:Y:S01]  /*ad30*/  LDC R3, c[0x0][0x3a8] ;  /* 0x0000ea00ff037b82 */ /* 0x000e220000000800 */
[----:B---3--:R1:W-:Y:S04]  /*ad40*/  STL [R1+0x188], R36 ;  /* 0x0001882401007387 */ /* 0x0083e80000100800 */
[----:B-1----:R-:W3:Y:S04]  /*ad50*/  LDL.LU R36, [R1+0x2b90] ;  /* 0x002b900001247983 */ /* 0x002ee80000300800 */
[----:B--2---:R1:W-:Y:S04]  /*ad60*/  STL [R1+0x184], R37 ;  /* 0x0001842501007387 */ /* 0x0043e80000100800 */
[----:B-1----:R-:W2:Y:S01]  /*ad70*/  LDL.LU R37, [R1+0x2b8c] ;  /* 0x002b8c0001257983 */ /* 0x002ea20000300800 */
[----:B------:R-:W-:Y:S01]  /*ad80*/  ISETP.GT.AND P1, PT, R8, 0x4, PT ;  /* 0x000000040800780c */ /* 0x000fe20003f24270 */
[----:B------:R-:W-:Y:S01]  /*ad90*/  IMAD R6, R6, 0x5, RZ ;  /* 0x0000000506067824 */ /* 0x000fe200078e02ff */
[----:B------:R-:W-:Y:S01]  /*ada0*/  ISETP.GT.AND P0, PT, R8, 0x5, PT ;  /* 0x000000050800780c */ /* 0x000fe20003f04270 */
[----:B0-----:R-:W-:-:S03]  /*adb0*/  IMAD.SHL.U32 R3, R3, 0x4, RZ ;  /* 0x0000000403037824 */ /* 0x001fc600078e00ff */
[C---:B------:R-:W-:Y:S02]  /*adc0*/  IADD3 R4, P3, PT, R6.reuse, R9, RZ ;  /* 0x0000000906047210 */ /* 0x040fe40007f7e0ff */
[-C--:B------:R-:W-:Y:S02]  /*add0*/  LEA.HI.X.SX32 R3, R3, R10.reuse, 0x1, P4 ;  /* 0x0000000a03037211 */ /* 0x080fe400020f0eff */
[----:B------:R-:W-:Y:S02]  /*ade0*/  LEA.HI.X.SX32 R5, R6, R10, 0x1, P3 ;  /* 0x0000000a06057211 */ /* 0x000fe400018f0eff */
[----:B------:R-:W0:Y:S01]  /*adf0*/  LDC R6, c[0x0][0x3a8] ;  /* 0x0000ea00ff067b82 */ /* 0x000e220000000800 */
[----:B---3--:R-:W-:-:S06]  /*ae00*/  PRMT R36, RZ, 0x7610, R36 ;  /* 0x00007610ff247816 */ /* 0x008fcc0000000024 */
[----:B------:R1:W3:Y:S01]  /*ae10*/  @P1 LDG.E.U8 R36, desc[UR40][R2.64] ;  /* 0x0000002802241981 */ /* 0x0002e2000c1e1100 */
[----:B--2---:R-:W-:Y:S01]  /*ae20*/  PRMT R37, RZ, 0x7610, R37 ;  /* 0x00007610ff257816 */ /* 0x004fe20000000025 */
[----:B-1----:R-:W1:Y:S05]  /*ae30*/  LDC R3, c[0x0][0x3a8] ;  /* 0x0000ea00ff037b82 */ /* 0x002e6a0000000800 */
[----:B------:R0:W2:Y:S02]  /*ae40*/  @P0 LDG.E.U8 R37, desc[UR40][R4.64] ;  /* 0x0000002804250981 */ /* 0x0000a4000c1e1100 */
[----:B0-----:R-:W-:Y:S02]  /*ae50*/  IMAD R5, R6, 0x7, RZ ;  /* 0x0000000706057824 */ /* 0x001fe400078e02ff */
[----:B-1----:R-:W-:-:S05]  /*ae60*/  IMAD R3, R3, 0x6, RZ ;  /* 0x0000000603037824 */ /* 0x002fca00078e02ff */
[-C--:B------:R-:W-:Y:S01]  /*ae70*/  IADD3 R2, P4, PT, R3, R9.reuse, RZ ;  /* 0x0000000903027210 */ /* 0x080fe20007f9e0ff */
[----:B------:R-:W-:Y:S02]  /*ae80*/  IMAD R3, R6, 0x6, RZ ;  /* 0x0000000606037824 */ /* 0x000fe400078e02ff */
[----:B------:R-:W0:Y:S01]  /*ae90*/  LDC R6, c[0x0][0x3a8] ;  /* 0x0000ea00ff067b82 */ /* 0x000e220000000800 */
[----:B---3--:R1:W-:Y:S04]  /*aea0*/  STL [R1+0x180], R36 ;  /* 0x0001802401007387 */ /* 0x0083e80000100800 */
[----:B-1----:R-:W3:Y:S04]  /*aeb0*/  LDL.LU R36, [R1+0x2b88] ;  /* 0x002b880001247983 */ /* 0x002ee80000300800 */
[----:B--2---:R1:W-:Y:S04]  /*aec0*/  STL [R1+0x16c], R37 ;  /* 0x00016c2501007387 */ /* 0x0043e80000100800 */
[----:B-1----:R-:W2:Y:S01]  /*aed0*/  LDL.LU R37, [R1+0x2b84] ;  /* 0x002b840001257983 */ /* 0x002ea20000300800 */
[----:B------:R-:W-:Y:S01]  /*aee0*/  IADD3 R4, P3, PT, R5, R9, RZ ;  /* 0x0000000905047210 */ /* 0x000fe20007f7e0ff */
[----:B0-----:R-:W-:-:S02]  /*aef0*/  IMAD R5, R6, 0x7, RZ ;  /* 0x0000000706057824 */ /* 0x001fc400078e02ff */
[----:B------:R-:W0:Y:S01]  /*af00*/  LDC R6, c[0x0][0x3a8] ;  /* 0x0000ea00ff067b82 */ /* 0x000e220000000800 */
[C---:B------:R-:W-:Y:S02]  /*af10*/  ISETP.GT.AND P2, PT, R8.reuse, 0x6, PT ;  /* 0x000000060800780c */ /* 0x040fe40003f44270 */
[-C--:B------:R-:W-:Y:S02]  /*af20*/  LEA.HI.X.SX32 R3, R3, R10.reuse, 0x1, P4 ;  /* 0x0000000a03037211 */ /* 0x080fe400020f0eff */
[C---:B------:R-:W-:Y:S02]  /*af30*/  ISETP.GT.AND P0, PT, R8.reuse, 0x8, PT ;  /* 0x000000080800780c */ /* 0x040fe40003f04270 */
[----:B------:R-:W-:Y:S02]  /*af40*/  ISETP.GT.AND P1, PT, R8, 0x7, PT ;  /* 0x000000070800780c */ /* 0x000fe40003f24270 */
[----:B------:R-:W-:Y:S02]  /*af50*/  PRMT R35, RZ, 0x7610, R35 ;  /* 0x00007610ff237816 */ /* 0x000fe40000000023 */
[----:B------:R-:W-:-:S02]  /*af60*/  LEA.HI.X.SX32 R5, R5, R10, 0x1, P3 ;  /* 0x0000000a05057211 */ /* 0x000fc400018f0eff */
[----:B------:R-:W-:Y:S02]  /*af70*/  PRMT R34, RZ, 0x7610, R34 ;  /* 0x00007610ff227816 */ /* 0x000fe40000000022 */
[----:B------:R-:W-:Y:S02]  /*af80*/  PRMT R33, RZ, 0x7610, R33 ;  /* 0x00007610ff217816 */ /* 0x000fe40000000021 */
[----:B------:R-:W-:Y:S02]  /*af90*/  PRMT R31, RZ, 0x7610, R31 ;  /* 0x00007610ff1f7816 */ /* 0x000fe4000000001f */
[----:B------:R-:W-:Y:S02]  /*afa0*/  PRMT R32, RZ, 0x7610, R32 ;  /* 0x00007610ff207816 */ /* 0x000fe40000000020 */
[----:B------:R-:W-:Y:S02]  /*afb0*/  PRMT R30, RZ, 0x7610, R30 ;  /* 0x00007610ff1e7816 */ /* 0x000fe4000000001e */
[----:B------:R-:W-:-:S02]  /*afc0*/  PRMT R29, RZ, 0x7610, R29 ;  /* 0x00007610ff1d7816 */ /* 0x000fc4000000001d */
[----:B--2---:R-:W-:-:S06]  /*afd0*/  PRMT R37, RZ, 0x7610, R37 ;  /* 0x00007610ff257816 */ /* 0x004fcc0000000025 */
[----:B------:R0:W2:Y:S02]  /*afe0*/  @P2 LDG.E.U8 R37, desc[UR40][R2.64] ;  /* 0x0000002802252981 */ /* 0x0000a4000c1e1100 */
[----:B0-----:R-:W-:-:S05]  /*aff0*/  IMAD.SHL.U32 R3, R6, 0x8, RZ ;  /* 0x0000000806037824 */ /* 0x001fca00078e00ff */
[----:B------:R-:W-:Y:S02]  /*b000*/  IADD3 R2, P4, PT, R3, R9, RZ ;  /* 0x0000000903027210 */ /* 0x000fe40007f9e0ff */
[----:B------:R-:W0:Y:S01]  /*b010*/  LDC R3, c[0x0][0x3a8] ;  /* 0x0000ea00ff037b82 */ /* 0x000e220000000800 */
[----:B---3--:R-:W-:Y:S01]  /*b020*/  PRMT R36, RZ, 0x7610, R36 ;  /* 0x00007610ff247816 */ /* 0x008fe20000000024 */
[----:B------:R-:W-:-:S05]  /*b030*/  IMAD R6, R6, 0x9, RZ ;  /* 0x0000000906067824 */ /* 0x000fca00078e02ff */
[----:B------:R1:W3:Y:S01]  /*b040*/  @P1 LDG.E.U8 R36, desc[UR40][R4.64] ;  /* 0x0000002804241981 */ /* 0x0002e2000c1e1100 */
[----:B0-----:R-:W-:-:S05]  /*b050*/  IMAD.SHL.U32 R3, R3, 0x8, RZ ;  /* 0x0000000803037824 */ /* 0x001fca00078e00ff */
[----:B------:R-:W-:Y:S02]  /*b060*/  LEA.HI.X.SX32 R3, R3, R10, 0x1, P4 ;  /* 0x0000000a03037211 */ /* 0x000fe400020f0eff */
[----:B-1----:R-:W-:-:S03]  /*b070*/  IADD3 R4, P3, PT, R6, R9, RZ ;  /* 0x0000000906047210 */ /* 0x002fc60007f7e0ff */
[----:B------:R0:W4:Y:S01]  /*b080*/  @P0 LDG.E.U8 R35, desc[UR40][R2.64] ;  /* 0x0000002802230981 */ /* 0x000122000c1e1100 */
[----:B------:R-:W-:Y:S02]  /*b090*/  LEA.HI.X.SX32 R5, R6, R10, 0x1, P3 ;  /* 0x0000000a06057211 */ /* 0x000fe400018f0eff */
[----:B------:R-:W1:Y:S08]  /*b0a0*/  LDC R6, c[0x0][0x3a8] ;  /* 0x0000ea00ff067b82 */ /* 0x000e700000000800 */
[----:B0-----:R-:W0:Y:S01]  /*b0b0*/  LDC R3, c[0x0][0x3a8] ;  /* 0x0000ea00ff037b82 */ /* 0x001e220000000800 */
[----:B------:R-:W-:-:S13]  /*b0c0*/  ISETP.GT.AND P2, PT, R8, 0x9, PT ;  /* 0x000000090800780c */ /* 0x000fda0003f44270 */
[----:B------:R1:W2:Y:S01]  /*b0d0*/  @P2 LDG.E.U8 R34, desc[UR40][R4.64] ;  /* 0x0000002804222981 */ /* 0x0002a2000c1e1100 */
[----:B0-----:R-:W-:Y:S02]  /*b0e0*/  IMAD R3, R3, 0xa, RZ ;  /* 0x0000000a03037824 */ /* 0x001fe400078e02ff */
[----:B-1----:R-:W-:-:S03]  /*b0f0*/  IMAD R5, R6, 0xb, RZ ;  /* 0x0000000b06057824 */ /* 0x002fc600078e02ff */
[-C--:B------:R-:W-:Y:S01]  /*b100*/  IADD3 R2, P4, PT, R3, R9.reuse, RZ ;  /* 0x0000000903027210 */ /* 0x080fe20007f9e0ff */
[----:B------:R-:W-:Y:S02]  /*b110*/  IMAD R3, R6, 0xa, RZ ;  /* 0x0000000a06037824 */ /* 0x000fe400078e02ff */
[----:B------:R-:W0:Y:S01]  /*b120*/  LDC R6, c[0x0][0x3a8] ;  /* 0x0000ea00ff067b82 */ /* 0x000e220000000800 */
[----:B------:R-:W-:Y:S02]  /*b130*/  IADD3 R4, P3, PT, R5, R9, RZ ;  /* 0x0000000905047210 */ /* 0x000fe40007f7e0ff */
[----:B------:R-:W-:Y:S02]  /*b140*/  ISETP.GT.AND P1, PT, R8, 0xa, PT ;  /* 0x0000000a0800780c */ /* 0x000fe40003f24270 */
[----:B------:R-:W-:-:S11]  /*b150*/  LEA.HI.X.SX32 R3, R3, R10, 0x1, P4 ;  /* 0x0000000a03037211 */ /* 0x000fd600020f0eff */
[----:B------:R1:W2:Y:S01]  /*b160*/  @P1 LDG.E.U8 R33, desc[UR40][R2.64] ;  /* 0x0000002802211981 */ /* 0x0002a2000c1e1100 */
[----:B0-----:R-:W-:Y:S02]  /*b170*/  IMAD R5, R6, 0xb, RZ ;  /* 0x0000000b06057824 */ /* 0x001fe400078e02ff */
[----:B------:R-:W1:Y:S02]  /*b180*/  LDC R6, c[0x0][0x3a8] ;  /* 0x0000ea00ff067b82 */ /* 0x000e640000000800 */
[----:B-1----:R-:W-:-:S05]  /*b190*/  IMAD R3, R6, 0xc, RZ ;  /* 0x0000000c06037824 */ /* 0x002fca00078e02ff */
[----:B------:R-:W-:Y:S02]  /*b1a0*/  IADD3 R2, P4, PT, R3, R9, RZ ;  /* 0x0000000903027210 */ /* 0x000fe40007f9e0ff */
[----:B------:R-:W0:Y:S01]  /*b1b0*/  LDC R3, c[0x0][0x3a8] ;  /* 0x0000ea00ff037b82 */ /* 0x000e220000000800 */
[C---:B------:R-:W-:Y:S02]  /*b1c0*/  ISETP.GT.AND P2, PT, R8.reuse, 0xc, PT ;  /* 0x0000000c0800780c */ /* 0x040fe40003f44270 */
[----:B------:R-:W-:Y:S01]  /*b1d0*/  ISETP.GT.AND P0, PT, R8, 0xb, PT ;  /* 0x0000000b0800780c */ /* 0x000fe20003f04270 */
[----:B------:R-:W-:Y:S01]  /*b1e0*/  IMAD R6, R6, 0xd, RZ ;  /* 0x0000000d06067824 */ /* 0x000fe200078e02ff */
[----:B------:R-:W-:-:S11]  /*b1f0*/  LEA.HI.X.SX32 R5, R5, R10, 0x1, P3 ;  /* 0x0000000a05057211 */ /* 0x000fd600018f0eff */
[----:B------:R1:W2:Y:S01]  /*b200*/  @P0 LDG.E.U8 R32, desc[UR40][R4.64] ;  /* 0x0000002804200981 */ /* 0x0002a2000c1e1100 */
[----:B0-----:R-:W-:-:S05]  /*b210*/  IMAD R3, R3, 0xc, RZ ;  /* 0x0000000c03037824 */ /* 0x001fca00078e02ff */
[----:B------:R-:W-:Y:S02]  /*b220*/  LEA.HI.X.SX32 R3, R3, R10, 0x1, P4 ;  /* 0x0000000a03037211 */ /* 0x000fe400020f0eff */
[----:B-1----:R-:W-:-:S03]  /*b230*/  IADD3 R4, P3, PT, R6, R9, RZ ;  /* 0x0000000906047210 */ /* 0x002fc60007f7e0ff */
[----:B------:R0:W2:Y:S01]  /*b240*/  @P2 LDG.E.U8 R31, desc[UR40][R2.64] ;  /* 0x00000028021f2981 */ /* 0x0000a2000c1e1100 */
        /* <DEDUP_REMOVED lines=16> */
[----:B-1----:R-:W-:-:S05]  /*b350*/  IMAD.SHL.U32 R3, R6, 0x10, RZ ;  /* 0x0000001006037824 */ /* 0x002fca00078e00ff */
[----:B------:R-:W-:Y:S02]  /*b360*/  IADD3 R2, P4, PT, R3, R9, RZ ;  /* 0x0000000903027210 */ /* 0x000fe40007f9e0ff */
[----:B------:R-:W0:Y:S01]  /*b370*/  LDC R3, c[0x0][0x3a8] ;  /* 0x0000ea00ff037b82 */ /* 0x000e220000000800 */
[C---:B------:R-:W-:Y:S02]  /*b380*/  ISETP.GT.AND P1, PT, R8.reuse, 0x10, PT ;  /* 0x000000100800780c */ /* 0x040fe40003f24270 */
[----:B------:R-:W-:Y:S02]  /*b390*/  ISETP.GT.AND P2, PT, R8, 0xf, PT ;  /* 0x0000000f0800780c */ /* 0x000fe40003f44270 */
[----:B------:R-:W-:Y:S02]  /*b3a0*/  PRMT R27, RZ, 0x7610, R27 ;  /* 0x00007610ff1b7816 */ /* 0x000fe4000000001b */
[----:B------:R-:W-:Y:S01]  /*b3b0*/  PRMT R28, RZ, 0x7610, R28 ;  /* 0x00007610ff1c7816 */ /* 0x000fe2000000001c */
[----:B------:R-:W-:Y:S01]  /*b3c0*/  IMAD R6, R6, 0x11, RZ ;  /* 0x0000001106067824 */ /* 0x000fe200078e02ff */
[----:B------:R-:W-:-:S07]  /*b3d0*/  LEA.HI.X.SX32 R5, R5, R10, 0x1, P3 ;  /* 0x0000000a05057211 */ /* 0x000fce00018f0eff */
[----:B------:R1:W2:Y:S01]  /*b3e0*/  @P2 LDG.E.U8 R28, desc[UR40][R4.64] ;  /* 0x00000028041c2981 */ /* 0x0002a2000c1e1100 */
[----:B0-----:R-:W-:-:S05]  /*b3f0*/  IMAD.SHL.U32 R3, R3, 0x10, RZ ;  /* 0x0000001003037824 */ /* 0x001fca00078e00ff */
[----:B------:R-:W-:Y:S02]  /*b400*/  LEA.HI.X.SX32 R3, R3, R10, 0x1, P4 ;  /* 0x0000000a03037211 */ /* 0x000fe400020f0eff */
[----:B-1----:R-:W-:-:S03]  /*b410*/  IADD3 R4, P3, PT, R6, R9, RZ ;  /* 0x0000000906047210 */ /* 0x002fc60007f7e0ff */
[----:B------:R0:W2:Y:S01]  /*b420*/  @P1 LDG.E.U8 R27, desc[UR40][R2.64] ;  /* 0x00000028021b1981 */ /* 0x0000a2000c1e1100 */
[----:B------:R-:W-:Y:S02]  /*b430*/  LEA.HI.X.SX32 R5, R6, R10, 0x1, P3 ;  /* 0x0000000a06057211 */ /* 0x000fe400018f0eff */
[----:B------:R-:W1:Y:S08]  /*b440*/  LDC R6, c[0x0][0x3a8] ;  /* 0x0000ea00ff067b82 */ /* 0x000e700000000800 */
[----:B0-----:R-:W0:Y:S01]  /*b450*/  LDC R3, c[0x0][0x3a8] ;  /* 0x0000ea00ff037b82 */ /* 0x001e220000000800 */
[----:B------:R-:W-:-:S02]  /*b460*/  ISETP.GT.AND P0, PT, R8, 0x11, PT ;  /* 0x000000110800780c */ /* 0x000fc40003f04270 */
[----:B------:R-:W-:-:S11]  /*b470*/  PRMT R26, RZ, 0x7610, R26 ;  /* 0x00007610ff1a7816 */ /* 0x000fd6000000001a */
        /* <DEDUP_REMOVED lines=8> */
[----:B------:R-:W-:Y:S01]  /*b500*/  PRMT R25, RZ, 0x7610, R25 ;  /* 0x00007610ff197816 */ /* 0x000fe20000000019 */
[----:B0-----:R-:W-:Y:S02]  /*b510*/  IMAD R5, R6, 0x13, RZ ;  /* 0x0000001306057824 */ /* 0x001fe400078e02ff */
[----:B------:R-:W0:Y:S01]  /*b520*/  LDC R6, c[0x0][0x3a8] ;  /* 0x0000ea00ff067b82 */ /* 0x000e220000000800 */
[----:B------:R-:W-:-:S07]  /*b530*/  LEA.HI.X.SX32 R3, R3, R10, 0x1, P4 ;  /* 0x0000000a03037211 */ /* 0x000fce00020f0eff */
[----:B------:R0:W2:Y:S02]  /*b540*/  @P2 LDG.E.U8 R25, desc[UR40][R2.64] ;  /* 0x0000002802192981 */ /* 0x0000a4000c1e1100 */
[----:B0-----:R-:W-:-:S05]  /*b550*/  IMAD R3, R6, 0x14, RZ ;  /* 0x0000001406037824 */ /* 0x001fca00078e02ff */
        /* <DEDUP_REMOVED lines=30> */
[----:B------:R0:W4:Y:S02]  /*b740*/  @P1 LDG.E.U8 R21, desc[UR40][R2.64] ;  /* 0x0000002802151981 */ /* 0x000124000c1e1100 */
        /* <DEDUP_REMOVED lines=9> */
[----:B------:R1:W4:Y:S01]  /*b7e0*/  @P0 LDG.E.U8 R20, desc[UR40][R4.64] ;  /* 0x0000002804140981 */ /* 0x000322000c1e1100 */
[----:B0-----:R-:W-:-:S05]  /*b7f0*/  IMAD R3, R3, 0x18, RZ ;  /* 0x0000001803037824 */ /* 0x001fca00078e02ff */
[----:B------:R-:W-:Y:S02]  /*b800*/  LEA.HI.X.SX32 R3, R3, R10, 0x1, P4 ;  /* 0x0000000a03037211 */ /* 0x000fe400020f0eff */
[----:B-1----:R-:W-:-:S03]  /*b810*/  IADD3 R4, P3, PT, R6, R9, RZ ;  /* 0x0000000906047210 */ /* 0x002fc60007f7e0ff */
[----:B------:R0:W4:Y:S01]  /*b820*/  @P2 LDG.E.U8 R19, desc[UR40][R2.64] ;  /* 0x0000002802132981 */ /* 0x000122000c1e1100 */
[----:B------:R-:W-:Y:S02]  /*b830*/  LEA.HI.X.SX32 R5, R6, R10, 0x1, P3 ;  /* 0x0000000a06057211 */ /* 0x000fe400018f0eff */
[----:B------:R-:W1:Y:S08]  /*b840*/  LDC R6, c[0x0][0x3a8] ;  /* 0x0000ea00ff067b82 */ /* 0x000e700000000800 */
[----:B0-----:R-:W0:Y:S01]  /*b850*/  LDC R3, c[0x0][0x3a8] ;  /* 0x0000ea00ff037b82 */ /* 0x001e220000000800 */
[----:B------:R-:W-:-:S02]  /*b860*/  ISETP.GT.AND P1, PT, R8, 0x19, PT ;  /* 0x000000190800780c */ /* 0x000fc40003f24270 */
[----:B------:R-:W-:-:S11]  /*b870*/  PRMT R18, RZ, 0x7610, R18 ;  /* 0x00007610ff127816 */ /* 0x000fd60000000012 */
[----:B------:R1:W4:Y:S01]  /*b880*/  @P1 LDG.E.U8 R18, desc[UR40][R4.64] ;  /* 0x0000002804121981 */ /* 0x000322000c1e1100 */
[----:B0-----:R-:W-:Y:S02]  /*b890*/  IMAD R3, R3, 0x1a, RZ ;  /* 0x0000001a03037824 */ /* 0x001fe400078e02ff */
[----:B-1----:R-:W-:-:S03]  /*b8a0*/  IMAD R5, R6, 0x1b, RZ ;  /* 0x0000001b06057824 */ /* 0x002fc600078e02ff */
[-C--:B------:R-:W-:Y:S01]  /*b8b0*/  IADD3 R2, P4, PT, R3, R9.reuse, RZ ;  /* 0x0000000903027210 */ /* 0x080fe20007f9e0ff */
[----:B------:R-:W-:Y:S02]  /*b8c0*/  IMAD R3, R6, 0x1a, RZ ;  /* 0x0000001a06037824 */ /* 0x000fe400078e02ff */
[----:B------:R-:W0:Y:S01]  /*b8d0*/  LDC R6, c[0x0][0x3a8] ;  /* 0x0000ea00ff067b82 */ /* 0x000e220000000800 */
[C---:B------:R-:W-:Y:S02]  /*b8e0*/  ISETP.GT.AND P0, PT, R8.reuse, 0x1a, PT ;  /* 0x0000001a0800780c */ /* 0x040fe40003f04270 */
[----:B------:R-:W-:Y:S02]  /*b8f0*/  ISETP.GT.AND P2, PT, R8, 0x1b, PT ;  /* 0x0000001b0800780c */ /* 0x000fe40003f44270 */
[----:B------:R-:W-:Y:S02]  /*b900*/  IADD3 R4, P3, PT, R5, R9, RZ ;  /* 0x0000000905047210 */ /* 0x000fe40007f7e0ff */
[----:B------:R-:W-:-:S02]  /*b910*/  PRMT R17, RZ, 0x7610, R17 ;  /* 0x00007610ff117816 */ /* 0x000fc40000000011 */
[----:B------:R-:W-:Y:S02]  /*b920*/  LEA.HI.X.SX32 R3, R3, R10, 0x1, P4 ;  /* 0x0000000a03037211 */ /* 0x000fe400020f0eff */
[----:B------:R-:W-:-:S03]  /*b930*/  PRMT R0, RZ, 0x7610, R0 ;  /* 0x00007610ff007816 */ /* 0x000fc60000000000 */
[----:B------:R1:W4:Y:S01]  /*b940*/  @P0 LDG.E.U8 R17, desc[UR40][R2.64] ;  /* 0x0000002802110981 */ /* 0x000322000c1e1100 */
[----:B0-----:R-:W-:-:S03]  /*b950*/  IMAD R5, R6, 0x1b, RZ ;  /* 0x0000001b06057824 */ /* 0x001fc600078e02ff */
[----:B--2---:R0:W-:Y:S01]  /*b960*/  STL [R1+0x168], R37 ;  /* 0x0001682501007387 */ /* 0x0041e20000100800 */
[----:B-1----:R-:W1:Y:S01]  /*b970*/  LDC R3, c[0x0][0x3a8] ;  /* 0x0000ea00ff037b82 */ /* 0x002e620000000800 */
[----:B------:R-:W-:-:S05]  /*b980*/  LEA.HI.X.SX32 R5, R5, R10, 0x1, P3 ;  /* 0x0000000a05057211 */ /* 0x000fca00018f0eff */
[----:B------:R-:W2:Y:S04]  /*b990*/  @P2 LDG.E.U8 R0, desc[UR40][R4.64] ;  /* 0x0000002804002981 */ /* 0x000ea8000c1e1100 */
[----:B0-----:R-:W2:Y:S04]  /*b9a0*/  LDL.LU R37, [R1+0x2b80] ;  /* 0x002b800001257983 */ /* 0x001ea80000300800 */
[----:B---3--:R0:W-:Y:S04]  /*b9b0*/  STL [R1+0x164], R36 ;  /* 0x0001642401007387 */ /* 0x0081e80000100800 */
[----:B0-----:R-:W3:Y:S04]  /*b9c0*/  LDL.LU R36, [R1+0x2b7c] ;  /* 0x002b7c0001247983 */ /* 0x001ee80000300800 */
[----:B----4-:R0:W-:Y:S04]  /*b9d0*/  STL [R1+0x160], R35 ;  /* 0x0001602301007387 */ /* 0x0101e80000100800 */
[----:B0-----:R-:W4:Y:S04]  /*b9e0*/  LDL.LU R35, [R1+0x2b78] ;  /* 0x002b780001237983 */ /* 0x001f280000300800 */
[----:B------:R0:W-:Y:S04]  /*b9f0*/  STL [R1+0x15c], R34 ;  /* 0x00015c2201007387 */ /* 0x0001e80000100800 */
[----:B0-----:R-:W3:Y:S04]  /*ba00*/  LDL.LU R34, [R1+0x2b74] ;  /* 0x002b740001227983 */ /* 0x001ee80000300800 */
        /* <DEDUP_REMOVED lines=18> */
[----:B------:R0:W-:Y:S01]  /*bb30*/  STL [R1+0x114], R24 ;  /* 0x0001141801007387 */ /* 0x0001e20000100800 */
[----:B------:R-:W-:-:S03]  /*bb40*/  IMAD R6, R6, 0x1c, RZ ;  /* 0x0000001c06067824 */ /* 0x000fc600078e02ff */
[----:B0-----:R-:W3:Y:S04]  /*bb50*/  LDL.LU R24, [R1+0x2b4c] ;  /* 0x002b4c0001187983 */ /* 0x001ee80000300800 */
[----:B------:R0:W-:Y:S04]  /*bb60*/  STL [R1+0x110], R23 ;  /* 0x0001101701007387 */ /* 0x0001e80000100800 */
[----:B0-----:R-:W4:Y:S04]  /*bb70*/  LDL.LU R23, [R1+0x2b48] ;  /* 0x002b480001177983 */ /* 0x001f280000300800 */
[----:B------:R0:W-:Y:S01]  /*bb80*/  STL [R1+0xcc], R22 ;  /* 0x0000cc1601007387 */ /* 0x0001e20000100800 */
[----:B------:R-:W-:-:S03]  /*bb90*/  IADD3 R2, P4, PT, R6, R9, RZ ;  /* 0x0000000906027210 */ /* 0x000fc60007f9e0ff */
[----:B0-----:R-:W4:Y:S04]  /*bba0*/  LDL.LU R22, [R1+0x2b44] ;  /* 0x002b440001167983 */ /* 0x001f280000300800 */
[----:B------:R0:W-:Y:S04]  /*bbb0*/  STL [R1+0xc8], R21 ;  /* 0x0000c81501007387 */ /* 0x0001e80000100800 */
        /* <DEDUP_REMOVED lines=9> */
[----:B--2---:R1:W-:Y:S02]  /*bc50*/  STL [R1+0x2af4], R0 ;  /* 0x002af40001007387 */ /* 0x0043e40000100800 */
[----:B-1----:R-:W-:Y:S01]  /*bc60*/  IMAD R0, R3, 0x1d, RZ ;  /* 0x0000001d03007824 */ /* 0x002fe200078e02ff */
[----:B------:R-:W-:-:S02]  /*bc70*/  LEA.HI.X.SX32 R3, R6, R10, 0x1, P4 ;  /* 0x0000000a06037211 */ /* 0x000fc400020f0eff */
[----:B------:R-:W0:Y:S01]  /*bc80*/  LDC R6, c[0x0][0x3a8] ;  /* 0x0000ea00ff067b82 */ /* 0x000e220000000800 */
[----:B------:R-:W-:Y:S02]  /*bc90*/  ISETP.GT.AND P1, PT, R8, 0x1c, PT ;  /* 0x0000001c0800780c */ /* 0x000fe40003f24270 */
[C---:B------:R-:W-:Y:S02]  /*bca0*/  IADD3 R4, P3, PT, R0.reuse, R9, RZ ;  /* 0x0000000900047210 */ /* 0x040fe40007f7e0ff */
[----:B------:R-:W-:Y:S02]  /*bcb0*/  PRMT R16, RZ, 0x7610, R16 ;  /* 0x00007610ff107816 */ /* 0x000fe40000000010 */
[----:B------:R-:W-:-:S07]  /*bcc0*/  LEA.HI.X.SX32 R5, R0, R10, 0x1, P3 ;  /* 0x0000000a00057211 */ /* 0x000fce00018f0eff */
[----:B------:R1:W2:Y:S01]  /*bcd0*/  @P1 LDG.E.U8 R16, desc[UR40][R2.64] ;  /* 0x0000002802101981 */ /* 0x0002a2000c1e1100 */
[----:B0-----:R-:W-:-:S05]  /*bce0*/  IMAD R0, R6, 0x1e, RZ ;  /* 0x0000001e06007824 */ /* 0x001fca00078e02ff */
[----:B-1----:R-:W-:-:S04]  /*bcf0*/  IADD3 R2, P4, PT, R0, R9, RZ ;  /* 0x0000000900027210 */ /* 0x002fc80007f9e0ff */
[----:B------:R-:W-:Y:S02]  /*bd00*/  LEA.HI.X.SX32 R3, R0, R10, 0x1, P4 ;  /* 0x0000000a00037211 */ /* 0x000fe400020f0eff */
[----:B------:R-:W0:Y:S01]  /*bd10*/  LDC R0, c[0x0][0x3a8] ;  /* 0x0000ea00ff007b82 */ /* 0x000e220000000800 */
[----:B------:R-:W-:Y:S02]  /*bd20*/  ISETP.GT.AND P0, PT, R8, 0x1d, PT ;  /* 0x0000001d0800780c */ /* 0x000fe40003f04270 */
[----:B------:R-:W-:Y:S01]  /*bd30*/  PRMT R15, RZ, 0x7610, R15 ;  /* 0x00007610ff0f7816 */ /* 0x000fe2000000000f */
[----:B------:R-:W-:Y:S01]  /*bd40*/  IMAD.SHL.U32 R6, R6, 0x20, RZ ;  /* 0x0000002006067824 */ /* 0x000fe200078e00ff */
[----:B------:R-:W-:Y:S02]  /*bd50*/  ISETP.GT.AND P2, PT, R8, 0x1e, PT ;  /* 0x0000001e0800780c */ /* 0x000fe40003f44270 */
[----:B------:R-:W-:-:S07]  /*bd60*/  PRMT R14, RZ, 0x7610, R14 ;  /* 0x00007610ff0e7816 */ /* 0x000fce000000000e */
[----:B------:R1:W4:Y:S04]  /*bd70*/  @P0 LDG.E.U8 R15, desc[UR40][R4.64] ;  /* 0x00000028040f0981 */ /* 0x000328000c1e1100 */
[----:B------:R0:W4:Y:S01]  /*bd80*/  @P2 LDG.E.U8 R14, desc[UR40][R2.64] ;  /* 0x00000028020e2981 */ /* 0x000122000c1e1100 */
[----:B-1----:R-:W-:-:S04]  /*bd90*/  IADD3 R4, P3, PT, R6, R9, RZ ;  /* 0x0000000906047210 */ /* 0x002fc80007f7e0ff */
[----:B------:R-:W-:Y:S01]  /*bda0*/  LEA.HI.X.SX32 R5, R6, R10, 0x1, P3 ;  /* 0x0000000a06057211 */ /* 0x000fe200018f0eff */
[----:B0-----:R-:W-:-:S05]  /*bdb0*/  IMAD R6, R0, 0x21, RZ ;  /* 0x0000002100067824 */ /* 0x001fca00078e02ff */
[----:B------:R-:W-:-:S04]  /*bdc0*/  IADD3 R2, P4, PT, R6, R9, RZ ;  /* 0x0000000906027210 */ /* 0x000fc80007f9e0ff */
[----:B------:R-:W-:Y:S02]  /*bdd0*/  LEA.HI.X.SX32 R3, R6, R10, 0x1, P4 ;  /* 0x0000000a06037211 */ /* 0x000fe400020f0eff */
[----:B------:R-:W0:Y:S01]  /*bde0*/  LDC R6, c[0x0][0x3a8] ;  /* 0x0000ea00ff067b82 */ /* 0x000e220000000800 */
[----:B------:R-:W-:Y:S02]  /*bdf0*/  ISETP.GT.AND P1, PT, R8, 0x20, PT ;  /* 0x000000200800780c */ /* 0x000fe40003f24270 */
[----:B------:R-:W-:Y:S01]  /*be00*/  PRMT R13, RZ, 0x7610, R13 ;  /* 0x00007610ff0d7816 */ /* 0x000fe2000000000d */
[----:B------:R-:W-:Y:S01]  /*be10*/  IMAD R0, R0, 0x22, RZ ;  /* 0x0000002200007824 */ /* 0x000fe200078e02ff */
[C---:B------:R-:W-:Y:S02]  /*be20*/  ISETP.GT.AND P0, PT, R8.reuse, 0x21, PT ;  /* 0x000000210800780c */ /* 0x040fe40003f04270 */
[----:B------:R-:W-:Y:S02]  /*be30*/  ISETP.GT.AND P2, PT, R8, 0x22, PT ;  /* 0x000000220800780c */ /* 0x000fe40003f44270 */
[----:B------:R-:W-:-:S05]  /*be40*/  PRMT R12, RZ, 0x7610, R12 ;  /* 0x00007610ff0c7816 */ /* 0x000fca000000000c */
[----:B------:R1:W4:Y:S01]  /*be50*/  @P1 LDG.E.U8 R13, desc[UR40][R4.64] ;  /* 0x00000028040d1981 */ /* 0x000322000c1e1100 */
[----:B------:R-:W-:Y:S02]  /*be60*/  ISETP.GT.AND P1, PT, R8, 0x23, PT ;  /* 0x000000230800780c */ /* 0x000fe40003f24270 */
[----:B------:R-:W-:Y:S01]  /*be70*/  PRMT R11, RZ, 0x7610, R11 ;  /* 0x00007610ff0b7816 */ /* 0x000fe2000000000b */
[----:B------:R0:W4:Y:S01]  /*be80*/  @P0 LDG.E.U8 R12, desc[UR40][R2.64] ;  /* 0x00000028020c0981 */ /* 0x000122000c1e1100 */
[----:B-1----:R-:W-:-:S04]  /*be90*/  IADD3 R4, P3, PT, R0, R9, RZ ;  /* 0x0000000900047210 */ /* 0x002fc80007f7e0ff */
[----:B------:R-:W-:Y:S01]  /*bea0*/  LEA.HI.X.SX32 R5, R0, R10, 0x1, P3 ;  /* 0x0000000a00057211 */ /* 0x000fe200018f0eff */
[----:B0-----:R-:W-:Y:S01]  /*beb0*/  IMAD R0, R6, 0x23, RZ ;  /* 0x0000002306007824 */ /* 0x001fe200078e02ff */
[----:B------:R-:W-:-:S03]  /*bec0*/  PRMT R37, RZ, 0x7610, R37 ;  /* 0x00007610ff257816 */ /* 0x000fc60000000025 */
[----:B------:R0:W4:Y:S01]  /*bed0*/  @P2 LDG.E.U8 R11, desc[UR40][R4.64] ;  /* 0x00000028040b2981 */ /* 0x000122000c1e1100 */
[----:B------:R-:W-:-:S04]  /*bee0*/  IADD3 R2, P4, PT, R0, R9, RZ ;  /* 0x0000000900027210 */ /* 0x000fc80007f9e0ff */
[-C--:B------:R-:W-:Y:S01]  /*bef0*/  LEA.HI.X.SX32 R3, R0, R10.reuse, 0x1, P4 ;  /* 0x0000000a00037211 */ /* 0x080fe200020f0eff */
[----:B------:R-:W-:Y:S01]  /*bf00*/  IMAD R6, R6, 0x24, RZ ;  /* 0x0000002406067824 */ /* 0x000fe200078e02ff */
[----:B------:R-:W-:Y:S01]  /*bf10*/  ISETP.GT.AND P0, PT, R8, 0x24, PT ;  /* 0x000000240800780c */ /* 0x000fe20003f04270 */
[----:B------:R-:W1:Y:S02]  /*bf20*/  LDC R0, c[0x0][0x3a8] ;  /* 0x0000ea00ff007b82 */ /* 0x000e640000000800 */
[----:B------:R1:W4:Y:S01]  /*bf30*/  @P1 LDG.E.U8 R37, desc[UR40][R2.64] ;  /* 0x0000002802251981 */ /* 0x000322000c1e1100 */
[C---:B0-----:R-:W-:Y:S02]  /*bf40*/  IADD3 R4, P3, PT, R6.reuse, R9, RZ ;  /* 0x0000000906047210 */ /* 0x041fe40007f7e0ff */
[----:B---3--:R-:W-:Y:S02]  /*bf50*/  PRMT R36, RZ, 0x7610, R36 ;  /* 0x00007610ff247816 */ /* 0x008fe40000000024 */
[----:B------:R-:W-:-:S05]  /*bf60*/  LEA.HI.X.SX32 R5, R6, R10, 0x1, P3 ;  /* 0x0000000a06057211 */ /* 0x000fca00018f0eff */
[----:B------:R-:W3:Y:S01]  /*bf70*/  @P0 LDG.E.U8 R36, desc[UR40][R4.64] ;  /* 0x0000002804240981 */ /* 0x000ee2000c1e1100 */
[----:B-1----:R-:W-:-:S05]  /*bf80*/  IMAD R6, R0, 0x25, RZ ;  /* 0x0000002500067824 */ /* 0x002fca00078e02ff */
[----:B------:R-:W-:Y:S01]  /*bf90*/  IADD3 R2, P4, PT, R6, R9, RZ ;  /* 0x0000000906027210 */ /* 0x000fe20007f9e0ff */
[----:B--2---:R0:W-:Y:S04]  /*bfa0*/  STL [R1+0x70], R16 ;  /* 0x0000701001007387 */ /* 0x0041e80000100800 */
[----:B0-----:R-:W2:Y:S04]  /*bfb0*/  LDL.LU R16, [R1+0x2b2c] ;  /* 0x002b2c0001107983 */ /* 0x001ea80000300800 */
[----:B----4-:R0:W-:Y:S04]  /*bfc0*/  STL [R1+0x6c], R15 ;  /* 0x00006c0f01007387 */ /* 0x0101e80000100800 */
[----:B0-----:R-:W4:Y:S04]  /*bfd0*/  LDL.LU R15, [R1+0x2b28] ;  /* 0x002b2800010f7983 */ /* 0x001f280000300800 */
        /* <DEDUP_REMOVED lines=8> */
[----:B------:R-:W2:Y:S04]  /*c060*/  LDL.LU R10, [R1+0x2b14] ;  /* 0x002b1400010a7983 */ /* 0x000ea80000300800 */
[----:B------:R0:W-:Y:S04]  /*c070*/  STL [R1+0x2b04], R37 ;  /* 0x002b042501007387 */ /* 0x0001e80000100800 */
[----:B0-----:R-:W2:Y:S04]  /*c080*/  LDL R37, [R1+0x4] ;  /* 0x0000040001257983 */ /* 0x001ea80000100800 */
[----:B------:R-:W4:Y:S04]  /*c090*/  LDL.LU R9, [R1+0x2b10] ;  /* 0x002b100001097983 */ /* 0x000f280000300800 */
[----:B---3--:R0:W-:Y:S04]  /*c0a0*/  STL [R1+0x2b08], R36 ;  /* 0x002b082401007387 */ /* 0x0081e80000100800 */
[----:B0-----:R-:W3:Y:S01]  /*c0b0*/  LDL R36, [R1+0x8] ;  /* 0x0000080001247983 */ /* 0x001ee20000100800 */
[----:B------:R-:W-:Y:S01]  /*c0c0*/  IMAD R0, R0, 0x26, RZ ;  /* 0x0000002600007824 */ /* 0x000fe200078e02ff */
[----:B------:R-:W-:-:S02]  /*c0d0*/  ISETP.GT.AND P2, PT, R8, 0x25, PT ;  /* 0x000000250800780c */ /* 0x000fc40003f44270 */
[----:B------:R-:W-:Y:S02]  /*c0e0*/  PRMT R35, RZ, 0x7610, R35 ;  /* 0x00007610ff237816 */ /* 0x000fe40000000023 */
[C---:B------:R-:W-:Y:S02]  /*c0f0*/  ISETP.GT.AND P1, PT, R8.reuse, 0x26, PT ;  /* 0x000000260800780c */ /* 0x040fe40003f24270 */
[----:B------:R-:W-:Y:S02]  /*c100*/  PRMT R34, RZ, 0x7610, R34 ;  /* 0x00007610ff227816 */ /* 0x000fe40000000022 */
[----:B------:R-:W-:Y:S02]  /*c110*/  ISETP.GT.AND P0, PT, R8, 0x27, PT ;  /* 0x000000270800780c */ /* 0x000fe40003f04270 */
[----:B------:R-:W-:Y:S02]  /*c120*/  PRMT R33, RZ, 0x7610, R33 ;  /* 0x00007610ff217816 */ /* 0x000fe40000000021 */
[----:B------:R-:W-:-:S02]  /*c130*/  PRMT R32, RZ, 0x7610, R32 ;  /* 0x00007610ff207816 */ /* 0x000fc40000000020 */
[----:B------:R-:W-:Y:S02]  /*c140*/  PRMT R31, RZ, 0x7610, R31 ;  /* 0x00007610ff1f7816 */ /* 0x000fe4000000001f */
[----:B------:R-:W-:Y:S02]  /*c150*/  PRMT R30, RZ, 0x7610, R30 ;  /* 0x00007610ff1e7816 */ /* 0x000fe4000000001e */
[----:B------:R-:W-:Y:S02]  /*c160*/  PRMT R29, RZ, 0x7610, R29 ;  /* 0x00007610ff1d7816 */ /* 0x000fe4000000001d */
[----:B------:R-:W-:Y:S02]  /*c170*/  PRMT R28, RZ, 0x7610, R28 ;  /* 0x00007610ff1c7816 */ /* 0x000fe4000000001c */
[----:B------:R-:W-:Y:S02]  /*c180*/  PRMT R27, RZ, 0x7610, R27 ;  /* 0x00007610ff1b7816 */ /* 0x000fe4000000001b */
[----:B------:R-:W-:-:S02]  /*c190*/  PRMT R26, RZ, 0x7610, R26 ;  /* 0x00007610ff1a7816 */ /* 0x000fc4000000001a */
[----:B--2---:R-:W-:Y:S02]  /*c1a0*/  LEA.HI.X.SX32 R3, R6, R37, 0x1, P4 ;  /* 0x0000002506037211 */ /* 0x004fe400020f0eff */
[----:B------:R-:W0:Y:S03]  /*c1b0*/  LDC R6, c[0x0][0x3a8] ;  /* 0x0000ea00ff067b82 */ /* 0x000e260000000800 */
[----:B------:R1:W2:Y:S01]  /*c1c0*/  @P2 LDG.E.U8 R35, desc[UR40][R2.64] ;  /* 0x0000002802232981 */ /* 0x0002a2000c1e1100 */
[----:B---3--:R-:W-:-:S04]  /*c1d0*/  IADD3 R4, P3, PT, R0, R36, RZ ;  /* 0x0000002400047210 */ /* 0x008fc80007f7e0ff */
[----:B------:R-:W-:Y:S01]  /*c1e0*/  LEA.HI.X.SX32 R5, R0, R37, 0x1, P3 ;  /* 0x0000002500057211 */ /* 0x000fe200018f0eff */
[----:B0-----:R-:W-:-:S04]  /*c1f0*/  IMAD R0, R6, 0x27, RZ ;  /* 0x0000002706007824 */ /* 0x001fc800078e02ff */
[----:B------:R0:W3:Y:S01]  /*c200*/  @P1 LDG.E.U8 R34, desc[UR40][R4.64] ;  /* 0x0000002804221981 */ /* 0x0000e2000c1e1100 */
[----:B-1----:R-:W-:-:S04]  /*c210*/  IADD3 R2, P4, PT, R0, R36, RZ ;  /* 0x0000002400027210 */ /* 0x002fc80007f9e0ff */
[----:B------:R-:W-:Y:S02]  /*c220*/  LEA.HI.X.SX32 R3, R0, R37, 0x1, P4 ;  /* 0x0000002500037211 */ /* 0x000fe400020f0eff */
[----:B------:R-:W1:Y:S01]  /*c230*/  LDC R0, c[0x0][0x3a8] ;  /* 0x0000ea00ff007b82 */ /* 0x000e620000000800 */
[----:B------:R-:W-:Y:S02]  /*c240*/  IMAD R6, R6, 0x28, RZ ;  /* 0x0000002806067824 */ /* 0x000fe400078e02ff */
[----:B------:R1:W2:Y:S03]  /*c250*/  @P0 LDG.E.U8 R33, desc[UR40][R2.64] ;  /* 0x0000002802210981 */ /* 0x0002a6000c1e1100 */
[----:B0-----:R-:W-:-:S04]  /*c260*/  IADD3 R4, P3, PT, R6, R36, RZ ;  /* 0x0000002406047210 */ /* 0x001fc80007f7e0ff */
[----:B------:R-:W-:Y:S01]  /*c270*/  LEA.HI.X.SX32 R5, R6, R37, 0x1, P3 ;  /* 0x0000002506057211 */ /* 0x000fe200018f0eff */
[----:B-1----:R-:W-:-:S05]  /*c280*/  IMAD R6, R0, 0x29, RZ ;  /* 0x0000002900067824 */ /* 0x002fca00078e02ff */
[----:B------:R-:W-:-:S04]  /*c290*/  IADD3 R2, P4, PT, R6, R36, RZ ;  /* 0x0000002406027210 */ /* 0x000fc80007f9e0ff */
[----:B------:R-:W-:Y:S02]  /*c2a0*/  LEA.HI.X.SX32 R3, R6, R37, 0x1, P4 ;  /* 0x0000002506037211 */ /* 0x000fe400020f0eff */
[----:B------:R-:W0:Y:S01]  /*c2b0*/  LDC R6, c[0x0][0x3a8] ;  /* 0x0000ea00ff067b82 */ /* 0x000e220000000800 */
[----:B------:R-:W-:Y:S01]  /*c2c0*/  ISETP.GT.AND P2, PT, R8, 0x28, PT ;  /* 0x000000280800780c */ /* 0x000fe20003f44270 */
[----:B------:R-:W-:Y:S01]  /*c2d0*/  IMAD R0, R0, 0x2a, RZ ;  /* 0x0000002a00007824 */ /* 0x000fe200078e02ff */
[----:B------:R-:W-:-:S11]  /*c2e0*/  ISETP.GT.AND P1, PT, R8, 0x29, PT ;  /* 0x000000290800780c */ /* 0x000fd60003f24270 */
[----:B------:R1:W2:Y:S04]  /*c2f0*/  @P2 LDG.E.U8 R32, desc[UR40][R4.64] ;  /* 0x0000002804202981 */ /* 0x0002a8000c1e1100 */
[----:B------:R0:W2:Y:S01]  /*c300*/  @P1 LDG.E.U8 R31, desc[UR40][R2.64] ;  /* 0x00000028021f1981 */ /* 0x0000a2000c1e1100 */
[----:B-1----:R-:W-:-:S04]  /*c310*/  IADD3 R4, P3, PT, R0, R36, RZ ;  /* 0x0000002400047210 */ /* 0x002fc80007f7e0ff */
[----:B------:R-:W-:Y:S01]  /*c320*/  LEA.HI.X.SX32 R5, R0, R37, 0x1, P3 ;  /* 0x0000002500057211 */ /* 0x000fe200018f0eff */
[----:B0-----:R-:W-:-:S05]  /*c330*/  IMAD R0, R6, 0x2b, RZ ;  /* 0x0000002b06007824 */ /* 0x001fca00078e02ff */
[----:B------:R-:W-:-:S04]  /*c340*/  IADD3 R2, P4, PT, R0, R36, RZ ;  /* 0x0000002400027210 */ /* 0x000fc80007f9e0ff */
[----:B------:R-:W-:Y:S02]  /*c350*/  LEA.HI.X.SX32 R3, R0, R37, 0x1, P4 ;  /* 0x0000002500037211 */ /* 0x000fe400020f0eff */
[----:B------:R-:W0:Y:S01]  /*c360*/  LDC R0, c[0x0][0x3a8] ;  /* 0x0000ea00ff007b82 */ /* 0x000e220000000800 */
[C---:B------:R-:W-:Y:S02]  /*c370*/  ISETP.GT.AND P0, PT, R8.reuse, 0x2a, PT ;  /* 0x0000002a0800780c */ /* 0x040fe40003f04270 */
[----:B------:R-:W-:Y:S01]  /*c380*/  ISETP.GT.AND P2, PT, R8, 0x2b, PT ;  /* 0x0000002b0800780c */ /* 0x000fe20003f44270 */
[----:B------:R-:W-:Y:S01]  /*c390*/  IMAD R6, R6, 0x2c, RZ ;  /* 0x0000002c06067824 */ /* 0x000fe200078e02ff */
[----:B------:R-:W-:-:S09]  /*c3a0*/  ISETP.GT.AND P1, PT, R8, 0x2c, PT ;  /* 0x0000002c0800780c */ /* 0x000fd20003f24270 */
[----:B------:R1:W2:Y:S01]  /*c3b0*/  @P0 LDG.E.U8 R30, desc[UR40][R4.64] ;  /* 0x00000028041e0981 */ /* 0x0002a2000c1e1100 */
[----:B------:R-:W-:-:S03]  /*c3c0*/  ISETP.GT.AND P0, PT, R8, 0x2d, PT ;  /* 0x0000002d0800780c */ /* 0x000fc60003f04270 */
[----:B------:R0:W2:Y:S01]  /*c3d0*/  @P2 LDG.E.U8 R29, desc[UR40][R2.64] ;  /* 0x00000028021d2981 */ /* 0x0000a2000c1e1100 */
[----:B-1----:R-:W-:-:S04]  /*c3e0*/  IADD3 R4, P3, PT, R6, R36, RZ ;  /* 0x0000002406047210 */ /* 0x002fc80007f7e0ff */
[----:B------:R-:W-:Y:S01]  /*c3f0*/  LEA.HI.X.SX32 R5, R6, R37, 0x1, P3 ;  /* 0x0000002506057211 */ /* 0x000fe200018f0eff */
[----:B0-----:R-:W-:Y:S01]  /*c400*/  IMAD R6, R0, 0x2d, RZ ;  /* 0x0000002d00067824 */ /* 0x001fe200078e02ff */
[----:B------:R-:W-:Y:S01]  /*c410*/  ISETP.GT.AND P2, PT, R8, 0x2e, PT ;  /* 0x0000002e0800780c */ /* 0x000fe20003f44270 */
[----:B------:R-:W-:Y:S02]  /*c420*/  IMAD R0, R0, 0x2e, RZ ;  /* 0x0000002e00007824 */ /* 0x000fe400078e02ff */
[----:B------:R0:W2:Y:S01]  /*c430*/  @P1 LDG.E.U8 R28, desc[UR40][R4.64] ;  /* 0x00000028041c1981 */ /* 0x0000a2000c1e1100 */
[----:B------:R-:W-:-:S04]  /*c440*/  IADD3 R2, P4, PT, R6, R36, RZ ;  /* 0x0000002406027210 */ /* 0x000fc80007f9e0ff */
[-C--:B------:R-:W-:Y:S02]  /*c450*/  LEA.HI.X.SX32 R3, R6, R37.reuse, 0x1, P4 ;  /* 0x0000002506037211 */ /* 0x080fe400020f0eff */
[----:B------:R-:W1:Y:S01]  /*c460*/  LDC R6, c[0x0][0x3a8] ;  /* 0x0000ea00ff067b82 */ /* 0x000e620000000800 */
[C---:B0-----:R-:W-:Y:S02]  /*c470*/  IADD3 R4, P3, PT, R0.reuse, R36, RZ ;  /* 0x0000002400047210 */ /* 0x041fe40007f7e0ff */
[----:B------:R0:W2:Y:S02]  /*c480*/  @P0 LDG.E.U8 R27, desc[UR40][R2.64] ;  /* 0x00000028021b0981 */ /* 0x0000a4000c1e1100 */
[----:B------:R-:W-:-:S05]  /*c490*/  LEA.HI.X.SX32 R5, R0, R37, 0x1, P3 ;  /* 0x0000002500057211 */ /* 0x000fca00018f0eff */
[----:B------:R0:W2:Y:S01]  /*c4a0*/  @P2 LDG.E.U8 R26, desc[UR40][R4.64] ;  /* 0x00000028041a2981 */ /* 0x0000a2000c1e1100 */
[----:B-1----:R-:W-:-:S05]  /*c4b0*/  IMAD R0, R6, 0x30, RZ ;  /* 0x0000003006007824 */ /* 0x002fca00078e02ff */
[----:B0-----:R-:W-:-:S04]  /*c4c0*/  IADD3 R2, P4, PT, R0, R36, RZ ;  /* 0x0000002400027210 */ /* 0x001fc80007f9e0ff */
[----:B------:R-:W-:Y:S02]  /*c4d0*/  LEA.HI.X.SX32 R3, R0, R37, 0x1, P4 ;  /* 0x0000002500037211 */ /* 0x000fe400020f0eff */
[----:B------:R-:W0:Y:S01]  /*c4e0*/  LDC R0, c[0x0][0x3a8] ;  /* 0x0000ea00ff007b82 */ /* 0x000e220000000800 */
[----:B------:R-:W-:Y:S01]  /*c4f0*/  IMAD R6, R6, 0x31, RZ ;  /* 0x0000003106067824 */ /* 0x000fe200078e02ff */
[----:B------:R-:W-:-:S04]  /*c500*/  ISETP.GT.AND P1, PT, R8, 0x30, PT ;  /* 0x000000300800780c */ /* 0x000fc80003f24270 */
[C---:B------:R-:W-:Y:S02]  /*c510*/  IADD3 R4, P3, PT, R6.reuse, R36, RZ ;  /* 0x0000002406047210 */ /* 0x040fe40007f7e0ff */
[----:B------:R-:W-:Y:S02]  /*c520*/  PRMT R25, RZ, 0x7610, R25 ;  /* 0x00007610ff197816 */ /* 0x000fe40000000019 */
[----:B------:R-:W-:-:S05]  /*c530*/  LEA.HI.X.SX32 R5, R6, R37, 0x1, P3 ;  /* 0x0000002506057211 */ /* 0x000fca00018f0eff */
[----:B------:R1:W3:Y:S01]  /*c540*/  @P1 LDG.E.U8 R25, desc[UR40][R2.64] ;  /* 0x0000002802191981 */ /* 0x0002e2000c1e1100 */
[----:B0-----:R-:W-:-:S05]  /*c550*/  IMAD R6, R0, 0x32, RZ ;  /* 0x0000003200067824 */ /* 0x001fca00078e02ff */
[----:B-1----:R-:W-:-:S04]  /*c560*/  IADD3 R2, P4, PT, R6, R36, RZ ;  /* 0x0000002406027210 */ /* 0x002fc80007f9e0ff */
[----:B------:R-:W-:Y:S02]  /*c570*/  LEA.HI.X.SX32 R3, R6, R37, 0x1, P4 ;  /* 0x0000002506037211 */ /* 0x000fe400020f0eff */
[----:B------:R-:W0:Y:S01]  /*c580*/  LDC R6, c[0x0][0x3a8] ;  /* 0x0000ea00ff067b82 */ /* 0x000e220000000800 */
[----:B------:R-:W-:Y:S02]  /*c590*/  ISETP.GT.AND P0, PT, R8, 0x31, PT ;  /* 0x000000310800780c */ /* 0x000fe40003f04270 */
[----:B------:R-:W-:Y:S01]  /*c5a0*/  PRMT R24, RZ, 0x7610, R24 ;  /* 0x00007610ff187816 */ /* 0x000fe20000000018 */
[----:B------:R-:W-:Y:S01]  /*c5b0*/  IMAD R0, R0, 0x33, RZ ;  /* 0x0000003300007824 */ /* 0x000fe200078e02ff */
[----:B------:R-:W-:Y:S02]  /*c5c0*/  ISETP.GT.AND P2, PT, R8, 0x32, PT ;  /* 0x000000320800780c */ /* 0x000fe40003f44270 */
[----:B------:R-:W-:-:S07]  /*c5d0*/  PRMT R23, RZ, 0x7610, R23 ;  /* 0x00007610ff177816 */ /* 0x000fce0000000017 */
[----:B------:R1:W3:Y:S04]  /*c5e0*/  @P0 LDG.E.U8 R24, desc[UR40][R4.64] ;  /* 0x0000002804180981 */ /* 0x0002e8000c1e1100 */
[----:B------:R0:W3:Y:S01]  /*c5f0*/  @P2 LDG.E.U8 R23, desc[UR40][R2.64] ;  /* 0x0000002802172981 */ /* 0x0000e2000c1e1100 */
        /* <DEDUP_REMOVED lines=38> */
[----:B------:R1:W3:Y:S01]  /*c860*/  @P0 LDG.E.U8 R18, desc[UR40][R4.64] ;  /* 0x0000002804120981 */ /* 0x0002e2000c1e1100 */
[----:B------:R-:W-:Y:S02]  /*c870*/  ISETP.GT.AND P0, PT, R8, 0x3a, PT ;  /* 0x0000003a0800780c */ /* 0x000fe40003f04270 */
[----:B------:R-:W-:Y:S01]  /*c880*/  PRMT R16, RZ, 0x7610, R16 ;  /* 0x00007610ff107816 */ /* 0x000fe20000000010 */
[----:B------:R0:W3:Y:S01]  /*c890*/  @P2 LDG.E.U8 R17, desc[UR40][R2.64] ;  /* 0x0000002802112981 */ /* 0x0000e2000c1e1100 */
[----:B-1----:R-:W-:-:S04]  /*c8a0*/  IADD3 R4, P3, PT, R6, R36, RZ ;  /* 0x0000002406047210 */ /* 0x002fc80007f7e0ff */
[----:B------:R-:W-:Y:S01]  /*c8b0*/  LEA.HI.X.SX32 R5, R6, R37, 0x1, P3 ;  /* 0x0000002506057211 */ /* 0x000fe200018f0eff */
[C---:B0-----:R-:W-:Y:S02]  /*c8c0*/  IMAD R6, R0.reuse, 0x3a, RZ ;  /* 0x0000003a00067824 */ /* 0x041fe400078e02ff */
[----:B------:R-:W-:Y:S01]  /*c8d0*/  IMAD R0, R0, 0x3b, RZ ;  /* 0x0000003b00007824 */ /* 0x000fe200078e02ff */
[----:B----4-:R-:W-:Y:S01]  /*c8e0*/  PRMT R15, RZ, 0x7610, R15 ;  /* 0x00007610ff0f7816 */ /* 0x010fe2000000000f */
[----:B------:R0:W4:Y:S01]  /*c8f0*/  @P1 LDG.E.U8 R16, desc[UR40][R4.64] ;  /* 0x0000002804101981 */ /* 0x000122000c1e1100 */
[----:B------:R-:W-:-:S04]  /*c900*/  IADD3 R2, P4, PT, R6, R36, RZ ;  /* 0x0000002406027210 */ /* 0x000fc80007f9e0ff */
[----:B------:R-:W-:Y:S01]  /*c910*/  LEA.HI.X.SX32 R3, R6, R37, 0x1, P4 ;  /* 0x0000002506037211 */ /* 0x000fe200020f0eff */
[----:B------:R-:W-:Y:S01]  /*c920*/  IMAD R6, R7, 0x3c, RZ ;  /* 0x0000003c07067824 */ /* 0x000fe200078e02ff */
[----:B0-----:R-:W-:-:S03]  /*c930*/  IADD3 R4, P3, PT, R0, R36, RZ ;  /* 0x0000002400047210 */ /* 0x001fc60007f7e0ff */
[----:B------:R0:W3:Y:S01]  /*c940*/  @P0 LDG.E.U8 R15, desc[UR40][R2.64] ;  /* 0x00000028020f0981 */ /* 0x0000e2000c1e1100 */
[----:B------:R-:W-:Y:S02]  /*c950*/  ISETP.GT.AND P4, PT, R8, 0x3e, PT ;  /* 0x0000003e0800780c */ /* 0x000fe40003f84270 */
[----:B------:R-:W-:Y:S01]  /*c960*/  LEA.HI.X.SX32 R5, R0, R37, 0x1, P3 ;  /* 0x0000002500057211 */ /* 0x000fe200018f0eff */
[----:B------:R-:W-:Y:S01]  /*c970*/  IMAD R0, R7, 0x3e, RZ ;  /* 0x0000003e07007824 */ /* 0x000fe200078e02ff */
[----:B--2---:R-:W-:Y:S01]  /*c980*/  STL [R1+0x2b00], R31 ;  /* 0x002b001f01007387 */ /* 0x004fe20000100800 */
[----:B0-----:R-:W-:-:S04]  /*c990*/  IADD3 R2, P0, PT, R6, R36, RZ ;  /* 0x0000002406027210 */ /* 0x001fc80007f1e0ff */
[-C--:B------:R-:W-:Y:S02]  /*c9a0*/  LEA.HI.X.SX32 R3, R6, R37.reuse, 0x1, P0 ;  /* 0x0000002506037211 */ /* 0x080fe400000f0eff */
[C---:B------:R-:W-:Y:S02]  /*c9b0*/  IADD3 R6, P0, PT, R0.reuse, R36, RZ ;  /* 0x0000002400067210 */ /* 0x040fe40007f1e0ff */
[----:B------:R-:W-:Y:S01]  /*c9c0*/  PRMT R11, RZ, 0x7610, R11 ;  /* 0x00007610ff0b7816 */ /* 0x000fe2000000000b */
[----:B------:R-:W-:Y:S04]  /*c9d0*/  STL [R1+0x2af8], R30 ;  /* 0x002af81e01007387 */ /* 0x000fe80000100800 */
[----:B------:R-:W-:Y:S04]  /*c9e0*/  STL [R1+0x2afc], R29 ;  /* 0x002afc1d01007387 */ /* 0x000fe80000100800 */
[----:B------:R-:W-:Y:S04]  /*c9f0*/  STL [R1+0x2af0], R28 ;  /* 0x002af01c01007387 */ /* 0x000fe80000100800 */
[----:B------:R-:W-:Y:S04]  /*ca00*/  STL [R1+0x2aec], R27 ;  /* 0x002aec1b01007387 */ /* 0x000fe80000100800 */
[----:B------:R0:W-:Y:S02]  /*ca10*/  STL [R1+0x2ae0], R26 ;  /* 0x002ae01a01007387 */ /* 0x0001e40000100800 */
[----:B0-----:R-:W-:Y:S01]  /*ca20*/  IMAD R26, R7, 0x3d, RZ ;  /* 0x0000003d071a7824 */ /* 0x001fe200078e02ff */
[----:B------:R-:W-:-:S02]  /*ca30*/  LEA.HI.X.SX32 R7, R0, R37, 0x1, P0 ;  /* 0x0000002500077211 */ /* 0x000fc400000f0eff */
[C---:B------:R-:W-:Y:S01]  /*ca40*/  ISETP.GT.AND P2, PT, R8.reuse, 0x3b, PT ;  /* 0x0000003b0800780c */ /* 0x040fe20003f44270 */
[----:B------:R-:W0:Y:S02]  /*ca50*/  LDC R0, c[0x0][0x3a8] ;  /* 0x0000ea00ff007b82 */ /* 0x000e240000000800 */
[----:B------:R-:W2:Y:S01]  /*ca60*/  @P4 LDG.E.U8 R11, desc[UR40][R6.64] ;  /* 0x00000028060b4981 */ /* 0x000ea2000c1e1100 */
[----:B------:R-:W-:Y:S02]  /*ca70*/  PRMT R14, RZ, 0x7610, R14 ;  /* 0x00007610ff0e7816 */ /* 0x000fe4000000000e */
[----:B------:R-:W-:Y:S02]  /*ca80*/  ISETP.GT.AND P3, PT, R8, 0x3d, PT ;  /* 0x0000003d0800780c */ /* 0x000fe40003f64270 */
[----:B------:R-:W-:-:S05]  /*ca90*/  PRMT R12, RZ, 0x7610, R12 ;  /* 0x00007610ff0c7816 */ /* 0x000fca000000000c */
[----:B------:R1:W3:Y:S01]  /*caa0*/  @P2 LDG.E.U8 R14, desc[UR40][R4.64] ;  /* 0x00000028040e2981 */ /* 0x0002e2000c1e1100 */
[----:B------:R-:W-:Y:S02]  /*cab0*/  ISETP.GT.AND P1, PT, R8, 0x3c, PT ;  /* 0x0000003c0800780c */ /* 0x000fe40003f24270 */
[----:B-1----:R-:W-:-:S04]  /*cac0*/  IADD3 R4, P2, PT, R26, R36, RZ ;  /* 0x000000241a047210 */ /* 0x002fc80007f5e0ff */
[----:B------:R-:W-:Y:S02]  /*cad0*/  LEA.HI.X.SX32 R5, R26, R37, 0x1, P2 ;  /* 0x000000251a057211 */ /* 0x000fe400010f0eff */
[----:B------:R-:W-:-:S03]  /*cae0*/  PRMT R13, RZ, 0x7610, R13 ;  /* 0x00007610ff0d7816 */ /* 0x000fc6000000000d */
[----:B------:R-:W3:Y:S01]  /*caf0*/  @P3 LDG.E.U8 R12, desc[UR40][R4.64] ;  /* 0x00000028040c3981 */ /* 0x000ee2000c1e1100 */
[----:B------:R-:W-:Y:S01]  /*cb00*/  ISETP.GT.AND P3, PT, R8, 0x1f, PT ;  /* 0x0000001f0800780c */ /* 0x000fe20003f64270 */
[----:B0-----:R-:W-:Y:S02]  /*cb10*/  IMAD R28, R0, 0x1f, RZ ;  /* 0x0000001f001c7824 */ /* 0x001fe400078e02ff */
[----:B------:R-:W3:Y:S04]  /*cb20*/  LDL.LU R8, [R1+0x2b0c] ;  /* 0x002b0c0001087983 */ /* 0x000ee80000300800 */
[----:B------:R-:W3:Y:S04]  /*cb30*/  LDL.LU R27, [R1+0x11c] ;  /* 0x00011c00011b7983 */ /* 0x000ee80000300800 */
[----:B------:R-:W3:Y:S04]  /*cb40*/  LDL.LU R31, [R1+0x60] ;  /* 0x00006000011f7983 */ /* 0x000ee80000300800 */
[----:B------:R0:W3:Y:S01]  /*cb50*/  @P1 LDG.E.U8 R13, desc[UR40][R2.64] ;  /* 0x00000028020d1981 */ /* 0x0000e2000c1e1100 */
[----:B------:R-:W-:-:S02]  /*cb60*/  PRMT R10, RZ, 0x7610, R10 ;  /* 0x00007610ff0a7816 */ /* 0x000fc4000000000a */
[----:B0-----:R-:W-:-:S04]  /*cb70*/  IADD3 R2, P2, PT, R28, R36, RZ ;  /* 0x000000241c027210 */ /* 0x001fc80007f5e0ff */
[----:B------:R-:W-:-:S05]  /*cb80*/  LEA.HI.X.SX32 R3, R28, R37, 0x1, P2 ;  /* 0x000000251c037211 */ /* 0x000fca00010f0eff */
[----:B------:R-:W3:Y:S04]  /*cb90*/  @P3 LDG.E.U8 R10, desc[UR40][R2.64] ;  /* 0x00000028020a3981 */ /* 0x000ee8000c1e1100 */
[----:B--2---:R0:W-:Y:S04]  /*cba0*/  STL [R1+0x2ae4], R11 ;  /* 0x002ae40b01007387 */ /* 0x0041e80000100800 */
[----:B0-----:R-:W2:Y:S01]  /*cbb0*/  LDL R11, [R1] ;  /* 0x00000000010b7983 */ /* 0x001ea20000100800 */
[C---:B------:R-:W-:Y:S02]  /*cbc0*/  IMAD R26, R0.reuse, 0x2f, RZ ;  /* 0x0000002f001a7824 */ /* 0x040fe400078e02ff */
[----:B------:R-:W-:-:S03]  /*cbd0*/  IMAD R0, R0, 0x3f, RZ ;  /* 0x0000003f00007824 */ /* 0x000fc600078e02ff */
[-C--:B------:R-:W-:Y:S02]  /*cbe0*/  IADD3 R4, P1, PT, R26, R36.reuse, RZ ;  /* 0x000000241a047210 */ /* 0x080fe40007f3e0ff */
[----:B------:R-:W-:Y:S02]  /*cbf0*/  IADD3 R6, P0, PT, R0, R36, RZ ;  /* 0x0000002400067210 */ /* 0x000fe40007f1e0ff */
[-C--:B------:R-:W-:Y:S02]  /*cc00*/  LEA.HI.X.SX32 R5, R26, R37.reuse, 0x1, P1 ;  /* 0x000000251a057211 */ /* 0x080fe400008f0eff */
[----:B------:R-:W-:Y:S02]  /*cc10*/  LEA.HI.X.SX32 R7, R0, R37, 0x1, P0 ;  /* 0x0000002500077211 */ /* 0x000fe400000f0eff */
[----:B------:R-:W-:Y:S01]  /*cc20*/  PRMT R9, RZ, 0x7610, R9 ;  /* 0x00007610ff097816 */ /* 0x000fe20000000009 */
[----:B------:R-:W0:Y:S01]  /*cc30*/  S2R R26, SR_TID.X ;  /* 0x00000000001a7919 */ /* 0x000e220000002100 */
[----:B------:R-:W1:Y:S01]  /*cc40*/  S2R R0, SR_TID.X ;  /* 0x0000000000007919 */ /* 0x000e620000002100 */
[C---:B--2---:R-:W-:Y:S01]  /*cc50*/  ISETP.GT.AND P4, PT, R11.reuse, 0x2f, PT ;  /* 0x0000002f0b00780c */ /* 0x044fe20003f84270 */
[----:B------:R2:W-:Y:S01]  /*cc60*/  STL [R1+0x2ae8], R11 ;  /* 0x002ae80b01007387 */ /* 0x0005e20000100800 */
[----:B------:R-:W-:-:S03]  /*cc70*/  ISETP.GT.AND P5, PT, R11, 0x3f, PT ;  /* 0x0000003f0b00780c */ /* 0x000fc60003fa4270 */
[----:B--2---:R-:W2:Y:S04]  /*cc80*/  LDL.LU R11, [R1+0x18c] ;  /* 0x00018c00010b7983 */ /* 0x004ea80000300800 */
[----:B------:R-:W2:Y:S04]  /*cc90*/  LDL.LU R36, [R1+0x2b08] ;  /* 0x002b080001247983 */ /* 0x000ea80000300800 */
[----:B------:R-:W2:Y:S04]  /*cca0*/  LDL.LU R37, [R1+0x2b04] ;  /* 0x002b040001257983 */ /* 0x000ea80000300800 */
[----:B------:R-:W2:Y:S04]  /*ccb0*/  LDL.LU R28, [R1+0x188] ;  /* 0x00018800011c7983 */ /* 0x000ea80000300800 */
[----:B------:R-:W2:Y:S04]  /*ccc0*/  LDL.LU R29, [R1+0x118] ;  /* 0x00011800011d7983 */ /* 0x000ea80000300800 */
[----:B------:R-:W2:Y:S04]  /*ccd0*/  LDL.LU R30, [R1+0x5c] ;  /* 0x00005c00011e7983 */ /* 0x000ea80000300800 */
[----:B------:R-:W2:Y:S04]  /*cce0*/  LDL.LU R2, [R1+0x64] ;  /* 0x0000640001027983 */ /* 0x000ea80000300800 */
[----:B---3--:R3:W-:Y:S04]  /*ccf0*/  STL [R1+0x2adc], R10 ;  /* 0x002adc0a01007387 */ /* 0x0087e80000100800 */
[----:B------:R-:W2:Y:S04]  /*cd00*/  @P4 LDG.E.U8 R9, desc[UR40][R4.64] ;  /* 0x0000002804094981 */ /* 0x000ea8000c1e1100 */
[----:B---3--:R-:W3:Y:S04]  /*cd10*/  LDL.LU R10, [R1+0x130] ;  /* 0x00013000010a7983 */ /* 0x008ee80000300800 */
[----:B------:R-:W2:Y:S01]  /*cd20*/  LDL.LU R5, [R1+0x1a0] ;  /* 0x0001a00001057983 */ /* 0x000ea20000300800 */
[----:B------:R-:W-:-:S06]  /*cd30*/  PRMT R8, RZ, 0x7610, R8 ;  /* 0x00007610ff087816 */ /* 0x000fcc0000000008 */
[----:B------:R2:W4:Y:S01]  /*cd40*/  @P5 LDG.E.U8 R8, desc[UR40][R6.64] ;  /* 0x0000002806085981 */ /* 0x000522000c1e1100 */
[----:B0-----:R-:W-:Y:S01]  /*cd50*/  LOP3.LUT R3, R26, 0x1ff, RZ, 0xc0, !PT ;  /* 0x000001ff1a037812 */ /* 0x001fe200078ec0ff */
[----:B------:R-:W-:Y:S01]  /*cd60*/  BAR.SYNC.DEFER_BLOCKING 0x0 ;  /* 0x0000000000007b1d */ /* 0x000fe20000010000 */
[----:B-1----:R-:W-:-:S04]  /*cd70*/  LOP3.LUT R0, R0, 0x1ff, RZ, 0xc0, !PT ;  /* 0x000001ff00007812 */ /* 0x002fc800078ec0ff */
[----:B------:R-:W-:Y:S01]  /*cd80*/  LOP3.LUT R0, R0, 0x8, RZ, 0x3c, !PT ;  /* 0x0000000800007812 */ /* 0x000fe200078e3cff */
[----:B------:R-:W-:Y:S04]  /*cd90*/  STL [R1+0x2a50], R25 ;  /* 0x002a501901007387 */ /* 0x000fe80000100800 */
[----:B--2---:R-:W-:Y:S04]  /*cda0*/  STS.U8 [R3+UR5], R5 ;  /* 0x0000000503007988 */ /* 0x004fe80008000005 */
[----:B---3--:R-:W-:Y:S04]  /*cdb0*/  STS.U8 [R3+UR5+0x2000], R10 ;  /* 0x0020000a03007988 */ /* 0x008fe80008000005 */
[----:B------:R-:W-:Y:S04]  /*cdc0*/  STS.U8 [R3+UR5+0x4000], R2 ;  /* 0x0040000203007988 */ /* 0x000fe80008000005 */
[----:B------:R-:W-:Y:S04]  /*cdd0*/  STS.U8 [R3+UR5+0x6000], R25 ;  /* 0x0060001903007988 */ /* 0x000fe80008000005 */
[----:B------:R-:W-:Y:S04]  /*cde0*/  STS.U8 [R0+UR5+0x200], R11 ;  /* 0x0002000b00007988 */ /* 0x000fe80008000005 */
[----:B------:R-:W-:Y:S04]  /*cdf0*/  STS.U8 [R0+UR5+0x2200], R27 ;  /* 0x0022001b00007988 */ /* 0x000fe80008000005 */
[----:B------:R0:W-:Y:S04]  /*ce00*/  STS.U8 [R0+UR5+0x4200], R31 ;  /* 0x0042001f00007988 */ /* 0x0001e80008000005 */
[----:B0-----:R-:W2:Y:S04]  /*ce10*/  LDL.LU R31, [R1+0x184] ;  /* 0x00018400011f7983 */ /* 0x001ea80000300800 */
[----:B------:R0:W-:Y:S01]  /*ce20*/  STS.U8 [R0+UR5+0x6200], R24 ;  /* 0x0062001800007988 */ /* 0x0001e20008000005 */
[----:B------:R-:W1:Y:S03]  /*ce30*/  S2R R27, SR_TID.X ;  /* 0x00000000001b7919 */ /* 0x000e660000002100 */
[----:B0-----:R-:W3:Y:S04]  /*ce40*/  LDL.LU R0, [R1+0x114] ;  /* 0x0001140001007983 */ /* 0x001ee80000300800 */
[----:B------:R-:W-:Y:S04]  /*ce50*/  STL [R1+0x2a54], R24 ;  /* 0x002a541801007387 */ /* 0x000fe80000100800 */
[----:B------:R-:W-:Y:S04]  /*ce60*/  STL [R1+0x2a60], R24 ;  /* 0x002a601801007387 */ /* 0x000fe80000100800 */
[----:B------:R-:W-:Y:S04]  /*ce70*/  STL [R1+0x2a6c], R24 ;  /* 0x002a6c1801007387 */ /* 0x000fe80000100800 */
[----:B------:R-:W-:Y:S04]  /*ce80*/  STL [R1+0x2a78], R24 ;  /* 0x002a781801007387 */ /* 0x000fe80000100800 */
[----:B------:R-:W-:Y:S01]  /*ce90*/  STL [R1+0x2a84], R24 ;  /* 0x002a841801007387 */ /* 0x000fe20000100800 */
[----:B-1----:R-:W-:-:S03]  /*cea0*/  LOP3.LUT R27, R27, 0x1ff, RZ, 0xc0, !PT ;  /* 0x000001ff1b1b7812 */ /* 0x002fc600078ec0ff */
[----:B------:R-:W-:Y:S01]  /*ceb0*/  STL [R1+0x2a90], R24 ;  /* 0x002a901801007387 */ /* 0x000fe20000100800 */
[----:B------:R-:W-:-:S03]  /*cec0*/  LOP3.LUT R11, R27, 0x10, RZ, 0x3c, !PT ;  /* 0x000000101b0b7812 */ /* 0x000fc600078e3cff */
[----:B------:R-:W-:Y:S04]  /*ced0*/  STL [R1+0x2a9c], R24 ;  /* 0x002a9c1801007387 */ /* 0x000fe80000100800 */
[----:B------:R-:W-:Y:S04]  /*cee0*/  STL [R1+0x2aa8], R24 ;  /* 0x002aa81801007387 */ /* 0x000fe80000100800 */
[----:B------:R-:W-:Y:S04]  /*cef0*/  STL [R1+0x2ab4], R24 ;  /* 0x002ab41801007387 */ /* 0x000fe80000100800 */
[----:B------:R-:W-:Y:S04]  /*cf00*/  STL [R1+0x2ac0], R24 ;  /* 0x002ac01801007387 */ /* 0x000fe80000100800 */
[----:B------:R-:W-:Y:S04]  /*cf10*/  STL [R1+0x2acc], R24 ;  /* 0x002acc1801007387 */ /* 0x000fe80000100800 */
[----:B------:R-:W-:Y:S04]  /*cf20*/  STL [R1+0x2ad8], R24 ;  /* 0x002ad81801007387 */ /* 0x000fe80000100800 */
[----:B------:R-:W-:Y:S04]  /*cf30*/  STS.U8 [R11+UR5+0x400], R28 ;  /* 0x0004001c0b007988 */ /* 0x000fe80008000005 */
[----:B------:R-:W-:Y:S04]  /*cf40*/  STS.U8 [R11+UR5+0x2400], R29 ;  /* 0x0024001d0b007988 */ /* 0x000fe80008000005 */
[----:B------:R-:W4:Y:S04]  /*cf50*/  LDL.LU R10, [R1+0x180] ;  /* 0x00018000010a7983 */ /* 0x000f280000300800 */
[----:B------:R0:W-:Y:S04]  /*cf60*/  STS.U8 [R11+UR5+0x4400], R30 ;  /* 0x0044001e0b007988 */ /* 0x0001e80008000005 */
[----:B------:R-:W4:Y:S01]  /*cf70*/  LDL.LU R27, [R1+0x110] ;  /* 0x00011000011b7983 */ /* 0x000f220000300800 */
[----:B0-----:R-:W0:Y:S03]  /*cf80*/  S2R R30, SR_TID.X ;  /* 0x00000000001e7919 */ /* 0x001e260000002100 */
[----:B------:R1:W-:Y:S04]  /*cf90*/  STS.U8 [R11+UR5+0x6400], R23 ;  /* 0x006400170b007988 */ /* 0x0003e80008000005 */
[----:B-1----:R-:W4:Y:S04]  /*cfa0*/  LDL.LU R11, [R1+0x16c] ;  /* 0x00016c00010b7983 */ /* 0x002f280000300800 */
[----:B------:R-:W-:Y:S04]  /*cfb0*/  STL [R1+0x2a58], R23 ;  /* 0x002a581701007387 */ /* 0x000fe80000100800 */
[----:B------:R-:W-:Y:S04]  /*cfc0*/  STL [R1+0x2a64], R23 ;  /* 0x002a641701007387 */ /* 0x000fe80000100800 */
[----:B------:R-:W-:Y:S04]  /*cfd0*/  STL [R1+0x2a70], R23 ;  /* 0x002a701701007387 */ /* 0x000fe80000100800 */
[----:B------:R-:W-:Y:S01]  /*cfe0*/  STL [R1+0x2a7c], R23 ;  /* 0x002a7c1701007387 */ /* 0x000fe20000100800 */
[----:B0-----:R-:W-:-:S03]  /*cff0*/  LOP3.LUT R30, R30, 0x1ff, RZ, 0xc0, !PT ;  /* 0x000001ff1e1e7812 */ /* 0x001fc600078ec0ff */
[----:B------:R-:W-:Y:S04]  /*d000*/  STL [R1+0x2a88], R23 ;  /* 0x002a881701007387 */ /* 0x000fe80000100800 */
[----:B------:R-:W-:Y:S04]  /*d010*/  STL [R1+0x2a94], R23 ;  /* 0x002a941701007387 */ /* 0x000fe80000100800 */
[----:B------:R-:W-:Y:S01]  /*d020*/  STL [R1+0x2aa0], R23 ;  /* 0x002aa01701007387 */ /* 0x000fe20000100800 */
[----:B------:R-:W-:-:S03]  /*d030*/  LOP3.LUT R6, R30, 0x18, RZ, 0x3c, !PT ;  /* 0x000000181e067812 */ /* 0x000fc600078e3cff */
[----:B------:R-:W-:Y:S04]  /*d040*/  STL [R1+0x2aac], R23 ;  /* 0x002aac1701007387 */ /* 0x000fe80000100800 */
[----:B------:R-:W-:Y:S04]  /*d050*/  STL [R1+0x2ab8], R23 ;  /* 0x002ab81701007387 */ /* 0x000fe80000100800 */
[----:B------:R-:W-:Y:S04]  /*d060*/  STL [R1+0x2ac4], R23 ;  /* 0x002ac41701007387 */ /* 0x000fe80000100800 */
[----:B------:R-:W-:Y:S04]  /*d070*/  STL [R1+0x2ad0], R23 ;  /* 0x002ad01701007387 */ /* 0x000fe80000100800 */
[----:B------:R-:W4:Y:S04]  /*d080*/  LDL.LU R30, [R1+0xcc] ;  /* 0x0000cc00011e7983 */ /* 0x000f280000300800 */
[----:B------:R-:W4:Y:S04]  /*d090*/  LDL.LU R4, [R1+0x168] ;  /* 0x0001680001047983 */ /* 0x000f280000300800 */
[----:B------:R-:W4:Y:S04]  /*d0a0*/  LDL.LU R29, [R1+0xc8] ;  /* 0x0000c800011d7983 */ /* 0x000f280000300800 */
[----:B------:R-:W4:Y:S04]  /*d0b0*/  LDL.LU R2, [R1+0x164] ;  /* 0x0001640001027983 */ /* 0x000f280000300800 */
[----:B--2---:R0:W-:Y:S04]  /*d0c0*/  STS.U8 [R6+UR5+0x600], R31 ;  /* 0x0006001f06007988 */ /* 0x0041e80008000005 */
[----:B0-----:R-:W2:Y:S04]  /*d0d0*/  LDL.LU R31, [R1+0xc4] ;  /* 0x0000c400011f7983 */ /* 0x001ea80000300800 */
[----:B------:R-:W2:Y:S04]  /*d0e0*/  LDL.LU R7, [R1+0x160] ;  /* 0x0001600001077983 */ /* 0x000ea80000300800 */
[----:B------:R-:W2:Y:S04]  /*d0f0*/  LDL.LU R28, [R1+0xc0] ;  /* 0x0000c000011c7983 */ /* 0x000ea80000300800 */
[----:B---3--:R0:W-:Y:S02]  /*d100*/  STS.U8 [R6+UR5+0x2600], R0 ;  /* 0x0026000006007988 */ /* 0x0081e40008000005 */
[----:B0-----:R-:W0:Y:S02]  /*d110*/  S2R R0, SR_TID.X ;  /* 0x0000000000007919 */ /* 0x001e240000002100 */
[----:B------:R-:W-:Y:S04]  /*d120*/  STS.U8 [R6+UR5+0x4600], R37 ;  /* 0x0046002506007988 */ /* 0x000fe80008000005 */
[----:B------:R-:W-:Y:S01]  /*d130*/  STS.U8 [R6+UR5+0x6600], R22 ;  /* 0x0066001606007988 */ /* 0x000fe20008000005 */
[----:B0-----:R-:W-:-:S04]  /*d140*/  LOP3.LUT R0, R0, 0x1ff, RZ, 0xc0, !PT ;  /* 0x000001ff00007812 */ /* 0x001fc800078ec0ff */
[----:B------:R-:W-:-:S05]  /*d150*/  LOP3.LUT R5, R0, 0x20, RZ, 0x3c, !PT ;  /* 0x0000002000057812 */ /* 0x000fca00078e3cff */
[----:B----4-:R-:W-:Y:S04]  /*d160*/  STS.U8 [R5+UR5+0x800], R10 ;  /* 0x0008000a05007988 */ /* 0x010fe80008000005 */
[----:B------:R0:W-:Y:S02]  /*d170*/  STS.U8 [R5+UR5+0x2800], R27 ;  /* 0x0028001b05007988 */ /* 0x0001e40008000005 */
[----:B0-----:R-:W0:Y:S01]  /*d180*/  S2R R27, SR_TID.X ;  /* 0x00000000001b7919 */ /* 0x001e220000002100 */
[----:B------:R-:W-:Y:S01]  /*d190*/  LOP3.LUT R25, R0, 0x28, RZ, 0x3c, !PT ;  /* 0x0000002800197812 */ /* 0x000fe200078e3cff */
[----:B------:R-:W-:Y:S04]  /*d1a0*/  STS.U8 [R5+UR5+0x4800], R36 ;  /* 0x0048002405007988 */ /* 0x000fe80008000005 */
[----:B------:R1:W-:Y:S04]  /*d1b0*/  STS.U8 [R5+UR5+0x6800], R21 ;  /* 0x0068001505007988 */ /* 0x0003e80008000005 */
[----:B------:R-:W-:Y:S01]  /*d1c0*/  STS.U8 [R25+UR5+0xa00], R11 ;  /* 0x000a000b19007988 */ /* 0x000fe20008000005 */
[----:B0-----:R-:W-:-:S04]  /*d1d0*/  LOP3.LUT R6, R27, 0x1ff, RZ, 0xc0, !PT ;  /* 0x000001ff1b067812 */ /* 0x001fc800078ec0ff */
[C---:B-1----:R-:W-:Y:S01]  /*d1e0*/  LOP3.LUT R5, R6.reuse, 0x30, RZ, 0x3c, !PT ;  /* 0x0000003006057812 */ /* 0x042fe200078e3cff */
[----:B------:R-:W-:Y:S04]  /*d1f0*/  STS.U8 [R25+UR5+0x2a00], R30 ;  /* 0x002a001e19007988 */ /* 0x000fe80008000005 */
[----:B------:R-:W-:Y:S04]  /*d200*/  STS.U8 [R25+UR5+0x4a00], R35 ;  /* 0x004a002319007988 */ /* 0x000fe80008000005 */
[----:B------:R-:W-:Y:S04]  /*d210*/  STS.U8 [R25+UR5+0x6a00], R20 ;  /* 0x006a001419007988 */ /* 0x000fe80008000005 */
[----:B------:R-:W-:Y:S04]  /*d220*/  STS.U8 [R5+UR5+0xc00], R4 ;  /* 0x000c000405007988 */ /* 0x000fe80008000005 */
[----:B------:R0:W-:Y:S02]  /*d230*/  STS.U8 [R5+UR5+0x2c00], R29 ;  /* 0x002c001d05007988 */ /* 0x0001e40008000005 */
[----:B0-----:R-:W0:Y:S02]  /*d240*/  S2R R29, SR_TID.X ;  /* 0x00000000001d7919 */ /* 0x001e240000002100 */
        /* <DEDUP_REMOVED lines=8> */
[----:B------:R-:W-:Y:S01]  /*d2d0*/  STL [R1+0x2ab0], R37 ;  /* 0x002ab02501007387 */ /* 0x000fe20000100800 */
[----:B0-----:R-:W-:-:S03]  /*d2e0*/  LOP3.LUT R29, R29, 0x1ff, RZ, 0xc0, !PT ;  /* 0x000001ff1d1d7812 */ /* 0x001fc600078ec0ff */
[----:B------:R-:W-:Y:S04]  /*d2f0*/  STL [R1+0x2abc], R37 ;  /* 0x002abc2501007387 */ /* 0x000fe80000100800 */
[----:B------:R-:W-:Y:S04]  /*d300*/  STL [R1+0x2ac8], R37 ;  /* 0x002ac82501007387 */ /* 0x000fe80000100800 */
[----:B------:R-:W-:Y:S04]  /*d310*/  STS.U8 [R5+UR5+0x4c00], R34 ;  /* 0x004c002205007988 */ /* 0x000fe80008000005 */
[----:B------:R-:W-:Y:S04]  /*d320*/  STL [R1+0x2ad4], R37 ;  /* 0x002ad42501007387 */ /* 0x000fe80000100800 */
[----:B------:R0:W-:Y:S04]  /*d330*/  STS.U8 [R5+UR5+0x6c00], R19 ;  /* 0x006c001305007988 */ /* 0x0001e80008000005 */
[----:B------:R-:W3:Y:S04]  /*d340*/  LDL.LU R10, [R1+0x15c] ;  /* 0x00015c00010a7983 */ /* 0x000ee80000300800 */
[----:B------:R1:W-:Y:S04]  /*d350*/  STS.U8 [R6+UR5+0xe00], R2 ;  /* 0x000e000206007988 */ /* 0x0003e80008000005 */
[----:B------:R-:W4:Y:S04]  /*d360*/  LDL.LU R0, [R1+0x7c] ;  /* 0x00007c0001007983 */ /* 0x000f280000300800 */
[----:B------:R-:W4:Y:S04]  /*d370*/  LDL.LU R11, [R1+0x158] ;  /* 0x00015800010b7983 */ /* 0x000f280000300800 */
[----:B------:R-:W4:Y:S04]  /*d380*/  LDL.LU R30, [R1+0x78] ;  /* 0x00007800011e7983 */ /* 0x000f280000300800 */
[----:B------:R-:W4:Y:S04]  /*d390*/  LDL.LU R27, [R1+0x154] ;  /* 0x00015400011b7983 */ /* 0x000f280000300800 */
[----:B------:R-:W4:Y:S04]  /*d3a0*/  LDL.LU R25, [R1+0x150] ;  /* 0x0001500001197983 */ /* 0x000f280000300800 */
[----:B------:R-:W4:Y:S04]  /*d3b0*/  LDL.LU R4, [R1+0x70] ;  /* 0x0000700001047983 */ /* 0x000f280000300800 */
[----:B0-----:R-:W4:Y:S04]  /*d3c0*/  LDL.LU R5, [R1+0x13c] ;  /* 0x00013c0001057983 */ /* 0x001f280000300800 */
[----:B-1----:R-:W4:Y:S04]  /*d3d0*/  LDL.LU R2, [R1+0x6c] ;  /* 0x00006c0001027983 */ /* 0x002f280000300800 */
[----:B--2---:R0:W-:Y:S04]  /*d3e0*/  STS.U8 [R6+UR5+0x2e00], R31 ;  /* 0x002e001f06007988 */ /* 0x0041e80008000005 */
[----:B------:R-:W-:Y:S01]  /*d3f0*/  STS.U8 [R6+UR5+0x4e00], R33 ;  /* 0x004e002106007988 */ /* 0x000fe20008000005 */
[----:B0-----:R-:W-:-:S03]  /*d400*/  LOP3.LUT R31, R29, 0x40, RZ, 0x3c, !PT ;  /* 0x000000401d1f7812 */ /* 0x001fc600078e3cff */
[----:B------:R-:W-:Y:S04]  /*d410*/  STS.U8 [R6+UR5+0x6e00], R18 ;  /* 0x006e001206007988 */ /* 0x000fe80008000005 */
[----:B------:R0:W-:Y:S04]  /*d420*/  STS.U8 [R31+UR5+0x1000], R7 ;  /* 0x001000071f007988 */ /* 0x0001e80008000005 */
[----:B------:R-:W-:Y:S04]  /*d430*/  STS.U8 [R31+UR5+0x3000], R28 ;  /* 0x0030001c1f007988 */ /* 0x000fe80008000005 */
[----:B------:R-:W-:Y:S04]  /*d440*/  STS.U8 [R31+UR5+0x5000], R32 ;  /* 0x005000201f007988 */ /* 0x000fe80008000005 */
[----:B0-----:R-:W2:Y:S04]  /*d450*/  LDL.LU R7, [R1+0x134] ;  /* 0x0001340001077983 */ /* 0x001ea80000300800 */
[----:B------:R-:W2:Y:S04]  /*d460*/  LDL.LU R6, [R1+0x68] ;  /* 0x0000680001067983 */ /* 0x000ea80000300800 */
[----:B------:R0:W-:Y:S04]  /*d470*/  STS.U8 [R31+UR5+0x7000], R17 ;  /* 0x007000111f007988 */ /* 0x0001e80008000005 */
[----:B0-----:R-:W2:Y:S01]  /*d480*/  LDL.LU R31, [R1+0x2b00] ;  /* 0x002b0000011f7983 */ /* 0x001ea20000300800 */
[----:B------:R-:W0:Y:S01]  /*d490*/  S2R R28, SR_TID.X ;  /* 0x00000000001c7919 */ /* 0x000e220000002100 */
[----:B------:R-:W-:-:S02]  /*d4a0*/  LOP3.LUT R29, R29, 0x48, RZ, 0x3c, !PT ;  /* 0x000000481d1d7812 */ /* 0x000fc400078e3cff */
[----:B0-----:R-:W-:-:S03]  /*d4b0*/  LOP3.LUT R28, R28, 0x1ff, RZ, 0xc0, !PT ;  /* 0x000001ff1c1c7812 */ /* 0x001fc600078ec0ff */
[----:B---3--:R0:W-:Y:S04]  /*d4c0*/  STS.U8 [R29+UR5+0x1200], R10 ;  /* 0x0012000a1d007988 */ /* 0x0081e80008000005 */
[----:B----4-:R1:W-:Y:S04]  /*d4d0*/  STS.U8 [R29+UR5+0x3200], R0 ;  /* 0x003200001d007988 */ /* 0x0103e80008000005 */
[----:B0-----:R-:W3:Y:S01]  /*d4e0*/  LDL.LU R10, [R1+0x138] ;  /* 0x00013800010a7983 */ /* 0x001ee20000300800 */
[----:B-1----:R-:W-:-:S03]  /*d4f0*/  LOP3.LUT R0, R28, 0x50, RZ, 0x3c, !PT ;  /* 0x000000501c007812 */ /* 0x002fc600078e3cff */
[----:B--2---:R-:W-:Y:S04]  /*d500*/  STS.U8 [R29+UR5+0x5200], R31 ;  /* 0x0052001f1d007988 */ /* 0x004fe80008000005 */
[----:B------:R0:W-:Y:S04]  /*d510*/  STS.U8 [R29+UR5+0x7200], R16 ;  /* 0x007200101d007988 */ /* 0x0001e80008000005 */
[----:B------:R-:W-:Y:S04]  /*d520*/  STS.U8 [R0+UR5+0x1400], R11 ;  /* 0x0014000b00007988 */ /* 0x000fe80008000005 */
[----:B------:R1:W-:Y:S04]  /*d530*/  STS.U8 [R0+UR5+0x3400], R30 ;  /* 0x0034001e00007988 */ /* 0x0003e80008000005 */
[----:B0-----:R-:W2:Y:S04]  /*d540*/  LDL.LU R29, [R1+0x2afc] ;  /* 0x002afc00011d7983 */ /* 0x001ea80000300800 */
[----:B-1----:R-:W4:Y:S01]  /*d550*/  LDL.LU R30, [R1+0x2af8] ;  /* 0x002af800011e7983 */ /* 0x002f220000300800 */
[----:B------:R-:W-:-:S03]  /*d560*/  LOP3.LUT R28, R28, 0x58, RZ, 0x3c, !PT ;  /* 0x000000581c1c7812 */ /* 0x000fc600078e3cff */
[----:B----4-:R-:W-:Y:S04]  /*d570*/  STS.U8 [R0+UR5+0x5400], R30 ;  /* 0x0054001e00007988 */ /* 0x010fe80008000005 */
[----:B------:R0:W-:Y:S04]  /*d580*/  STS.U8 [R0+UR5+0x7400], R15 ;  /* 0x0074000f00007988 */ /* 0x0001e80008000005 */
[----:B0-----:R-:W4:Y:S04]  /*d590*/  LDL.LU R0, [R1+0x2af4] ;  /* 0x002af40001007983 */ /* 0x001f280000300800 */
[----:B------:R-:W-:Y:S01]  /*d5a0*/  STS.U8 [R28+UR5+0x1600], R27 ;  /* 0x0016001b1c007988 */ /* 0x000fe20008000005 */
[----:B------:R-:W0:Y:S03]  /*d5b0*/  S2R R11, SR_TID.X ;  /* 0x00000000000b7919 */ /* 0x000e260000002100 */
[----:B----4-:R1:W-:Y:S04]  /*d5c0*/  STS.U8 [R28+UR5+0x3600], R0 ;  /* 0x003600001c007988 */ /* 0x0103e80008000005 */
[----:B--2---:R-:W-:Y:S04]  /*d5d0*/  STS.U8 [R28+UR5+0x5600], R29 ;  /* 0x0056001d1c007988 */ /* 0x004fe80008000005 */
[----:B------:R2:W-:Y:S04]  /*d5e0*/  STS.U8 [R28+UR5+0x7600], R14 ;  /* 0x0076000e1c007988 */ /* 0x0005e80008000005 */
[----:B-1----:R-:W4:Y:S04]  /*d5f0*/  LDL R0, [R1+0x58] ;  /* 0x0000580001007983 */ /* 0x002f280000100800 */
[----:B--2---:R-:W2:Y:S01]  /*d600*/  LDL.LU R28, [R1+0x2af0] ;  /* 0x002af000011c7983 */ /* 0x004ea20000300800 */
[----:B0-----:R-:W-:-:S04]  /*d610*/  LOP3.LUT R11, R11, 0x1ff, RZ, 0xc0, !PT ;  /* 0x000001ff0b0b7812 */ /* 0x001fc800078ec0ff */
[----:B------:R-:W-:-:S05]  /*d620*/  LOP3.LUT R27, R11, 0x60, RZ, 0x3c, !PT ;  /* 0x000000600b1b7812 */ /* 0x000fca00078e3cff */
[----:B------:R0:W-:Y:S04]  /*d630*/  STS.U8 [R27+UR5+0x1800], R25 ;  /* 0x001800191b007988 */ /* 0x0001e80008000005 */
[----:B------:R1:W-:Y:S04]  /*d640*/  STS.U8 [R27+UR5+0x3800], R4 ;  /* 0x003800041b007988 */ /* 0x0003e80008000005 */
[----:B0-----:R-:W3:Y:S04]  /*d650*/  LDL R25, [R1+0x14e4] ;  /* 0x0014e40001197983 */ /* 0x001ee80000100800 */
[----:B-1----:R-:W4:Y:S04]  /*d660*/  LDL R4, [R1+0x12e0] ;  /* 0x0012e00001047983 */ /* 0x002f280000100800 */
[----:B--2---:R-:W-:Y:S04]  /*d670*/  STS.U8 [R27+UR5+0x5800], R28 ;  /* 0x0058001c1b007988 */ /* 0x004fe80008000005 */
[----:B------:R0:W-:Y:S04]  /*d680*/  STS.U8 [R27+UR5+0x7800], R13 ;  /* 0x0078000d1b007988 */ /* 0x0001e80008000005 */
[----:B0-----:R-:W2:Y:S01]  /*d690*/  LDL.LU R27, [R1+0x2aec] ;  /* 0x002aec00011b7983 */ /* 0x001ea20000300800 */
[----:B------:R-:W-:-:S05]  /*d6a0*/  LOP3.LUT R11, R11, 0x68, RZ, 0x3c, !PT ;  /* 0x000000680b0b7812 */ /* 0x000fca00078e3cff */
[----:B------:R-:W-:Y:S04]  /*d6b0*/  STS.U8 [R11+UR5+0x1a00], R5 ;  /* 0x001a00050b007988 */ /* 0x000fe80008000005 */
[----:B------:R0:W-:Y:S04]  /*d6c0*/  STS.U8 [R11+UR5+0x3a00], R2 ;  /* 0x003a00020b007988 */ /* 0x0001e80008000005 */
[----:B0-----:R-:W3:Y:S04]  /*d6d0*/  LDL R2, [R1+0x12dc] ;  /* 0x0012dc0001027983 */ /* 0x001ee80000100800 */
[----:B--2---:R-:W-:Y:S04]  /*d6e0*/  STS.U8 [R11+UR5+0x5a00], R27 ;  /* 0x005a001b0b007988 */ /* 0x004fe80008000005 */
[----:B------:R0:W-:Y:S04]  /*d6f0*/  STS.U8 [R11+UR5+0x7a00], R12 ;  /* 0x007a000c0b007988 */ /* 0x0001e80008000005 */
[----:B0-----:R-:W2:Y:S01]  /*d700*/  LDL.LU R11, [R1+0x2ae8] ;  /* 0x002ae800010b7983 */ /* 0x001ea20000300800 */
[----:B------:R-:W-:-:S02]  /*d710*/  LOP3.LUT R26, R26, 0x3f, RZ, 0xc0, !PT ;  /* 0x0000003f1a1a7812 */ /* 0x000fc400078ec0ff */
[C---:B------:R-:W-:Y:S02]  /*d720*/  LOP3.LUT R5, R3.reuse, 0x70, RZ, 0x3c, !PT ;  /* 0x0000007003057812 */ /* 0x040fe400078e3cff */
[----:B--2---:R-:W-:Y:S02]  /*d730*/  ISETP.GE.AND P0, PT, R26, R11, PT ;  /* 0x0000000b1a00720c */ /* 0x004fe40003f06270 */
[----:B------:R-:W2:Y:S04]  /*d740*/  LDL.LU R11, [R1+0x2ae4] ;  /* 0x002ae400010b7983 */ /* 0x000ea80000300800 */
[----:B------:R-:W2:Y:S01]  /*d750*/  LDL.LU R26, [R1+0x2ae0] ;  /* 0x002ae000011a7983 */ /* 0x000ea20000300800 */
[----:B------:R-:W-:-:S03]  /*d760*/  LOP3.LUT R3, R3, 0x78, RZ, 0x3c, !PT ;  /* 0x0000007803037812 */ /* 0x000fc600078e3cff */
[----:B------:R0:W-:Y:S04]  /*d770*/  STS.U8 [R5+UR5+0x1c00], R7 ;  /* 0x001c000705007988 */ /* 0x0001e80008000005 */
[----:B------:R1:W-:Y:S04]  /*d780*/  STS.U8 [R5+UR5+0x3c00], R6 ;  /* 0x003c000605007988 */ /* 0x0003e80008000005 */
[----:B0-----:R-:W4:Y:S04]  /*d790*/  LDL R7, [R1+0x12d8] ;  /* 0x0012d80001077983 */ /* 0x001f280000100800 */
[----:B-1----:R-:W4:Y:S04]  /*d7a0*/  LDL R6, [R1+0x12d4] ;  /* 0x0012d40001067983 */ /* 0x002f280000100800 */
[----:B--2---:R-:W-:Y:S04]  /*d7b0*/  STS.U8 [R5+UR5+0x5c00], R26 ;  /* 0x005c001a05007988 */ /* 0x004fe80008000005 */
[----:B------:R0:W-:Y:S04]  /*d7c0*/  STS.U8 [R5+UR5+0x7c00], R11 ;  /* 0x007c000b05007988 */ /* 0x0001e80008000005 */
[----:B---3--:R1:W-:Y:S04]  /*d7d0*/  STS.U8 [R3+UR5+0x1e00], R10 ;  /* 0x001e000a03007988 */ /* 0x0083e80008000005 */
[----:B0-----:R-:W2:Y:S04]  /*d7e0*/  LDL R5, [R1+0x12c4] ;  /* 0x0012c40001057983 */ /* 0x001ea80000100800 */
[----:B-1----:R-:W3:Y:S01]  /*d7f0*/  LDL.LU R10, [R1+0x2adc] ;  /* 0x002adc00010a7983 */ /* 0x002ee20000300800 */
[----:B----4-:R-:W-:-:S02]  /*d800*/  IADD3 R4, P1, PT, R0, R4, RZ ;  /* 0x0000000400047210 */ /* 0x010fc40007f3e0ff */
[----:B------:R-:W-:Y:S01]  /*d810*/  PRMT R24, RZ, 0x7610, R24 ;  /* 0x00007610ff187816 */ /* 0x000fe20000000018 */
[----:B---3--:R-:W-:Y:S04]  /*d820*/  STS.U8 [R3+UR5+0x3e00], R10 ;  /* 0x003e000a03007988 */ /* 0x008fe80008000005 */
[----:B------:R-:W-:Y:S04]  /*d830*/  STS.U8 [R3+UR5+0x5e00], R9 ;  /* 0x005e000903007988 */ /* 0x000fe80008000005 */
[----:B------:R0:W-:Y:S01]  /*d840*/  STS.U8 [R3+UR5+0x7e00], R8 ;  /* 0x007e000803007988 */ /* 0x0001e20008000005 */
[----:B--2---:R-:W-:Y:S01]  /*d850*/  IMAD.X R5, R25, 0x1, R5, P1 ;  /* 0x0000000119057824 */ /* 0x004fe200008e0605 */
[----:B------:R-:W-:Y:S06]  /*d860*/  BAR.SYNC.DEFER_BLOCKING 0x0 ;  /* 0x0000000000007b1d */ /* 0x000fec0000010000 */
[----:B0-----:R-:W2:Y:S04]  /*d870*/  LDL R3, [R1+0x12bc] ;  /* 0x0012bc0001037983 */ /* 0x001ea80000100800 */
[----:B------:R0:W3:Y:S02]  /*d880*/  @!P0 LDG.E.U8 R24, desc[UR40][R4.64] ;  /* 0x0000002804188981 */ /* 0x0000e4000c1e1100 */
[----:B0-----:R-:W-:-:S02]  /*d890*/  IADD3 R4, P2, PT, R0, R7, RZ ;  /* 0x0000000700047210 */ /* 0x001fc40007f5e0ff */
[----:B---3--:R0:W-:Y:S04]  /*d8a0*/  STL [R1+0x18c], R24 ;  /* 0x00018c1801007387 */ /* 0x0081e80000100800 */
[----:B0-----:R-:W3:Y:S04]  /*d8b0*/  LDL.LU R24, [R1+0x2ad8] ;  /* 0x002ad80001187983 */ /* 0x001ee80000300800 */
[----:B------:R-:W4:Y:S04]  /*d8c0*/  LDL R5, [R1+0x12b4] ;  /* 0x0012b40001057983 */ /* 0x000f280000100800 */
[----:B------:R-:W4:Y:S01]  /*d8d0*/  LDL R7, [R1+0x12ac] ;  /* 0x0012ac0001077983 */ /* 0x000f220000100800 */
[----:B------:R-:W-:-:S02]  /*d8e0*/  IADD3 R2, P1, PT, R0, R2, RZ ;  /* 0x0000000200027210 */ /* 0x000fc40007f3e0ff */
[----:B------:R-:W-:Y:S02]  /*d8f0*/  PRMT R37, RZ, 0x7610, R37 ;  /* 0x00007610ff257816 */ /* 0x000fe40000000025 */
[----:B------:R-:W-:Y:S01]  /*d900*/  IADD3 R6, P3, PT, R0, R6, RZ ;  /* 0x0000000600067210 */ /* 0x000fe20007f7e0ff */
[----:B--2---:R-:W-:Y:S01]  /*d910*/  IMAD.X R3, R25, 0x1, R3, P1 ;  /* 0x0000000119037824 */ /* 0x004fe200008e0603 */
[----:B------:R-:W-:-:S04]  /*d920*/  PRMT R23, RZ, 0x7610, R23 ;  /* 0x00007610ff177816 */ /* 0x000fc80000000017 */
[----:B------:R-:W2:Y:S01]  /*d930*/  @!P0 LDG.E.U8 R37, desc[UR40][R2.64] ;  /* 0x0000002802258981 */ /* 0x000ea2000c1e1100 */
[----:B---3--:R-:W-:Y:S01]  /*d940*/  PRMT R24, RZ, 0x7610, R24 ;  /* 0x00007610ff187816 */ /* 0x008fe20000000018 */
[C---:B----4-:R-:W-:Y:S02]  /*d950*/  IMAD.X R5, R25.reuse, 0x1, R5, P2 ;  /* 0x0000000119057824 */ /* 0x050fe400010e0605 */
[----:B------:R-:W-:-:S03]  /*d960*/  IMAD.X R7, R25, 0x1, R7, P3 ;  /* 0x0000000119077824 */ /* 0x000fc600018e0607 */
[----:B------:R-:W3:Y:S04]  /*d970*/  @!P0 LDG.E.U8 R23, desc[UR40][R4.64] ;  /* 0x0000002804178981 */ /* 0x000ee8000c1e1100 */
[----:B------:R-:W4:Y:S04]  /*d980*/  @!P0 LDG.E.U8 R24, desc[UR40][R6.64] ;  /* 0x0000002806188981 */ /* 0x000f28000c1e1100 */
[----:B--2---:R0:W-:Y:S04]  /*d990*/  STL [R1+0x1a0], R37 ;  /* 0x0001a02501007387 */ /* 0x0041e80000100800 */
[----:B0-----:R-:W2:Y:S04]  /*d9a0*/  LDL.LU R37, [R1+0x2ad4] ;  /* 0x002ad40001257983 */ /* 0x001ea80000300800 */
[----:B------:R-:W2:Y:S04]  /*d9b0*/  LDL R3, [R1+0x12d0] ;  /* 0x0012d00001037983 */ /* 0x000ea80000100800 */
[----:B---3--:R0:W-:Y:S04]  /*d9c0*/  STL [R1+0x184], R23 ;  /* 0x0001841701007387 */ /* 0x0081e80000100800 */
[----:B0-----:R-:W3:Y:S04]  /*d9d0*/  LDL.LU R23, [R1+0x2ad0] ;  /* 0x002ad00001177983 */ /* 0x001ee80000300800 */
[----:B------:R-:W3:Y:S04]  /*d9e0*/  LDL R5, [R1+0x12cc] ;  /* 0x0012cc0001057983 */ /* 0x000ee80000100800 */
[----:B----4-:R0:W-:Y:S04]  /*d9f0*/  STL [R1+0x188], R24 ;  /* 0x0001881801007387 */ /* 0x0101e80000100800 */
[----:B0-----:R-:W4:Y:S04]  /*da00*/  LDL.LU R24, [R1+0x2acc] ;  /* 0x002acc0001187983 */ /* 0x001f280000300800 */
[----:B------:R-:W4:Y:S01]  /*da10*/  LDL R7, [R1+0x12c8] ;  /* 0x0012c80001077983 */ /* 0x000f220000100800 */
[----:B--2---:R-:W-:-:S03]  /*da20*/  IADD3 R2, P1, PT, R0, R3, RZ ;  /* 0x0000000300027210 */ /* 0x004fc60007f3e0ff */
[----:B------:R-:W2:Y:S01]  /*da30*/  LDL R3, [R1+0x12a4] ;  /* 0x0012a40001037983 */ /* 0x000ea20000100800 */
[----:B---3--:R-:W-:-:S03]  /*da40*/  IADD3 R4, P2, PT, R0, R5, RZ ;  /* 0x0000000500047210 */ /* 0x008fc60007f5e0ff */
[----:B------:R-:W3:Y:S01]  /*da50*/  LDL R5, [R1+0x129c] ;  /* 0x00129c0001057983 */ /* 0x000ee20000100800 */
[----:B----4-:R-:W-:-:S03]  /*da60*/  IADD3 R6, P3, PT, R0, R7, RZ ;  /* 0x0000000700067210 */ /* 0x010fc60007f7e0ff */
[----:B------:R-:W4:Y:S01]  /*da70*/  LDL R7, [R1+0x1294] ;  /* 0x0012940001077983 */ /* 0x000f220000100800 */
[----:B------:R-:W-:Y:S01]  /*da80*/  PRMT R37, RZ, 0x7610, R37 ;  /* 0x00007610ff257816 */ /* 0x000fe20000000025 */
[C---:B--2---:R-:W-:Y:S01]  /*da90*/  IMAD.X R3, R25.reuse, 0x1, R3, P1 ;  /* 0x0000000119037824 */ /* 0x044fe200008e0603 */
[----:B------:R-:W-:Y:S02]  /*daa0*/  PRMT R23, RZ, 0x7610, R23 ;  /* 0x00007610ff177816 */ /* 0x000fe40000000017 */
[----:B------:R-:W-:Y:S02]  /*dab0*/  PRMT R24, RZ, 0x7610, R24 ;  /* 0x00007610ff187816 */ /* 0x000fe40000000018 */
[----:B------:R-:W2:Y:S01]  /*dac0*/  @!P0 LDG.E.U8 R37, desc[UR40][R2.64] ;  /* 0x0000002802258981 */ /* 0x000ea2000c1e1100 */
[----:B---3--:R-:W-:-:S05]  /*dad0*/  IMAD.X R5, R25, 0x1, R5, P2 ;  /* 0x0000000119057824 */ /* 0x008fca00010e0605 */
[----:B------:R-:W3:Y:S01]  /*dae0*/  @!P0 LDG.E.U8 R23, desc[UR40][R4.64] ;  /* 0x0000002804178981 */ /* 0x000ee2000c1e1100 */
[----:B----4-:R-:W-:-:S05]  /*daf0*/  IMAD.X R7, R25, 0x1, R7, P3 ;  /* 0x0000000119077824 */ /* 0x010fca00018e0607 */
        /* <DEDUP_REMOVED lines=232> */
[----:B------:R-:W-:Y:S02]  /*e980*/  PRMT R35, RZ, 0x7610, R35 ;  /* 0x00007610ff237816 */ /* 0x000fe40000000023 */
[----:B------:R-:W-:Y:S01]  /*e990*/  PRMT R36, RZ, 0x7610, R36 ;  /* 0x00007610ff247816 */ /* 0x000fe20000000024 */
[----:B--2---:R-:W-:Y:S01]  /*e9a0*/  IMAD.X R3, R25, 0x1, R3, P1 ;  /* 0x0000000119037824 */ /* 0x004fe200008e0603 */
[----:B------:R-:W-:-:S04]  /*e9b0*/  PRMT R37, RZ, 0x7610, R37 ;  /* 0x00007610ff257816 */ /* 0x000fc80000000025 */
[----:B------:R-:W2:Y:S01]  /*e9c0*/  @!P0 LDG.E.U8 R35, desc[UR40][R2.64] ;  /* 0x0000002802238981 */ /* 0x000ea2000c1e1100 */
[----:B---3--:R-:W-:-:S05]  /*e9d0*/  IMAD.X R5, R25, 0x1, R5, P2 ;  /* 0x0000000119057824 */ /* 0x008fca00010e0605 */
[----:B------:R-:W3:Y:S01]  /*e9e0*/  @!P0 LDG.E.U8 R36, desc[UR40][R4.64] ;  /* 0x0000002804248981 */ /* 0x000ee2000c1e1100 */
[----:B----4-:R-:W-:-:S03]  /*e9f0*/  IMAD.X R7, R25, 0x1, R7, P3 ;  /* 0x0000000119077824 */ /* 0x010fc600018e0607 */
[----:B------:R-:W4:Y:S04]  /*ea00*/  LDL.LU R25, [R1+0x2a50] ;  /* 0x002a500001197983 */ /* 0x000f280000300800 */
[----:B------:R-:W4:Y:S04]  /*ea10*/  LDL R3, [R1+0x1214] ;  /* 0x0012140001037983 */ /* 0x000f280000100800 */
[----:B------:R-:W4:Y:S04]  /*ea20*/  @!P0 LDG.E.U8 R37, desc[UR40][R6.64] ;  /* 0x0000002806258981 */ /* 0x000f28000c1e1100 */
[----:B--2---:R0:W-:Y:S04]  /*ea30*/  STL [R1+0x2a38], R35 ;  /* 0x002a382301007387 */ /* 0x0041e80000100800 */
[----:B------:R-:W2:Y:S04]  /*ea40*/  LDL R5, [R1+0x1210] ;  /* 0x0012100001057983 */ /* 0x000ea80000100800 */
[----:B0-----:R-:W2:Y:S04]  /*ea50*/  LDL R35, [R1+0x14e4] ;  /* 0x0014e40001237983 */ /* 0x001ea80000100800 */
[----:B---3--:R0:W-:Y:S04]  /*ea60*/  STL [R1+0x2a3c], R36 ;  /* 0x002a3c2401007387 */ /* 0x0081e80000100800 */
[----:B------:R-:W3:Y:S04]  /*ea70*/  LDL R7, [R1+0x120c] ;  /* 0x00120c0001077983 */ /* 0x000ee80000100800 */
[----:B0-----:R-:W3:Y:S01]  /*ea80*/  LDL R36, [R1+0x117c] ;  /* 0x00117c0001247983 */ /* 0x001ee20000100800 */
[----:B----4-:R-:W-:-:S03]  /*ea90*/  IADD3 R2, P1, PT, R0, R3, RZ ;  /* 0x0000000300027210 */ /* 0x010fc60007f3e0ff */
[----:B------:R0:W-:Y:S04]  /*eaa0*/  STL [R1+0x2a40], R37 ;  /* 0x002a402501007387 */ /* 0x0001e80000100800 */
[----:B------:R-:W4:Y:S04]  /*eab0*/  LDL R3, [R1+0x1174] ;  /* 0x0011740001037983 */ /* 0x000f280000100800 */
[----:B0-----:R-:W3:Y:S01]  /*eac0*/  LDL R37, [R1+0x1178] ;  /* 0x0011780001257983 */ /* 0x001ee20000100800 */
[----:B--2---:R-:W-:Y:S02]  /*ead0*/  IADD3 R4, P2, PT, R0, R5, RZ ;  /* 0x0000000500047210 */ /* 0x004fe40007f5e0ff */
[----:B------:R-:W-:-:S02]  /*eae0*/  PRMT R32, RZ, 0x7610, R32 ;  /* 0x00007610ff207816 */ /* 0x000fc40000000020 */
[----:B------:R-:W-:Y:S01]  /*eaf0*/  PRMT R33, RZ, 0x7610, R33 ;  /* 0x00007610ff217816 */ /* 0x000fe20000000021 */
[----:B----4-:R-:W-:-:S05]  /*eb00*/  IMAD.X R3, R35, 0x1, R3, P1 ;  /* 0x0000000123037824 */ /* 0x010fca00008e0603 */
[----:B------:R-:W2:Y:S01]  /*eb10*/  @!P0 LDG.E.U8 R32, desc[UR40][R2.64] ;  /* 0x0000002802208981 */ /* 0x000ea2000c1e1100 */
[----:B---3--:R-:W-:-:S05]  /*eb20*/  IMAD.X R5, R35, 0x1, R37, P2 ;  /* 0x0000000123057824 */ /* 0x008fca00010e0625 */
[----:B------:R-:W3:Y:S01]  /*eb30*/  @!P0 LDG.E.U8 R33, desc[UR40][R4.64] ;  /* 0x0000002804218981 */ /* 0x000ee2000c1e1100 */
[----:B------:R-:W-:-:S03]  /*eb40*/  IADD3 R6, P3, PT, R0, R7, RZ ;  /* 0x0000000700067210 */ /* 0x000fc60007f7e0ff */
[----:B------:R-:W4:Y:S02]  /*eb50*/  LDL.LU R0, [R1+0x2a4c] ;  /* 0x002a4c0001007983 */ /* 0x000f240000300800 */
[----:B------:R-:W-:Y:S02]  /*eb60*/  IMAD.X R7, R35, 0x1, R36, P3 ;  /* 0x0000000123077824 */ /* 0x000fe400018e0624 */
[----:B------:R-:W3:Y:S04]  /*eb70*/  LDL R37, [R1+0x118c] ;  /* 0x00118c0001257983 */ /* 0x000ee80000100800 */
[----:B------:R-:W4:Y:S04]  /*eb80*/  LDL R36, [R1+0x1198] ;  /* 0x0011980001247983 */ /* 0x000f280000100800 */
[----:B------:R-:W4:Y:S04]  /*eb90*/  LDL R3, [R1+0x1208] ;  /* 0x0012080001037983 */ /* 0x000f280000100800 */
[----:B--2---:R0:W-:Y:S04]  /*eba0*/  STL [R1+0x2a44], R32 ;  /* 0x002a442001007387 */ /* 0x0041e80000100800 */
[----:B0-----:R-:W2:Y:S04]  /*ebb0*/  LDL R32, [R1+0x1188] ;  /* 0x0011880001207983 */ /* 0x001ea80000100800 */
[----:B---3--:R0:W-:Y:S04]  /*ebc0*/  STL [R1+0x2a48], R33 ;  /* 0x002a482101007387 */ /* 0x0081e80000100800 */
[----:B------:R-:W3:Y:S04]  /*ebd0*/  LDL R5, [R1+0x1184] ;  /* 0x0011840001057983 */ /* 0x000ee80000100800 */
[----:B0-----:R-:W2:Y:S01]  /*ebe0*/  LDL R33, [R1+0x58] ;  /* 0x0000580001217983 */ /* 0x001ea20000100800 */
[----:B------:R-:W-:-:S06]  /*ebf0*/  PRMT R34, RZ, 0x7610, R34 ;  /* 0x00007610ff227816 */ /* 0x000fcc0000000022 */
[----:B------:R0:W4:Y:S01]  /*ec00*/  @!P0 LDG.E.U8 R34, desc[UR40][R6.64] ;  /* 0x0000002806228981 */ /* 0x000122000c1e1100 */
[----:B------:R-:W-:-:S03]  /*ec10*/  PRMT R30, RZ, 0x7610, R30 ;  /* 0x00007610ff1e7816 */ /* 0x000fc6000000001e */
[----:B------:R-:W0:Y:S01]  /*ec20*/  LDL R7, [R1+0x1190] ;  /* 0x0011900001077983 */ /* 0x000e220000100800 */
[----:B--2---:R-:W-:Y:S02]  /*ec30*/  IADD3 R4, P2, PT, R33, R32, RZ ;  /* 0x0000002021047210 */ /* 0x004fe40007f5e0ff */
[----:B------:R-:W-:Y:S01]  /*ec40*/  PRMT R31, RZ, 0x7610, R31 ;  /* 0x00007610ff1f7816 */ /* 0x000fe2000000001f */
[----:B------:R-:W2:Y:S02]  /*ec50*/  LDL R32, [R1+0x11b0] ;  /* 0x0011b00001207983 */ /* 0x000ea40000100800 */
[----:B---3--:R-:W-:-:S05]  /*ec60*/  IMAD.X R5, R35, 0x1, R5, P2 ;  /* 0x0000000123057824 */ /* 0x008fca00010e0605 */
[----:B------:R1:W3:Y:S04]  /*ec70*/  @!P0 LDG.E.U8 R30, desc[UR40][R4.64] ;  /* 0x00000028041e8981 */ /* 0x0002e8000c1e1100 */
[----:B------:R-:W1:Y:S01]  /*ec80*/  LDL R5, [R1+0x11a0] ;  /* 0x0011a00001057983 */ /* 0x000e620000100800 */
[C---:B0-----:R-:W-:Y:S02]  /*ec90*/  IADD3 R6, P3, PT, R33.reuse, R7, RZ ;  /* 0x0000000721067210 */ /* 0x041fe40007f7e0ff */
[----:B----4-:R-:W-:Y:S02]  /*eca0*/  IADD3 R2, P1, PT, R33, R3, RZ ;  /* 0x0000000321027210 */ /* 0x010fe40007f3e0ff */
[----:B------:R-:W4:Y:S01]  /*ecb0*/  LDL R3, [R1+0x1180] ;  /* 0x0011800001037983 */ /* 0x000f220000100800 */
[----:B------:R-:W-:Y:S01]  /*ecc0*/  IMAD.X R7, R35, 0x1, R37, P3 ;  /* 0x0000000123077824 */ /* 0x000fe200018e0625 */
[----:B------:R-:W-:-:S02]  /*ecd0*/  PRMT R29, RZ, 0x7610, R29 ;  /* 0x00007610ff1d7816 */ /* 0x000fc4000000001d */
[----:B------:R-:W-:Y:S01]  /*ece0*/  PRMT R28, RZ, 0x7610, R28 ;  /* 0x00007610ff1c7816 */ /* 0x000fe2000000001c */
[----:B------:R-:W3:Y:S04]  /*ecf0*/  LDL R37, [R1+0x11c0] ;  /* 0x0011c00001257983 */ /* 0x000ee80000100800 */
[----:B------:R2:W3:Y:S04]  /*ed00*/  @!P0 LDG.E.U8 R31, desc[UR40][R6.64] ;  /* 0x00000028061f8981 */ /* 0x0004e8000c1e1100 */
[----:B------:R-:W3:Y:S01]  /*ed10*/  LDL R7, [R1+0x11ac] ;  /* 0x0011ac0001077983 */ /* 0x000ee20000100800 */
[----:B-1----:R-:W-:-:S03]  /*ed20*/  IADD3 R4, P2, PT, R33, R5, RZ ;  /* 0x0000000521047210 */ /* 0x002fc60007f5e0ff */
[----:B------:R-:W3:Y:S01]  /*ed30*/  LDL R5, [R1+0x119c] ;  /* 0x00119c0001057983 */ /* 0x000ee20000100800 */
[----:B--2---:R-:W-:Y:S01]  /*ed40*/  IADD3 R6, P3, PT, R33, R32, RZ ;  /* 0x0000002021067210 */ /* 0x004fe20007f7e0ff */
[C---:B----4-:R-:W-:Y:S01]  /*ed50*/  IMAD.X R3, R35.reuse, 0x1, R3, P1 ;  /* 0x0000000123037824 */ /* 0x050fe200008e0603 */
[----:B------:R-:W-:Y:S01]  /*ed60*/  PRMT R27, RZ, 0x7610, R27 ;  /* 0x00007610ff1b7816 */ /* 0x000fe2000000001b */
[----:B------:R-:W2:Y:S04]  /*ed70*/  LDL R32, [R1+0x11bc] ;  /* 0x0011bc0001207983 */ /* 0x000ea80000100800 */
[----:B------:R0:W4:Y:S04]  /*ed80*/  @!P0 LDG.E.U8 R29, desc[UR40][R2.64] ;  /* 0x00000028021d8981 */ /* 0x000128000c1e1100 */
[----:B------:R-:W2:Y:S01]  /*ed90*/  LDL R3, [R1+0x1194] ;  /* 0x0011940001037983 */ /* 0x000ea20000100800 */
[----:B---3--:R-:W-:Y:S01]  /*eda0*/  IMAD.X R7, R35, 0x1, R7, P3 ;  /* 0x0000000123077824 */ /* 0x008fe200018e0607 */
[----:B0-----:R-:W-:-:S02]  /*edb0*/  IADD3 R2, P1, PT, R33, R36, RZ ;  /* 0x0000002421027210 */ /* 0x001fc40007f3e0ff */
[----:B------:R-:W3:Y:S04]  /*edc0*/  LDL R36, [R1+0x11d0] ;  /* 0x0011d00001247983 */ /* 0x000ee80000100800 */
[----:B------:R-:W4:Y:S04]  /*edd0*/  @!P0 LDG.E.U8 R28, desc[UR40][R6.64] ;  /* 0x00000028061c8981 */ /* 0x000f28000c1e1100 */
[----:B------:R-:W4:Y:S01]  /*ede0*/  LDL R7, [R1+0x11d8] ;  /* 0x0011d80001077983 */ /* 0x000f220000100800 */
[----:B------:R-:W-:-:S05]  /*edf0*/  IMAD.X R5, R35, 0x1, R5, P2 ;  /* 0x0000000123057824 */ /* 0x000fca00010e0605 */
[----:B------:R3:W4:Y:S04]  /*ee00*/  @!P0 LDG.E.U8 R27, desc[UR40][R4.64] ;  /* 0x00000028041b8981 */ /* 0x000728000c1e1100 */
[----:B------:R-:W4:Y:S01]  /*ee10*/  LDL R5, [R1+0x11cc] ;  /* 0x0011cc0001057983 */ /* 0x000f220000100800 */
[----:B------:R-:W-:Y:S01]  /*ee20*/  PRMT R26, RZ, 0x7610, R26 ;  /* 0x00007610ff1a7816 */ /* 0x000fe2000000001a */
[----:B--2---:R-:W-:Y:S01]  /*ee30*/  IMAD.X R3, R35, 0x1, R3, P1 ;  /* 0x0000000123037824 */ /* 0x004fe200008e0603 */
[----:B------:R-:W-:-:S04]  /*ee40*/  PRMT R24, RZ, 0x7610, R24 ;  /* 0x00007610ff187816 */ /* 0x000fc80000000018 */
[----:B------:R0:W2:Y:S01]  /*ee50*/  @!P0 LDG.E.U8 R26, desc[UR40][R2.64] ;  /* 0x00000028021a8981 */ /* 0x0000a2000c1e1100 */
[C---:B---3--:R-:W-:Y:S02]  /*ee60*/  IADD3 R4, P2, PT, R33.reuse, R36, RZ ;  /* 0x0000002421047210 */ /* 0x048fe40007f5e0ff */
[----:B------:R-:W-:Y:S01]  /*ee70*/  PRMT R23, RZ, 0x7610, R23 ;  /* 0x00007610ff177816 */ /* 0x000fe20000000017 */
[----:B------:R-:W3:Y:S01]  /*ee80*/  LDL R36, [R1+0x11dc] ;  /* 0x0011dc0001247983 */ /* 0x000ee20000100800 */
[----:B0-----:R-:W-:-:S03]  /*ee90*/  IADD3 R2, P1, PT, R33, R37, RZ ;  /* 0x0000002521027210 */ /* 0x001fc60007f3e0ff */
[----:B------:R-:W2:Y:S01]  /*eea0*/  LDL R37, [R1+0x11f0] ;  /* 0x0011f00001257983 */ /* 0x000ea20000100800 */
[----:B----4-:R-:W-:-:S03]  /*eeb0*/  IADD3 R6, P3, PT, R33, R7, RZ ;  /* 0x0000000721067210 */ /* 0x010fc60007f7e0ff */
[----:B------:R-:W4:Y:S01]  /*eec0*/  LDL R7, [R1+0x11d4] ;  /* 0x0011d40001077983 */ /* 0x000f220000100800 */
[----:B------:R-:W-:-:S03]  /*eed0*/  IMAD.X R3, R35, 0x1, R32, P1 ;  /* 0x0000000123037824 */ /* 0x000fc600008e0620 */
[----:B------:R-:W2:Y:S04]  /*eee0*/  LDL R32, [R1+0x11ec] ;  /* 0x0011ec0001207983 */ /* 0x000ea80000100800 */
[----:B------:R-:W2:Y:S04]  /*eef0*/  @!P0 LDG.E.U8 R23, desc[UR40][R2.64] ;  /* 0x0000002802178981 */ /* 0x000ea8000c1e1100 */
[----:B------:R-:W3:Y:S01]  /*ef00*/  LDL R3, [R1+0x11e0] ;  /* 0x0011e00001037983 */ /* 0x000ee20000100800 */
[----:B------:R-:W-:-:S05]  /*ef10*/  IMAD.X R5, R35, 0x1, R5, P2 ;  /* 0x0000000123057824 */ /* 0x000fca00010e0605 */
[----:B------:R-:W3:Y:S04]  /*ef20*/  @!P0 LDG.E.U8 R24, desc[UR40][R4.64] ;  /* 0x0000002804188981 */ /* 0x000ee8000c1e1100 */
[----:B------:R-:W3:Y:S01]  /*ef30*/  LDL R5, [R1+0x11e8] ;  /* 0x0011e80001057983 */ /* 0x000ee20000100800 */
[----:B------:R-:W-:Y:S01]  /*ef40*/  PRMT R25, RZ, 0x7610, R25 ;  /* 0x00007610ff197816 */ /* 0x000fe20000000019 */
[----:B----4-:R-:W-:-:S05]  /*ef50*/  IMAD.X R7, R35, 0x1, R7, P3 ;  /* 0x0000000123077824 */ /* 0x010fca00018e0607 */
[----:B------:R2:W4:Y:S01]  /*ef60*/  @!P0 LDG.E.U8 R25, desc[UR40][R6.64] ;  /* 0x0000002806198981 */ /* 0x000522000c1e1100 */
[----:B------:R-:W-:Y:S02]  /*ef70*/  PRMT R22, RZ, 0x7610, R22 ;  /* 0x00007610ff167816 */ /* 0x000fe40000000016 */
[----:B--2---:R-:W-:Y:S02]  /*ef80*/  IADD3 R6, P3, PT, R33, R37, RZ ;  /* 0x0000002521067210 */ /* 0x004fe40007f7e0ff */
[----:B------:R-:W-:Y:S01]  /*ef90*/  PRMT R20, RZ, 0x7610, R20 ;  /* 0x00007610ff147816 */ /* 0x000fe20000000014 */
[----:B------:R-:W2:Y:S02]  /*efa0*/  LDL R37, [R1+0x11fc] ;  /* 0x0011fc0001257983 */ /* 0x000ea40000100800 */
[----:B------:R-:W-:Y:S01]  /*efb0*/  IMAD.X R7, R35, 0x1, R32, P3 ;  /* 0x0000000123077824 */ /* 0x000fe200018e0620 */
[----:B---3--:R-:W-:Y:S01]  /*efc0*/  IADD3 R2, P1, PT, R33, R3, RZ ;  /* 0x0000000321027210 */ /* 0x008fe20007f3e0ff */
[----:B------:R-:W3:Y:S04]  /*efd0*/  LDL R32, [R1+0x11c8] ;  /* 0x0011c80001207983 */ /* 0x000ee80000100800 */
[----:B------:R0:W2:Y:S01]  /*efe0*/  @!P0 LDG.E.U8 R22, desc[UR40][R6.64] ;  /* 0x0000002806168981 */ /* 0x0000a2000c1e1100 */
[----:B------:R-:W-:-:S03]  /*eff0*/  IMAD.X R3, R35, 0x1, R36, P1 ;  /* 0x0000000123037824 */ /* 0x000fc600008e0624 */
[----:B------:R-:W2:Y:S04]  /*f000*/  LDL R36, [R1+0x1160] ;  /* 0x0011600001247983 */ /* 0x000ea80000100800 */
[----:B------:R1:W2:Y:S04]  /*f010*/  @!P0 LDG.E.U8 R20, desc[UR40][R2.64] ;  /* 0x0000002802148981 */ /* 0x0002a8000c1e1100 */
[----:B------:R-:W0:Y:S04]  /*f020*/  LDL R7, [R1+0x1204] ;  /* 0x0012040001077983 */ /* 0x000e280000100800 */
[----:B------:R-:W1:Y:S01]  /*f030*/  LDL R3, [R1+0x11f8] ;  /* 0x0011f80001037983 */ /* 0x000e620000100800 */
[----:B------:R-:W-:-:S03]  /*f040*/  IADD3 R4, P2, PT, R33, R5, RZ ;  /* 0x0000000521047210 */ /* 0x000fc60007f5e0ff */
[----:B------:R-:W3:Y:S01]  /*f050*/  LDL R5, [R1+0x11e4] ;  /* 0x0011e40001057983 */ /* 0x000ee20000100800 */
[----:B------:R-:W-:Y:S02]  /*f060*/  PRMT R21, RZ, 0x7610, R21 ;  /* 0x00007610ff157816 */ /* 0x000fe40000000015 */
[----:B------:R-:W-:Y:S02]  /*f070*/  PRMT R19, RZ, 0x7610, R19 ;  /* 0x00007610ff137816 */ /* 0x000fe40000000013 */
[----:B0-----:R-:W-:-:S05]  /*f080*/  IADD3 R6, P3, PT, R33, R7, RZ ;  /* 0x0000000721067210 */ /* 0x001fca0007f7e0ff */
[----:B--2---:R-:W-:Y:S01]  /*f090*/  IMAD.X R7, R35, 0x1, R36, P3 ;  /* 0x0000000123077824 */ /* 0x004fe200018e0624 */
[----:B-1----:R-:W-:Y:S01]  /*f0a0*/  IADD3 R2, P1, PT, R33, R3, RZ ;  /* 0x0000000321027210 */ /* 0x002fe20007f3e0ff */
[----:B------:R-:W2:Y:S04]  /*f0b0*/  LDL R36, [R1+0x1240] ;  /* 0x0012400001247983 */ /* 0x000ea80000100800 */
[----:B------:R-:W2:Y:S04]  /*f0c0*/  LDL R3, [R1+0x11f4] ;  /* 0x0011f40001037983 */ /* 0x000ea80000100800 */
[----:B------:R-:W4:Y:S04]  /*f0d0*/  @!P0 LDG.E.U8 R19, desc[UR40][R6.64] ;  /* 0x0000002806138981 */ /* 0x000f28000c1e1100 */
[----:B------:R-:W4:Y:S01]  /*f0e0*/  LDL R7, [R1+0x11b8] ;  /* 0x0011b80001077983 */ /* 0x000f220000100800 */
[----:B---3--:R-:W-:-:S05]  /*f0f0*/  IMAD.X R5, R35, 0x1, R5, P2 ;  /* 0x0000000123057824 */ /* 0x008fca00010e0605 */
[----:B------:R0:W3:Y:S04]  /*f100*/  @!P0 LDG.E.U8 R21, desc[UR40][R4.64] ;  /* 0x0000002804158981 */ /* 0x0000e8000c1e1100 */
[----:B------:R-:W0:Y:S01]  /*f110*/  LDL R5, [R1+0x1200] ;  /* 0x0012000001057983 */ /* 0x000e220000100800 */
[----:B------:R-:W-:Y:S02]  /*f120*/  PRMT R18, RZ, 0x7610, R18 ;  /* 0x00007610ff127816 */ /* 0x000fe40000000012 */
[----:B------:R-:W-:Y:S01]  /*f130*/  PRMT R17, RZ, 0x7610, R17 ;  /* 0x00007610ff117816 */ /* 0x000fe20000000011 */
[----:B--2---:R-:W-:-:S05]  /*f140*/  IMAD.X R3, R35, 0x1, R3, P1 ;  /* 0x0000000123037824 */ /* 0x004fca00008e0603 */
[----:B------:R1:W2:Y:S04]  /*f150*/  @!P0 LDG.E.U8 R17, desc[UR40][R2.64] ;  /* 0x0000002802118981 */ /* 0x0002a8000c1e1100 */
[----:B------:R-:W2:Y:S01]  /*f160*/  LDL R3, [R1+0x11c4] ;  /* 0x0011c40001037983 */ /* 0x000ea20000100800 */
[----:B0-----:R-:W-:-:S05]  /*f170*/  IADD3 R4, P2, PT, R33, R5, RZ ;  /* 0x0000000521047210 */ /* 0x001fca0007f5e0ff */
[----:B------:R-:W-:Y:S01]  /*f180*/  IMAD.X R5, R35, 0x1, R37, P2 ;  /* 0x0000000123057824 */ /* 0x000fe200010e0625 */
[C---:B----4-:R-:W-:Y:S01]  /*f190*/  IADD3 R6, P2, PT, R33.reuse, R7, RZ ;  /* 0x0000000721067210 */ /* 0x050fe20007f5e0ff */
[----:B------:R-:W4:Y:S04]  /*f1a0*/  LDL R37, [R1+0x1220] ;  /* 0x0012200001257983 */ /* 0x000f280000100800 */
[----:B------:R0:W3:Y:S04]  /*f1b0*/  @!P0 LDG.E.U8 R18, desc[UR40][R4.64] ;  /* 0x0000002804128981 */ /* 0x0000e8000c1e1100 */
[----:B------:R-:W3:Y:S04]  /*f1c0*/  LDL R7, [R1+0x11b4] ;  /* 0x0011b40001077983 */ /* 0x000ee80000100800 */
[----:B------:R-:W0:Y:S01]  /*f1d0*/  LDL R5, [R1+0x11a8] ;  /* 0x0011a80001057983 */ /* 0x000e220000100800 */
[----:B-1----:R-:W-:-:S02]  /*f1e0*/  IADD3 R2, P3, PT, R33, R32, RZ ;  /* 0x0000002021027210 */ /* 0x002fc40007f7e0ff */
[----:B------:R-:W-:Y:S01]  /*f1f0*/  PRMT R15, RZ, 0x7610, R15 ;  /* 0x00007610ff0f7816 */ /* 0x000fe2000000000f */
[----:B------:R-:W4:Y:S01]  /*f200*/  LDL R32, [R1+0x1230] ;  /* 0x0012300001207983 */ /* 0x000f220000100800 */
[----:B------:R-:W-:Y:S01]  /*f210*/  PRMT R16, RZ, 0x7610, R16 ;  /* 0x00007610ff107816 */ /* 0x000fe20000000010 */
[----:B--2---:R-:W-:-:S05]  /*f220*/  IMAD.X R3, R35, 0x1, R3, P3 ;  /* 0x0000000123037824 */ /* 0x004fca00018e0603 */
[----:B------:R-:W2:Y:S04]  /*f230*/  @!P0 LDG.E.U8 R16, desc[UR40][R2.64] ;  /* 0x0000002802108981 */ /* 0x000ea8000c1e1100 */
[----:B------:R-:W2:Y:S01]  /*f240*/  LDL R3, [R1+0x1168] ;  /* 0x0011680001037983 */ /* 0x000ea20000100800 */
[----:B---3--:R-:W-:-:S05]  /*f250*/  IMAD.X R7, R35, 0x1, R7, P2 ;  /* 0x0000000123077824 */ /* 0x008fca00010e0607 */
[----:B------:R4:W3:Y:S01]  /*f260*/  @!P0 LDG.E.U8 R15, desc[UR40][R6.64] ;  /* 0x00000028060f8981 */ /* 0x0008e2000c1e1100 */
[----:B0-----:R-:W-:-:S03]  /*f270*/  IADD3 R4, P1, PT, R33, R5, RZ ;  /* 0x0000000521047210 */ /* 0x001fc60007f3e0ff */
[----:B------:R-:W3:Y:S04]  /*f280*/  LDL R5, [R1+0x11a4] ;  /* 0x0011a40001057983 */ /* 0x000ee80000100800 */
[----:B------:R-:W3:Y:S01]  /*f290*/  LDL R7, [R1+0x115c] ;  /* 0x00115c0001077983 */ /* 0x000ee20000100800 */
[----:B------:R-:W-:Y:S02]  /*f2a0*/  PRMT R14, RZ, 0x7610, R14 ;  /* 0x00007610ff0e7816 */ /* 0x000fe4000000000e */
[C---:B----4-:R-:W-:Y:S02]  /*f2b0*/  IADD3 R6, P2, PT, R33.reuse, R32, RZ ;  /* 0x0000002021067210 */ /* 0x050fe40007f5e0ff */
[----:B------:R-:W-:Y:S01]  /*f2c0*/  IADD3 R2, P3, PT, R33, R37, RZ ;  /* 0x0000002521027210 */ /* 0x000fe20007f7e0ff */
[----:B------:R-:W4:Y:S01]  /*f2d0*/  LDL R32, [R1+0x10fc] ;  /* 0x0010fc0001207983 */ /* 0x000f220000100800 */
[----:B------:R-:W-:-:S02]  /*f2e0*/  PRMT R12, RZ, 0x7610, R12 ;  /* 0x00007610ff0c7816 */ /* 0x000fc4000000000c */
[----:B------:R-:W-:Y:S01]  /*f2f0*/  PRMT R13, RZ, 0x7610, R13 ;  /* 0x00007610ff0d7816 */ /* 0x000fe2000000000d */
[----:B------:R-:W4:Y:S01]  /*f300*/  LDL R37, [R1+0x111c] ;  /* 0x00111c0001257983 */ /* 0x000f220000100800 */
[----:B--2---:R-:W-:-:S05]  /*f310*/  IMAD.X R3, R35, 0x1, R3, P3 ;  /* 0x0000000123037824 */ /* 0x004fca00018e0603 */
[----:B------:R-:W2:Y:S04]  /*f320*/  @!P0 LDG.E.U8 R13, desc[UR40][R2.64] ;  /* 0x00000028020d8981 */ /* 0x000ea8000c1e1100 */
[----:B------:R-:W2:Y:S01]  /*f330*/  LDL R3, [R1+0x1120] ;  /* 0x0011200001037983 */ /* 0x000ea20000100800 */
[----:B---3--:R-:W-:-:S05]  /*f340*/  IMAD.X R5, R35, 0x1, R5, P1 ;  /* 0x0000000123057824 */ /* 0x008fca00008e0605 */
[----:B------:R0:W3:Y:S01]  /*f350*/  @!P0 LDG.E.U8 R14, desc[UR40][R4.64] ;  /* 0x00000028040e8981 */ /* 0x0000e2000c1e1100 */
[----:B------:R-:W-:-:S05]  /*f360*/  IMAD.X R7, R35, 0x1, R7, P2 ;  /* 0x0000000123077824 */ /* 0x000fca00010e0607 */
[----:B------:R-:W3:Y:S04]  /*f370*/  @!P0 LDG.E.U8 R12, desc[UR40][R6.64] ;  /* 0x00000028060c8981 */ /* 0x000ee8000c1e1100 */
[----:B------:R-:W3:Y:S01]  /*f380*/  LDL R5, [R1+0x1154] ;  /* 0x0011540001057983 */ /* 0x000ee20000100800 */
[----:B0-----:R-:W-:-:S03]  /*f390*/  IADD3 R4, P1, PT, R33, R36, RZ ;  /* 0x0000002421047210 */ /* 0x001fc60007f3e0ff */
[----:B------:R-:W3:Y:S04]  /*f3a0*/  LDL R36, [R1+0x110c] ;  /* 0x00110c0001247983 */ /* 0x000ee80000100800 */
[----:B------:R-:W3:Y:S04]  /*f3b0*/  LDL R6, [R1+0x1100] ;  /* 0x0011000001067983 */ /* 0x000ee80000100800 */
[----:B------:R-:W3:Y:S01]  /*f3c0*/  LDL R7, [R1+0x1110] ;  /* 0x0011100001077983 */ /* 0x000ee20000100800 */
[----:B------:R-:W-:Y:S02]  /*f3d0*/  PRMT R11, RZ, 0x7610, R11 ;  /* 0x00007610ff0b7816 */ /* 0x000fe4000000000b */
[----:B--2---:R-:W-:-:S05]  /*f3e0*/  IADD3 R2, P3, PT, R33, R3, RZ ;  /* 0x0000000321027210 */ /* 0x004fca0007f7e0ff */
[C---:B----4-:R-:W-:Y:S02]  /*f3f0*/  IMAD.X R3, R35.reuse, 0x1, R37, P3 ;  /* 0x0000000123037824 */ /* 0x050fe400018e0625 */
[----:B---3--:R-:W-:-:S05]  /*f400*/  IMAD.X R5, R35, 0x1, R5, P1 ;  /* 0x0000000123057824 */ /* 0x008fca00008e0605 */
[----:B------:R0:W2:Y:S02]  /*f410*/  @!P0 LDG.E.U8 R11, desc[UR40][R4.64] ;  /* 0x00000028040b8981 */ /* 0x0000a4000c1e1100 */
[C---:B0-----:R-:W-:Y:S02]  /*f420*/  IADD3 R4, P1, PT, R33.reuse, R6, RZ ;  /* 0x0000000621047210 */ /* 0x041fe40007f3e0ff */
[----:B------:R-:W-:Y:S02]  /*f430*/  IADD3 R6, P2, PT, R33, R7, RZ ;  /* 0x0000000721067210 */ /* 0x000fe40007f5e0ff */
[----:B------:R-:W3:Y:S01]  /*f440*/  LDL.LU R33, [R1+0x2a48] ;  /* 0x002a480001217983 */ /* 0x000ee20000300800 */
[C---:B------:R-:W-:Y:S02]  /*f450*/  IMAD.X R5, R35.reuse, 0x1, R32, P1 ;  /* 0x0000000123057824 */ /* 0x040fe400008e0620 */
[----:B------:R-:W-:Y:S01]  /*f460*/  IMAD.X R7, R35, 0x1, R36, P2 ;  /* 0x0000000123077824 */ /* 0x000fe200010e0624 */
[----:B------:R-:W-:Y:S04]  /*f470*/  LDS.U8 R32, [R0+UR5+0x4000] ;  /* 0x0040000500207984 */ /* 0x000fe80008000000 */
[----:B------:R-:W0:Y:S04]  /*f480*/  LDS.U8 R36, [R0+UR5+0x2008] ;  /* 0x0020080500247984 */ /* 0x000e280008000000 */
[----:B------:R-:W1:Y:S04]  /*f490*/  LDS.U8 R35, [R0+UR5+0x2200] ;  /* 0x0022000500237984 */ /* 0x000e680008000000 */
[----:B0-----:R-:W-:Y:S04]  /*f4a0*/  STL [R1+0x1a8], R36 ;  /* 0x0001a82401007387 */ /* 0x001fe80000100800 */
[----:B------:R-:W0:Y:S04]  /*f4b0*/  LDS.U8 R36, [R0+UR5+0x4208] ;  /* 0x0042080500247984 */ /* 0x000e280008000000 */
[----:B-1----:R-:W-:Y:S04]  /*f4c0*/  STL [R1+0x1a4], R35 ;  /* 0x0001a42301007387 */ /* 0x002fe80000100800 */
[----:B------:R-:W1:Y:S04]  /*f4d0*/  LDS.U8 R35, [R0+UR5+0x4008] ;  /* 0x0040080500237984 */ /* 0x000e680008000000 */
[----:B------:R-:W-:Y:S04]  /*f4e0*/  STL [R1+0x12e8], R32 ;  /* 0x0012e82001007387 */ /* 0x000fe80000100800 */
[----:B------:R-:W4:Y:S04]  /*f4f0*/  LDS.U8 R32, [R0+UR5+0x4200] ;  /* 0x0042000500207984 */ /* 0x000f280008000000 */
[----:B0-----:R-:W-:Y:S04]  /*f500*/  STL [R1+0x12e4], R36 ;  /* 0x0012e42401007387 */ /* 0x001fe80000100800 */
[----:B------:R-:W0:Y:S04]  /*f510*/  LDS.U8 R36, [R0+UR5+0x6000] ;  /* 0x0060000500247984 */ /* 0x000e280008000000 */
[----:B-1----:R-:W-:Y:S04]  /*f520*/  STL [R1+0x12f0], R35 ;  /* 0x0012f02301007387 */ /* 0x002fe80000100800 */
[----:B------:R-:W1:Y:S04]  /*f530*/  LDS.U8 R35, [R0+UR5+0x6208] ;  /* 0x0062080500237984 */ /* 0x000e680008000000 */
[----:B----4-:R-:W-:Y:S04]  /*f540*/  STL [R1+0x12ec], R32 ;  /* 0x0012ec2001007387 */ /* 0x010fe80000100800 */
        /* <DEDUP_REMOVED lines=95> */
[----:B----4-:R4:W-:Y:S04]  /*fb40*/  STL [R1+0x13ac], R32 ;  /* 0x0013ac2001007387 */ /* 0x0109e80000100800 */
[----:B0-----:R-:W-:Y:S04]  /*fb50*/  STL [R1+0x13b8], R36 ;  /* 0x0013b82401007387 */ /* 0x001fe80000100800 */
[----:B------:R-:W0:Y:S04]  /*fb60*/  LDS.U8 R36, [R0+UR5+0x6188] ;  /* 0x0061880500247984 */ /* 0x000e280008000000 */
[----:B-1----:R-:W-:Y:S04]  /*fb70*/  STL [R1+0x13b4], R35 ;  /* 0x0013b42301007387 */ /* 0x002fe80000100800 */
[----:B------:R-:W1:Y:S01]  /*fb80*/  LDS.U8 R35, [R0+UR5+0x6380] ;  /* 0x0063800500237984 */ /* 0x000e620008000000 */
[----:B------:R-:W-:-:S02]  /*fb90*/  PRMT R8, RZ, 0x7610, R8 ;  /* 0x00007610ff087816 */ /* 0x000fc40000000008 */
[----:B------:R-:W-:Y:S02]  /*fba0*/  PRMT R10, RZ, 0x7610, R10 ;  /* 0x00007610ff0a7816 */ /* 0x000fe4000000000a */
[----:B------:R-:W-:Y:S02]  /*fbb0*/  PRMT R9, RZ, 0x7610, R9 ;  /* 0x00007610ff097816 */ /* 0x000fe40000000009 */
[----:B----4-:R-:W-:Y:S01]  /*fbc0*/  LOP3.LUT R32, R0, 0x410, RZ, 0x3c, !PT ;  /* 0x0000041000207812 */ /* 0x010fe200078e3cff */
[----:B------:R-:W-:Y:S04]  /*fbd0*/  STL [R1+0x1568], R0 ;  /* 0x0015680001007387 */ /* 0x000fe80000100800 */
[----:B------:R4:W2:Y:S04]  /*fbe0*/  @!P0 LDG.E.U8 R10, desc[UR40][R2.64] ;  /* 0x00000028020a8981 */ /* 0x0008a8000c1e1100 */
[----:B------:R-:W2:Y:S04]  /*fbf0*/  @!P0 LDG.E.U8 R9, desc[UR40][R6.64] ;  /* 0x0000002806098981 */ /* 0x000ea8000c1e1100 */
[----:B------:R0:W2:Y:S04]  /*fc00*/  @!P0 LDG.E.U8 R8, desc[UR40][R4.64] ;  /* 0x0000002804088981 */ /* 0x0000a8000c1e1100 */
[----:B----4-:R-:W-:Y:S04]  /*fc10*/  LDS.U8 R3, [R0+UR5] ;  /* 0x0000000500037984 */ /* 0x010fe80008000000 */
[----:B------:R-:W-:Y:S04]  /*fc20*/  LDS.U8 R2, [R0+UR5+0x208] ;  /* 0x0002080500027984 */ /* 0x000fe80008000000 */
[----:B0-----:R-:W-:Y:S04]  /*fc30*/  STL [R1+0x13c0], R36 ;  /* 0x0013c02401007387 */ /* 0x001fe80000100800 */
[----:B------:R-:W0:Y:S04]  /*fc40*/  LDS.U8 R36, [R32+UR5] ;  /* 0x0000000520247984 */ /* 0x000e280008000000 */
[----:B-1----:R-:W-:Y:S04]  /*fc50*/  STL [R1+0x13bc], R35 ;  /* 0x0013bc2301007387 */ /* 0x002fe80000100800 */
[----:B------:R-:W-:Y:S04]  /*fc60*/  LDS.U8 R5, [R0+UR5+0x8] ;  /* 0x0000080500057984 */ /* 0x000fe80008000000 */
[----:B------:R-:W-:Y:S04]  /*fc70*/  LDS.U8 R4, [R0+UR5+0x200] ;  /* 0x0002000500047984 */ /* 0x000fe80008000000 */
[----:B------:R-:W-:Y:S04]  /*fc80*/  LDS.U8 R7, [R0+UR5+0x2000] ;  /* 0x0020000500077984 */ /* 0x000fe80008000000 */
[----:B------:R-:W-:Y:S04]  /*fc90*/  LDS.U8 R6, [R0+UR5+0x2208] ;  /* 0x0022080500067984 */ /* 0x000fe80008000000 */
[----:B------:R-:W1:Y:S04]  /*fca0*/  LDS.U8 R35, [R32+UR5+0x208] ;  /* 0x0002080520237984 */ /* 0x000e680008000000 */
[----:B------:R-:W4:Y:S04]  /*fcb0*/  LDS.U8 R0, [R32+UR5+0x8] ;  /* 0x0000080520007984 */ /* 0x000f280008000000 */
[----:B------:R-:W-:Y:S04]  /*fcc0*/  LDS.U8 R37, [R32+UR5+0x2188] ;  /* 0x0021880520257984 */ /* 0x000fe80008000000 */
        /* <DEDUP_REMOVED lines=103> */
[----:B-1----:R-:W-:Y:S04]  /*10340*/  STL [R1+0x10b8], R35 ;  /* 0x0010b82301007387 */ /* 0x002fe80000100800 */
[----:B------:R-:W0:Y:S04]  /*10350*/  LDS.U8 R35, [R32+UR5+0x2380] ;  /* 0x0023800520237984 */ /* 0x000e280008000000 */
[----:B----4-:R-:W-:Y:S04]  /*10360*/  STL [R1+0x10b4], R0 ;  /* 0x0010b40001007387 */ /* 0x010fe80000100800 */
[----:B------:R-:W1:Y:S04]  /*10370*/  LDS.U8 R0, [R32+UR5+0x4180] ;  /* 0x0041800520007984 */ /* 0x000e680008000000 */
[----:B------:R-:W-:Y:S04]  /*10380*/  STL [R1+0x10c0], R37 ;  /* 0x0010c02501007387 */ /* 0x000fe80000100800 */
[----:B0-----:R-:W-:Y:S04]  /*10390*/  STL [R1+0x10bc], R35 ;  /* 0x0010bc2301007387 */ /* 0x001fe80000100800 */
[----:B-1----:R-:W-:Y:S04]  /*103a0*/  STL [R1+0x14a8], R0 ;  /* 0x0014a80001007387 */ /* 0x002fe80000100800 */
[----:B------:R-:W0:Y:S04]  /*103b0*/  LDS.U8 R0, [R32+UR5+0x4388] ;  /* 0x0043880520007984 */ /* 0x000e280008000000 */
[----:B0-----:R-:W-:Y:S04]  /*103c0*/  STL [R1+0x14a4], R0 ;  /* 0x0014a40001007387 */ /* 0x001fe80000100800 */
[----:B------:R-:W0:Y:S04]  /*103d0*/  LDS.U8 R0, [R32+UR5+0x4188] ;  /* 0x0041880520007984 */ /* 0x000e280008000000 */
[----:B0-----:R-:W-:Y:S04]  /*103e0*/  STL [R1+0x14b0], R0 ;  /* 0x0014b00001007387 */ /* 0x001fe80000100800 */
[----:B------:R-:W0:Y:S04]  /*103f0*/  LDS.U8 R0, [R32+UR5+0x4380] ;  /* 0x0043800520007984 */ /* 0x000e280008000000 */
[----:B0-----:R-:W-:Y:S04]  /*10400*/  STL [R1+0x14ac], R0 ;  /* 0x0014ac0001007387 */ /* 0x001fe80000100800 */
[----:B------:R-:W0:Y:S01]  /*10410*/  LDS.U8 R0, [R32+UR5+0x6180] ;  /* 0x0061800520007984 */ /* 0x000e220008000000 */
[----:B------:R-:W1:Y:S03]  /*10420*/  S2R R36, SR_TID.X ;  /* 0x0000000000247919 */ /* 0x000e660000002100 */
[----:B0-----:R-:W-:Y:S04]  /*10430*/  STL [R1+0x14b8], R0 ;  /* 0x0014b80001007387 */ /* 0x001fe80000100800 */
[----:B------:R-:W0:Y:S01]  /*10440*/  LDS.U8 R0, [R32+UR5+0x6388] ;  /* 0x0063880520007984 */ /* 0x000e220008000000 */
[----:B-1----:R-:W-:-:S02]  /*10450*/  LOP3.LUT R37, R36, 0x3, RZ, 0xc0, !PT ;  /* 0x0000000324257812 */ /* 0x002fc400078ec0ff */
[--C-:B------:R-:W-:Y:S02]  /*10460*/  SHF.R.U32.HI R35, RZ, 0x2, R36.reuse ;  /* 0x00000002ff237819 */ /* 0x100fe40000011624 */
[----:B------:R-:W-:Y:S01]  /*10470*/  SHF.R.U32.HI R36, RZ, 0x3, R36 ;  /* 0x00000003ff247819 */ /* 0x000fe20000011624 */
[----:B------:R-:W-:Y:S01]  /*10480*/  IMAD R37, R37, 0x820, RZ ;  /* 0x0000082025257824 */ /* 0x000fe200078e02ff */
[----:B------:R-:W-:Y:S02]  /*10490*/  SGXT.U32 R35, R35, 0x3 ;  /* 0x000000032323781a */ /* 0x000fe40000000000 */
[----:B------:R-:W-:-:S04]  /*104a0*/  LOP3.LUT R36, R36, 0x30, RZ, 0xc0, !PT ;  /* 0x0000003024247812 */ /* 0x000fc800078ec0ff */
[----:B------:R-:W-:Y:S02]  /*104b0*/  LOP3.LUT R35, R37, R35, R36, 0x1e, !PT ;  /* 0x0000002325237212 */ /* 0x000fe400078e1e24 */
[----:B------:R-:W1:Y:S04]  /*104c0*/  LDS.U8 R36, [R32+UR5+0x6188] ;  /* 0x0061880520247984 */ /* 0x000e680008000000 */
[----:B0-----:R-:W-:Y:S04]  /*104d0*/  STL [R1+0x14b4], R0 ;  /* 0x0014b40001007387 */ /* 0x001fe80000100800 */
[----:B------:R-:W0:Y:S01]  /*104e0*/  LDS.U8 R0, [R32+UR5+0x6380] ;  /* 0x0063800520007984 */ /* 0x000e220008000000 */
[----:B------:R-:W-:-:S05]  /*104f0*/  LOP3.LUT R35, R35, 0x40, RZ, 0x3c, !PT ;  /* 0x0000004023237812 */ /* 0x000fca00078e3cff */
[----:B------:R-:W4:Y:S04]  /*10500*/  LDS.U8 R32, [R35+UR5] ;  /* 0x0000000523207984 */ /* 0x000f280008000000 */
[----:B-1----:R-:W-:Y:S04]  /*10510*/  STL [R1+0x14c0], R36 ;  /* 0x0014c02401007387 */ /* 0x002fe80000100800 */
[----:B------:R-:W1:Y:S04]  /*10520*/  LDS.U8 R36, [R35+UR5+0x208] ;  /* 0x0002080523247984 */ /* 0x000e680008000000 */
[----:B0-----:R-:W-:Y:S04]  /*10530*/  STL [R1+0x14bc], R0 ;  /* 0x0014bc0001007387 */ /* 0x001fe80000100800 */
[----:B------:R-:W0:Y:S04]  /*10540*/  LDS.U8 R0, [R35+UR5+0x8] ;  /* 0x0000080523007984 */ /* 0x000e280008000000 */
[----:B----4-:R-:W-:Y:S04]  /*10550*/  STL [R1+0x210], R32 ;  /* 0x0002102001007387 */ /* 0x010fe80000100800 */
[----:B------:R-:W4:Y:S04]  /*10560*/  LDS.U8 R32, [R35+UR5+0x200] ;  /* 0x0002000523207984 */ /* 0x000f280008000000 */
        /* <DEDUP_REMOVED lines=101> */
[----:B-1----:R-:W-:Y:S04]  /*10bc0*/  STL [R1+0xfd8], R36 ;  /* 0x000fd82401007387 */ /* 0x002fe80000100800 */
[----:B------:R-:W-:Y:S04]  /*10bd0*/  LDS.U8 R36, [R35+UR5+0x2188] ;  /* 0x0021880523247984 */ /* 0x000fe80008000000 */
[----:B0-----:R-:W-:Y:S04]  /*10be0*/  STL [R1+0xfd4], R0 ;  /* 0x000fd40001007387 */ /* 0x001fe80000100800 */
[----:B------:R-:W0:Y:S04]  /*10bf0*/  LDS.U8 R0, [R35+UR5+0x2380] ;  /* 0x0023800523007984 */ /* 0x000e280008000000 */
[----:B0-----:R-:W-:Y:S04]  /*10c00*/  STL [R1+0x2768], R0 ;  /* 0x0027680001007387 */ /* 0x001fe80000100800 */
[----:B------:R-:W0:Y:S04]  /*10c10*/  LDS.U8 R0, [R35+UR5+0x4180] ;  /* 0x0041800523007984 */ /* 0x000e280008000000 */
[----:B------:R1:W-:Y:S01]  /*10c20*/  STL [R1+0xfe0], R36 ;  /* 0x000fe02401007387 */ /* 0x0003e20000100800 */
[----:B------:R-:W1:Y:S03]  /*10c30*/  S2R R32, SR_TID.X ;  /* 0x0000000000207919 */ /* 0x000e660000002100 */
[----:B0-----:R-:W-:Y:S04]  /*10c40*/  STL [R1+0x13c8], R0 ;  /* 0x0013c80001007387 */ /* 0x001fe80000100800 */
[----:B------:R-:W0:Y:S01]  /*10c50*/  LDS.U8 R0, [R35+UR5+0x4388] ;  /* 0x0043880523007984 */ /* 0x000e220008000000 */
[----:B-1----:R-:W-:-:S02]  /*10c60*/  SHF.R.U32.HI R36, RZ, 0x3, R32 ;  /* 0x00000003ff247819 */ /* 0x002fc40000011620 */
[----:B------:R-:W-:Y:S01]  /*10c70*/  SHF.R.U32.HI R32, RZ, 0x2, R32 ;  /* 0x00000002ff207819 */ /* 0x000fe20000011620 */
[----:B0-----:R0:W-:Y:S03]  /*10c80*/  STL [R1+0x13c4], R0 ;  /* 0x0013c40001007387 */ /* 0x0011e60000100800 */
[----:B0-----:R-:W-:Y:S02]  /*10c90*/  SGXT.U32 R0, R32, 0x3 ;  /* 0x000000032000781a */ /* 0x001fe40000000000 */
[----:B------:R-:W0:Y:S01]  /*10ca0*/  LDS.U8 R32, [R35+UR5+0x4188] ;  /* 0x0041880523207984 */ /* 0x000e220008000000 */
[----:B------:R-:W-:-:S03]  /*10cb0*/  LOP3.LUT R36, R36, 0x30, RZ, 0xc0, !PT ;  /* 0x0000003024247812 */ /* 0x000fc600078ec0ff */
[----:B0-----:R-:W-:Y:S04]  /*10cc0*/  STL [R1+0x13d0], R32 ;  /* 0x0013d02001007387 */ /* 0x001fe80000100800 */
[----:B------:R-:W0:Y:S01]  /*10cd0*/  LDS.U8 R32, [R35+UR5+0x4380] ;  /* 0x0043800523207984 */ /* 0x000e220008000000 */
[----:B------:R-:W-:-:S03]  /*10ce0*/  LOP3.LUT R0, R37, R0, R36, 0x1e, !PT ;  /* 0x0000000025007212 */ /* 0x000fc600078e1e24 */
[----:B------:R-:W-:Y:S04]  /*10cf0*/  LDS.U8 R37, [R35+UR5+0x6388] ;  /* 0x0063880523257984 */ /* 0x000fe80008000000 */
[----:B0-----:R-:W-:Y:S04]  /*10d00*/  STL [R1+0x13cc], R32 ;  /* 0x0013cc2001007387 */ /* 0x001fe80000100800 */
[----:B------:R-:W0:Y:S01]  /*10d10*/  LDS.U8 R32, [R35+UR5+0x6180] ;  /* 0x0061800523207984 */ /* 0x000e220008000000 */
[----:B------:R-:W-:-:S03]  /*10d20*/  LOP3.LUT R0, R0, 0x450, RZ, 0x3c, !PT ;  /* 0x0000045000007812 */ /* 0x000fc600078e3cff */
[----:B0-----:R0:W-:Y:S04]  /*10d30*/  STL [R1+0x13d8], R32 ;  /* 0x0013d82001007387 */ /* 0x0011e80000100800 */
[----:B0-----:R-:W4:Y:S04]  /*10d40*/  LDL.LU R32, [R1+0x2a44] ;  /* 0x002a440001207983 */ /* 0x001f280000300800 */
[----:B------:R-:W-:Y:S04]  /*10d50*/  STL [R1+0x13d4], R37 ;  /* 0x0013d42501007387 */ /* 0x000fe80000100800 */
[----:B------:R-:W0:Y:S04]  /*10d60*/  LDS.U8 R37, [R35+UR5+0x6188] ;  /* 0x0061880523257984 */ /* 0x000e280008000000 */
[----:B------:R-:W1:Y:S04]  /*10d70*/  LDS.U8 R35, [R35+UR5+0x6380] ;  /* 0x0063800523237984 */ /* 0x000e680008000000 */
[----:B0-----:R-:W-:Y:S04]  /*10d80*/  STL [R1+0x13e0], R37 ;  /* 0x0013e02501007387 */ /* 0x001fe80000100800 */
[----:B------:R-:W0:Y:S04]  /*10d90*/  LDS.U8 R37, [R0+UR5] ;  /* 0x0000000500257984 */ /* 0x000e280008000000 */
[----:B-1----:R-:W-:Y:S04]  /*10da0*/  STL [R1+0x13dc], R35 ;  /* 0x0013dc2301007387 */ /* 0x002fe80000100800 */
[----:B------:R-:W1:Y:S04]  /*10db0*/  LDS.U8 R35, [R0+UR5+0x208] ;  /* 0x0002080500237984 */ /* 0x000e680008000000 */
[----:B0-----:R-:W-:Y:S04]  /*10dc0*/  STL [R1+0x1008], R37 ;  /* 0x0010082501007387 */ /* 0x001fe80000100800 */
[----:B------:R-:W0:Y:S04]  /*10dd0*/  LDS.U8 R37, [R0+UR5+0x8] ;  /* 0x0000080500257984 */ /* 0x000e280008000000 */
        /* <DEDUP_REMOVED lines=115> */
[----:B-1----:R-:W-:Y:S04]  /*11510*/  STL [R1+0x14cc], R35 ;  /* 0x0014cc2301007387 */ /* 0x002fe80000100800 */
[----:B------:R-:W0:Y:S04]  /*11520*/  LDS.U8 R35, [R0+UR5+0x6180] ;  /* 0x0061800500237984 */ /* 0x000e280008000000 */
[----:B0-----:R-:W-:Y:S04]  /*11530*/  STL [R1+0x14d8], R35 ;  /* 0x0014d82301007387 */ /* 0x001fe80000100800 */
[----:B------:R-:W0:Y:S01]  /*11540*/  LDS.U8 R35, [R0+UR5+0x6388] ;  /* 0x0063880500237984 */ /* 0x000e220008000000 */
[----:B------:R-:W1:Y:S03]  /*11550*/  S2R R37, SR_TID.X ;  /* 0x0000000000257919 */ /* 0x000e660000002100 */
[----:B0-----:R-:W-:Y:S04]  /*11560*/  STL [R1+0x14d4], R35 ;  /* 0x0014d42301007387 */ /* 0x001fe80000100800 */
[----:B------:R-:W0:Y:S04]  /*11570*/  LDS.U8 R35, [R0+UR5+0x6188] ;  /* 0x0061880500237984 */ /* 0x000e280008000000 */
[----:B------:R-:W2:Y:S01]  /*11580*/  LDS.U8 R0, [R0+UR5+0x6380] ;  /* 0x0063800500007984 */ /* 0x000ea20008000000 */
[--C-:B-1----:R-:W-:Y:S01]  /*11590*/  LOP3.LUT R36, R36, 0x1ff, R37.reuse, 0x78, !PT ;  /* 0x000001ff24247812 */ /* 0x102fe200078e7825 */
[----:B------:R-:W-:Y:S06]  /*115a0*/  BAR.SYNC.DEFER_BLOCKING 0x0 ;  /* 0x0000000000007b1d */ /* 0x000fec0000010000 */
[----:B------:R-:W-:Y:S04]  /*115b0*/  STS.U8 [R36+UR5], R19 ;  /* 0x0000001324007988 */ /* 0x000fe80008000005 */
[----:B------:R1:W-:Y:S04]  /*115c0*/  STS.U8 [R36+UR5+0x200], R18 ;  /* 0x0002001224007988 */ /* 0x0003e80008000005 */
[----:B0-----:R0:W-:Y:S01]  /*115d0*/  STL [R1+0x14e0], R35 ;  /* 0x0014e02301007387 */ /* 0x0011e20000100800 */
[----:B-1----:R-:W1:Y:S01]  /*115e0*/  S2R R18, SR_TID.X ;  /* 0x0000000000127919 */ /* 0x002e620000002100 */
[----:B0-----:R-:W-:-:S02]  /*115f0*/  SHF.R.U32.HI R35, RZ, 0x3, R37 ;  /* 0x00000003ff237819 */ /* 0x001fc40000011625 */
[----:B------:R-:W4:Y:S04]  /*11600*/  LDL.LU R37, [R1+0x2a40] ;  /* 0x002a400001257983 */ /* 0x000f280000300800 */
[----:B--2---:R0:W-:Y:S01]  /*11610*/  STL [R1+0x14dc], R0 ;  /* 0x0014dc0001007387 */ /* 0x0041e20000100800 */
[----:B------:R-:W2:Y:S03]  /*11620*/  S2R R19, SR_TID.X ;  /* 0x0000000000137919 */ /* 0x000ea60000002100 */
[----:B------:R-:W4:Y:S01]  /*11630*/  LDL.LU R36, [R1+0x2a3c] ;  /* 0x002a3c0001247983 */ /* 0x000f220000300800 */
[----:B0-----:R-:W-:Y:S02]  /*11640*/  LOP3.LUT R0, R35, 0x30, RZ, 0xc0, !PT ;  /* 0x0000003023007812 */ /* 0x001fe400078ec0ff */
[----:B------:R-:W0:Y:S01]  /*11650*/  S2R R35, SR_TID.X ;  /* 0x0000000000237919 */ /* 0x000e220000002100 */
[----:B-1----:R-:W-:-:S04]  /*11660*/  SHF.R.U32.HI R18, RZ, 0x3, R18 ;  /* 0x00000003ff127819 */ /* 0x002fc80000011612 */
[----:B------:R-:W-:-:S04]  /*11670*/  LOP3.LUT R18, R18, 0x30, RZ, 0xc0, !PT ;  /* 0x0000003012127812 */ /* 0x000fc800078ec0ff */
[----:B0-----:R-:W-:Y:S02]  /*11680*/  LOP3.LUT R18, R18, 0x1ff, R35, 0x78, !PT ;  /* 0x000001ff12127812 */ /* 0x001fe400078e7823 */
[----:B------:R-:W4:Y:S04]  /*11690*/  LDL.LU R35, [R1+0x2a38] ;  /* 0x002a380001237983 */ /* 0x000f280000300800 */
[----:B------:R2:W-:Y:S02]  /*116a0*/  STS.U8 [R18+UR5+0x400], R17 ;  /* 0x0004001112007988 */ /* 0x0005e40008000005 */
[----:B--2---:R-:W-:Y:S02]  /*116b0*/  LOP3.LUT R17, R0, 0x1ff, R19, 0x78, !PT ;  /* 0x000001ff00117812 */ /* 0x004fe400078e7813 */
[----:B------:R-:W2:Y:S04]  /*116c0*/  LDL.LU R19, [R1+0x6c] ;  /* 0x00006c0001137983 */ /* 0x000ea80000300800 */
[----:B------:R-:W2:Y:S04]  /*116d0*/  LDL.LU R0, [R1+0x68] ;  /* 0x0000680001007983 */ /* 0x000ea80000300800 */
[----:B------:R-:W2:Y:S04]  /*116e0*/  LDL.LU R18, [R1+0x74] ;  /* 0x0000740001127983 */ /* 0x000ea80000300800 */
[----:B------:R0:W-:Y:S04]  /*116f0*/  STS.U8 [R17+UR5+0x600], R22 ;  /* 0x0006001611007988 */ /* 0x0001e80008000005 */
[----:B------:R1:W-:Y:S04]  /*11700*/  STS.U8 [R17+UR5+0x800], R21 ;  /* 0x0008001511007988 */ /* 0x0003e80008000005 */
[----:B------:R3:W-:Y:S04]  /*11710*/  STS.U8 [R17+UR5+0xa00], R20 ;  /* 0x000a001411007988 */ /* 0x0007e80008000005 */
[----:B0-----:R-:W2:Y:S04]  /*11720*/  LDL.LU R22, [R1+0x78] ;  /* 0x0000780001167983 */ /* 0x001ea80000300800 */
[----:B-1----:R-:W2:Y:S04]  /*11730*/  LDL.LU R21, [R1+0x7c] ;  /* 0x00007c0001157983 */ /* 0x002ea80000300800 */
[----:B---3--:R-:W3:Y:S04]  /*11740*/  LDL.LU R20, [R1+0x70] ;  /* 0x0000700001147983 */ /* 0x008ee80000300800 */
[----:B------:R0:W-:Y:S04]  /*11750*/  STS.U8 [R17+UR5+0xc00], R25 ;  /* 0x000c001911007988 */ /* 0x0001e80008000005 */
[----:B------:R1:W-:Y:S04]  /*11760*/  STS.U8 [R17+UR5+0xe00], R24 ;  /* 0x000e001811007988 */ /* 0x0003e80008000005 */
[----:B------:R1:W-:Y:S04]  /*11770*/  STS.U8 [R17+UR5+0x1000], R16 ;  /* 0x0010001011007988 */ /* 0x0003e80008000005 */
[----:B0-----:R-:W2:Y:S04]  /*11780*/  LDL.LU R25, [R1+0x5c] ;  /* 0x00005c0001197983 */ /* 0x001ea80000300800 */
[----:B-1----:R-:W2:Y:S04]  /*11790*/  LDL.LU R24, [R1+0x60] ;  /* 0x0000600001187983 */ /* 0x002ea80000300800 */
[----:B------:R-:W2:Y:S04]  /*117a0*/  LDL.LU R16, [R1+0x64] ;  /* 0x0000640001107983 */ /* 0x000ea80000300800 */
[----:B------:R-:W-:Y:S04]  /*117b0*/  STS.U8 [R17+UR5+0x1200], R23 ;  /* 0x0012001711007988 */ /* 0x000fe80008000005 */
        /* <DEDUP_REMOVED lines=10> */
[----:B----4-:R-:W-:Y:S04]  /*11860*/  STS.U8 [R17+UR5+0x2800], R32 ;  /* 0x0028002011007988 */ /* 0x010fe80008000005 */
[----:B------:R-:W-:Y:S04]  /*11870*/  STS.U8 [R17+UR5+0x2a00], R37 ;  /* 0x002a002511007988 */ /* 0x000fe80008000005 */
[----:B------:R-:W-:Y:S04]  /*11880*/  STS.U8 [R17+UR5+0x2c00], R36 ;  /* 0x002c002411007988 */ /* 0x000fe80008000005 */
[----:B------:R-:W-:Y:S04]  /*11890*/  STS.U8 [R17+UR5+0x2e00], R13 ;  /* 0x002e000d11007988 */ /* 0x000fe80008000005 */
[----:B------:R0:W-:Y:S04]  /*118a0*/  STS.U8 [R17+UR5+0x3000], R35 ;  /* 0x0030002311007988 */ /* 0x0001e80008000005 */
[----:B------:R-:W-:Y:S04]  /*118b0*/  STS.U8 [R17+UR5+0x3200], R12 ;  /* 0x0032000c11007988 */ /* 0x000fe80008000005 */
[----:B0-----:R-:W4:Y:S04]  /*118c0*/  LDL.LU R35, [R1+0xc8] ;  /* 0x0000c80001237983 */ /* 0x001f280000300800 */
[----:B------:R-:W4:Y:S04]  /*118d0*/  LDL.LU R13, [R1+0xc4] ;  /* 0x0000c400010d7983 */ /* 0x000f280000300800 */
[----:B------:R-:W4:Y:S04]  /*118e0*/  LDL.LU R36, [R1+0xc0] ;  /* 0x0000c00001247983 */ /* 0x000f280000300800 */
[----:B------:R-:W4:Y:S04]  /*118f0*/  LDL.LU R37, [R1+0x114] ;  /* 0x0001140001257983 */ /* 0x000f280000300800 */
[----:B------:R-:W4:Y:S04]  /*11900*/  LDL.LU R32, [R1+0x110] ;  /* 0x0001100001207983 */ /* 0x000f280000300800 */
[----:B------:R-:W4:Y:S04]  /*11910*/  LDL.LU R33, [R1+0xcc] ;  /* 0x0000cc0001217983 */ /* 0x000f280000300800 */
[----:B--2---:R-:W-:Y:S04]  /*11920*/  STS.U8 [R17+UR5+0x3400], R16 ;  /* 0x0034001011007988 */ /* 0x004fe80008000005 */
[----:B------:R-:W-:Y:S04]  /*11930*/  STS.U8 [R17+UR5+0x3600], R11 ;  /* 0x0036000b11007988 */ /* 0x000fe80008000005 */
[----:B------:R-:W-:Y:S04]  /*11940*/  STS.U8 [R17+UR5+0x3800], R24 ;  /* 0x0038001811007988 */ /* 0x000fe80008000005 */
[----:B------:R-:W-:Y:S04]  /*11950*/  STS.U8 [R17+UR5+0x3a00], R25 ;  /* 0x003a001911007988 */ /* 0x000fe80008000005 */
[----:B---3--:R-:W-:Y:S04]  /*11960*/  STS.U8 [R17+UR5+0x3c00], R20 ;  /* 0x003c001411007988 */ /* 0x008fe80008000005 */
[----:B------:R0:W-:Y:S04]  /*11970*/  STS.U8 [R17+UR5+0x3e00], R19 ;  /* 0x003e001311007988 */ /* 0x0001e80008000005 */
[----:B------:R1:W-:Y:S04]  /*11980*/  STS.U8 [R17+UR5+0x4000], R0 ;  /* 0x0040000011007988 */ /* 0x0003e80008000005 */
[----:B0-----:R-:W2:Y:S04]  /*11990*/  LDL.LU R19, [R1+0x130] ;  /* 0x0001300001137983 */ /* 0x001ea80000300800 */
[----:B-1----:R-:W3:Y:S04]  /*119a0*/  LDL.LU R0, [R1+0x11c] ;  /* 0x00011c0001007983 */ /* 0x002ee80000300800 */
[----:B------:R-:W3:Y:S04]  /*119b0*/  LDL.LU R34, [R1+0x118] ;  /* 0x0001180001227983 */ /* 0x000ee80000300800 */
        /* <DEDUP_REMOVED lines=12> */
[----:B------:R0:W-:Y:S04]  /*11a80*/  STS.U8 [R17+UR5+0x4200], R21 ;  /* 0x0042001511007988 */ /* 0x0001e80008000005 */
[----:B------:R-:W3:Y:S04]  /*11a90*/  LDL.LU R20, [R1+0x188] ;  /* 0x0001880001147983 */ /* 0x000ee80000300800 */
[----:B------:R1:W-:Y:S04]  /*11aa0*/  STS.U8 [R17+UR5+0x4400], R22 ;  /* 0x0044001611007988 */ /* 0x0003e80008000005 */
[----:B0-----:R-:W3:Y:S04]  /*11ab0*/  LDL.LU R21, [R1+0x184] ;  /* 0x0001840001157983 */ /* 0x001ee80000300800 */
[----:B------:R0:W-:Y:S04]  /*11ac0*/  STS.U8 [R17+UR5+0x4600], R18 ;  /* 0x0046001211007988 */ /* 0x0001e80008000005 */
[----:B-1----:R-:W3:Y:S04]  /*11ad0*/  LDL.LU R22, [R1+0x1a0] ;  /* 0x0001a00001167983 */ /* 0x002ee80000300800 */
[----:B0-----:R-:W3:Y:S04]  /*11ae0*/  LDL.LU R18, [R1+0x18c] ;  /* 0x00018c0001127983 */ /* 0x001ee80000300800 */
[----:B------:R-:W3:Y:S04]  /*11af0*/  LDL R12, [R1+0x54] ;  /* 0x00005400010c7983 */ /* 0x000ee80000100800 */
[----:B----4-:R-:W-:Y:S04]  /*11b00*/  STS.U8 [R17+UR5+0x4800], R35 ;  /* 0x0048002311007988 */ /* 0x010fe80008000005 */
        /* <DEDUP_REMOVED lines=8> */
[----:B--2---:R0:W-:Y:S04]  /*11b90*/  STS.U8 [R17+UR5+0x5a00], R19 ;  /* 0x005a001311007988 */ /* 0x0041e80008000005 */
[----:B---3--:R1:W-:Y:S04]  /*11ba0*/  STS.U8 [R17+UR5+0x5c00], R0 ;  /* 0x005c000011007988 */ /* 0x0083e80008000005 */
        /* <DEDUP_REMOVED lines=10> */
[----:B------:R2:W-:Y:S04]  /*11c50*/  STS.U8 [R17+UR5+0x7200], R16 ;  /* 0x0072001011007988 */ /* 0x0005e80008000005 */
[----:B------:R-:W-:Y:S04]  /*11c60*/  STS.U8 [R17+UR5+0x7400], R24 ;  /* 0x0074001811007988 */ /* 0x000fe80008000005 */
[----:B------:R-:W-:Y:S04]  /*11c70*/  STS.U8 [R17+UR5+0x7600], R25 ;  /* 0x0076001911007988 */ /* 0x000fe80008000005 */
[----:B0-----:R-:W3:Y:S04]  /*11c80*/  LDL.LU R19, [R1+0x1a8] ;  /* 0x0001a80001137983 */ /* 0x001ee80000300800 */
[----:B------:R-:W-:Y:S04]  /*11c90*/  STS.U8 [R17+UR5+0x7800], R20 ;  /* 0x0078001411007988 */ /* 0x000fe80008000005 */
[----:B-1----:R-:W3:Y:S04]  /*11ca0*/  LDL.LU R0, [R1+0x1a4] ;  /* 0x0001a40001007983 */ /* 0x002ee80000300800 */
[----:B------:R-:W-:Y:S04]  /*11cb0*/  STS.U8 [R17+UR5+0x7a00], R21 ;  /* 0x007a001511007988 */ /* 0x000fe80008000005 */
[----:B------:R-:W4:Y:S04]  /*11cc0*/  LDL.LU.64 R8, [R1+0x30] ;  /* 0x0000300001087983 */ /* 0x000f280000300a00 */
[----:B------:R-:W-:Y:S04]  /*11cd0*/  STS.U8 [R17+UR5+0x7c00], R22 ;  /* 0x007c001611007988 */ /* 0x000fe80008000005 */
[----:B------:R-:W4:Y:S04]  /*11ce0*/  LDL.LU.64 R10, [R1+0x38] ;  /* 0x00003800010a7983 */ /* 0x000f280000300a00 */
[----:B------:R-:W-:Y:S01]  /*11cf0*/  STS.U8 [R17+UR5+0x7e00], R18 ;  /* 0x007e001211007988 */ /* 0x000fe20008000005 */
[----:B------:R-:W-:Y:S06]  /*11d00*/  BAR.SYNC.DEFER_BLOCKING 0x0 ;  /* 0x0000000000007b1d */ /* 0x000fec0000010000 */
[----:B------:R-:W0:Y:S04]  /*11d10*/  LDSM.16.M88.4 R24, [R12] ;  /* 0x000000000c18783b */ /* 0x000e280000000200 */
[----:B------:R-:W1:Y:S01]  /*11d20*/  LDSM.16.M88.4 R12, [R12+0x800] ;  /* 0x000800000c0c783b */ /* 0x000e620000000200 */
[----:B--2---:R-:W-:-:S03]  /*11d30*/  IMAD R16, R2, 0x100, R3 ;  /* 0x0000010002107824 */ /* 0x004fc600078e0203 */
[----:B0-----:R-:W-:Y:S04]  /*11d40*/  STL.64 [R1+0xe40], R24 ;  /* 0x000e401801007387 */ /* 0x001fe80000100a00 */
[----:B------:R-:W-:Y:S04]  /*11d50*/  STL.64 [R1+0xe48], R26 ;  /* 0x000e481a01007387 */ /* 0x000fe80000100a00 */
[----:B-1----:R-:W-:Y:S04]  /*11d60*/  STL.64 [R1+0xea0], R12 ;  /* 0x000ea00c01007387 */ /* 0x002fe80000100a00 */
[----:B------:R-:W-:Y:S04]  /*11d70*/  STL.64 [R1+0xea8], R14 ;  /* 0x000ea80e01007387 */ /* 0x000fe80000100a00 */
[----:B------:R-:W2:Y:S01]  /*11d80*/  LDL R3, [R1+0x54] ;  /* 0x0000540001037983 */ /* 0x000ea20000100800 */
[----:B------:R-:W-:-:S02]  /*11d90*/  IMAD.MOV.U32 R21, RZ, RZ, R12 ;  /* 0x000000ffff157224 */ /* 0x000fc400078e000c */
[----:B------:R-:W-:Y:S02]  /*11da0*/  IMAD.MOV.U32 R20, RZ, RZ, R13 ;  /* 0x000000ffff147224 */ /* 0x000fe400078e000d */
[----:B------:R-:W-:Y:S02]  /*11db0*/  IMAD R17, R4, 0x100, R5 ;  /* 0x0000010004117824 */ /* 0x000fe400078e0205 */
[----:B------:R-:W-:Y:S02]  /*11dc0*/  IMAD.MOV.U32 R23, RZ, RZ, R24 ;  /* 0x000000ffff177224 */ /* 0x000fe400078e0018 */
[----:B------:R-:W-:Y:S02]  /*11dd0*/  IMAD.MOV.U32 R22, RZ, RZ, R25 ;  /* 0x000000ffff167224 */ /* 0x000fe400078e0019 */
[----:B------:R-:W-:Y:S01]  /*11de0*/  IMAD R18, R6, 0x100, R7 ;  /* 0x0000010006127824 */ /* 0x000fe200078e0207 */
[----:B------:R-:W-:Y:S02]  /*11df0*/  F2FP.F16.E5M2.UNPACK_B R16, R16 ;  /* 0x00000010ff10723e */ /* 0x000fe400020004ff */
[----:B------:R-:W-:-:S02]  /*11e00*/  F2FP.F16.E5M2.UNPACK_B R17, R17 ;  /* 0x00000011ff11723e */ /* 0x000fc400020004ff */
[----:B------:R-:W-:Y:S02]  /*11e10*/  F2FP.F16.E5M2.UNPACK_B R18, R18 ;  /* 0x00000012ff12723e */ /* 0x000fe400020004ff */
[----:B------:R-:W-:Y:S02]  /*11e20*/  F2FP.F16.E5M2.UNPACK_B R36, R23 ;  /* 0x00000017ff24723e */ /* 0x000fe400020004ff */
[----:B------:R-:W-:Y:S01]  /*11e30*/  F2FP.F16.E5M2.UNPACK_B R37, R22 ;  /* 0x00000016ff25723e */ /* 0x000fe200020004ff */
[----:B---3--:R-:W-:-:S05]  /*11e40*/  IMAD R19, R0, 0x100, R19 ;  /* 0x0000010000137824 */ /* 0x008fca00078e0213 */
[----:B------:R-:W-:Y:S01]  /*11e50*/  F2FP.F16.E5M2.UNPACK_B R19, R19 ;  /* 0x00000013ff13723e */ /* 0x000fe200020004ff */
[----:B--2---:R-:W0:Y:S04]  /*11e60*/  LDSM.16.M88.4 R12, [R3+0x1000] ;  /* 0x00100000030c783b */ /* 0x004e280000000200 */
[----:B------:R-:W1:Y:S04]  /*11e70*/  LDSM.16.M88.4 R24, [R3+0x1800] ;  /* 0x001800000318783b */ /* 0x000e680000000200 */
[----:B0-----:R0:W-:Y:S01]  /*11e80*/  STL.64 [R1+0xee0], R12 ;  /* 0x000ee00c01007387 */ /* 0x0011e20000100a00 */
[----:B------:R-:W-:-:S02]  /*11e90*/  IMAD.MOV.U32 R4, RZ, RZ, R12 ;  /* 0x000000ffff047224 */ /* 0x000fc400078e000c */
[----:B------:R-:W-:Y:S01]  /*11ea0*/  IMAD.MOV.U32 R0, RZ, RZ, R13 ;  /* 0x000000ffff007224 */ /* 0x000fe200078e000d */
[----:B------:R2:W-:Y:S04]  /*11eb0*/  STL.64 [R1+0xee8], R14 ;  /* 0x000ee80e01007387 */ /* 0x0005e80000100a00 */
[----:B0-----:R-:W3:Y:S04]  /*11ec0*/  LDL.LU.64 R12, [R1+0x80] ;  /* 0x00008000010c7983 */ /* 0x001ee80000300a00 */
[----:B--2---:R-:W3:Y:S01]  /*11ed0*/  LDL.LU.64 R14, [R1+0x88] ;  /* 0x00008800010e7983 */ /* 0x004ee20000300a00 */
[----:B-1----:R-:W-:-:S02]  /*11ee0*/  IMAD.MOV.U32 R2, RZ, RZ, R24 ;  /* 0x000000ffff027224 */ /* 0x002fc400078e0018 */
[----:B------:R-:W-:Y:S01]  /*11ef0*/  IMAD.MOV.U32 R7, RZ, RZ, R25 ;  /* 0x000000ffff077224 */ /* 0x000fe200078e0019 */
[----:B------:R-:W-:Y:S04]  /*11f00*/  STL.64 [R1+0xef0], R24 ;  /* 0x000ef01801007387 */ /* 0x000fe80000100a00 */
[----:B------:R4:W-:Y:S02]  /*11f10*/  STL.64 [R1+0xef8], R26 ;  /* 0x000ef81a01007387 */ /* 0x0009e40000100a00 */
[----:B----4-:R-:W-:Y:S02]  /*11f20*/  HMMA.16816.F32 R24, R16, R36, R8 ;  /* 0x000000241018723c */ /* 0x010fe40000001808 */
[----:B------:R-:W2:Y:S04]  /*11f30*/  LDL.LU.64 R8, [R1+0x90] ;  /* 0x0000900001087983 */ /* 0x000ea80000300a00 */
[----:B------:R-:W2:Y:S01]  /*11f40*/  LDL.LU.64 R10, [R1+0x98] ;  /* 0x00009800010a7983 */ /* 0x000ea20000300a00 */
[----:B------:R-:W-:-:S02]  /*11f50*/  F2FP.F16.E5M2.UNPACK_B R34, R21 ;  /* 0x00000015ff22723e */ /* 0x000fc400020004ff */
[----:B------:R-:W-:Y:S02]  /*11f60*/  F2FP.F16.E5M2.UNPACK_B R35, R20 ;  /* 0x00000014ff23723e */ /* 0x000fe400020004ff */
[----:B------:R-:W0:Y:S08]  /*11f70*/  LDSM.16.M88.4 R20, [R3+0x2000] ;  /* 0x002000000314783b */ /* 0x000e300000000200 */
[----:B------:R1:W-:Y:S04]  /*11f80*/  STL.64 [R1+0x60], R24 ;  /* 0x0000601801007387 */ /* 0x0003e80000100a00 */
[----:B------:R4:W-:Y:S04]  /*11f90*/  STL.64 [R1+0x68], R26 ;  /* 0x0000681a01007387 */ /* 0x0009e80000100a00 */
[----:B------:R-:W-:Y:S04]  /*11fa0*/  STL [R1+0x29fc], R36 ;  /* 0x0029fc2401007387 */ /* 0x000fe80000100800 */
[----:B------:R-:W-:Y:S04]  /*11fb0*/  STL [R1+0x29f8], R37 ;  /* 0x0029f82501007387 */ /* 0x000fe80000100800 */
[----:B0-----:R-:W-:Y:S04]  /*11fc0*/  STL.64 [R1+0xf00], R20 ;  /* 0x000f001401007387 */ /* 0x001fe80000100a00 */
[----:B------:R-:W-:Y:S04]  /*11fd0*/  STL.64 [R1+0xf08], R22 ;  /* 0x000f081601007387 */ /* 0x000fe80000100a00 */
[----:B------:R-:W-:Y:S01]  /*11fe0*/  STL [R1+0x2a00], R35 ;  /* 0x002a002301007387 */ /* 0x000fe20000100800 */
[----:B------:R-:W-:-:S02]  /*11ff0*/  F2FP.F16.E5M2.UNPACK_B R32, R4 ;  /* 0x00000004ff20723e */ /* 0x000fc400020004ff */
[----:B------:R-:W-:Y:S01]  /*12000*/  F2FP.F16.E5M2.UNPACK_B R33, R0 ;  /* 0x00000000ff21723e */ /* 0x000fe200020004ff */
[----:B---3--:R-:W-:-:S15]  /*12010*/  HMMA.16816.F32 R12, R16, R34, R12 ;  /* 0x00000022100c723c */ /* 0x008fde000000180c */
[----:B------:R-:W-:-:S04]  /*12020*/  NOP ;  /* 0x0000000000007918 */ /* 0x000fc80000000000 */
[----:B------:R-:W-:Y:S04]  /*12030*/  STL.64 [R1+0x70], R12 ;  /* 0x0000700c01007387 */ /* 0x000fe80000100a00 */
[----:B------:R-:W-:Y:S04]  /*12040*/  STL.64 [R1+0x78], R14 ;  /* 0x0000780e01007387 */ /* 0x000fe80000100a00 */
[----:B------:R-:W0:Y:S04]  /*12050*/  LDSM.16.M88.4 R12, [R3+0x2800] ;  /* 0x00280000030c783b */ /* 0x000e280000000200 */
[----:B-1----:R-:W3:Y:S04]  /*12060*/  LDL.LU.64 R24, [R1+0xd0] ;  /* 0x0000d00001187983 */ /* 0x002ee80000300a00 */
[----:B----4-:R-:W3:Y:S04]  /*12070*/  LDL.LU.64 R26, [R1+0xd8] ;  /* 0x0000d800011a7983 */ /* 0x010ee80000300a00 */
[----:B0-----:R-:W-:Y:S01]  /*12080*/  STL.64 [R1+0xf10], R12 ;  /* 0x000f100c01007387 */ /* 0x001fe20000100a00 */
[----:B------:R-:W-:-:S02]  /*12090*/  IMAD.MOV.U32 R5, RZ, RZ, R12 ;  /* 0x000000ffff057224 */ /* 0x000fc400078e000c */
[----:B------:R-:W-:Y:S01]  /*120a0*/  IMAD.MOV.U32 R0, RZ, RZ, R13 ;  /* 0x000000ffff007224 */ /* 0x000fe200078e000d */
[----:B------:R2:W-:Y:S02]  /*120b0*/  STL.64 [R1+0xf18], R14 ;  /* 0x000f180e01007387 */ /* 0x0005e40000100a00 */
[----:B--2---:R-:W-:Y:S02]  /*120c0*/  HMMA.16816.F32 R12, R16, R32, R8 ;  /* 0x00000020100c723c */ /* 0x004fe40000001808 */
[----:B------:R-:W2:Y:S04]  /*120d0*/  LDL.LU.64 R8, [R1+0xf0] ;  /* 0x0000f00001087983 */ /* 0x000ea80000300a00 */
[----:B------:R-:W2:-:S13]  /*120e0*/  LDL.LU.64 R10, [R1+0xf8] ;  /* 0x0000f800010a7983 */ /* 0x000e9a0000300a00 */
[----:B------:R-:W-:Y:S04]  /*120f0*/  STL.64 [R1+0x90], R12 ;  /* 0x0000900c01007387 */ /* 0x000fe80000100a00 */
[----:B------:R0:W-:Y:S04]  /*12100*/  STL.64 [R1+0x98], R14 ;  /* 0x0000980e01007387 */ /* 0x0001e80000100a00 */
[----:B0-----:R-:W4:Y:S04]  /*12110*/  LDL.LU R14, [R1+0x1e8] ;  /* 0x0001e800010e7983 */ /* 0x001f280000300800 */
[----:B------:R-:W4:Y:S01]  /*12120*/  LDL.LU R15, [R1+0x1e4] ;  /* 0x0001e400010f7983 */ /* 0x000f220000300800 */
[----:B------:R-:W-:-:S02]  /*12130*/  IMAD.MOV.U32 R6, RZ, RZ, R20 ;  /* 0x000000ffff067224 */ /* 0x000fc400078e0014 */
[----:B------:R-:W-:Y:S01]  /*12140*/  IMAD.MOV.U32 R22, RZ, RZ, R21 ;  /* 0x000000ffff167224 */ /* 0x000fe200078e0015 */
[----:B----4-:R-:W-:Y:S04]  /*12150*/  STL.64 [R1+0x2a28], R14 ;  /* 0x002a280e01007387 */ /* 0x010fe80000100a00 */
[----:B------:R-:W4:Y:S04]  /*12160*/  LDL.LU R20, [R1+0x1e0] ;  /* 0x0001e00001147983 */ /* 0x000f280000300800 */
[----:B------:R-:W4:Y:S04]  /*12170*/  LDL.LU R21, [R1+0x1ac] ;  /* 0x0001ac0001157983 */ /* 0x000f280000300800 */
[----:B------:R-:W0:Y:S01]  /*12180*/  LDSM.16.M88.4 R12, [R3+0x3000] ;  /* 0x00300000030c783b */ /* 0x000e220000000200 */
[----:B------:R-:W-:Y:S01]  /*12190*/  F2FP.F16.E5M2.UNPACK_B R30, R2 ;  /* 0x00000002ff1e723e */ /* 0x000fe200020004ff */
[----:B0-----:R-:W-:-:S02]  /*121a0*/  IMAD.MOV.U32 R4, RZ, RZ, R12 ;  /* 0x000000ffff047224 */ /* 0x001fc400078e000c */
[----:B------:R-:W-:Y:S01]  /*121b0*/  IMAD.MOV.U32 R2, RZ, RZ, R13 ;  /* 0x000000ffff027224 */ /* 0x000fe200078e000d */
[----:B------:R-:W-:-:S07]  /*121c0*/  F2FP.F16.E5M2.UNPACK_B R31, R7 ;  /* 0x00000007ff1f723e */ /* 0x000fce00020004ff */
[C---:B---3--:R-:W-:Y:S01]  /*121d0*/  HMMA.16816.F32 R24, R16.reuse, R30, R24 ;  /* 0x0000001e1018723c */ /* 0x048fe20000001818 */
[----:B------:R-:W-:Y:S02]  /*121e0*/  F2FP.F16.E5M2.UNPACK_B R28, R6 ;  /* 0x00000006ff1c723e */ /* 0x000fe400020004ff */
[----:B------:R-:W-:Y:S01]  /*121f0*/  F2FP.F16.E5M2.UNPACK_B R29, R22 ;  /* 0x00000016ff1d723e */ /* 0x000fe200020004ff */
[----:B----4-:R-:W-:Y:S04]  /*12200*/  STL.64 [R1+0x2a30], R20 ;  /* 0x002a301401007387 */ /* 0x010fe80000100a00 */
[----:B------:R-:W-:Y:S04]  /*12210*/  STL [R1+0x29e0], R33 ;  /* 0x0029e02101007387 */ /* 0x000fe80000100800 */
[----:B------:R0:W-:Y:S04]  /*12220*/  STL.64 [R1+0xf20], R12 ;  /* 0x000f200c01007387 */ /* 0x0001e80000100a00 */
[----:B------:R1:W-:Y:S01]  /*12230*/  STL.64 [R1+0xf28], R14 ;  /* 0x000f280e01007387 */ /* 0x0003e20000100a00 */
[----:B--2---:R-:W-:Y:S03]  /*12240*/  HMMA.16816.F32 R8, R16, R28, R8 ;  /* 0x0000001c1008723c */ /* 0x004fe60000001808 */
[----:B------:R-:W-:Y:S04]  /*12250*/  LDSM.16.M88.4 R20, [R3+0x4000] ;  /* 0x004000000314783b */ /* 0x000fe80000000200 */
[----:B0-----:R-:W2:Y:S04]  /*12260*/  LDL.LU.64 R12, [R1+0x100] ;  /* 0x00010000010c7983 */ /* 0x001ea80000300a00 */
[----:B-1----:R-:W2:Y:S04]  /*12270*/  LDL.LU.64 R14, [R1+0x108] ;  /* 0x00010800010e7983 */ /* 0x002ea80000300a00 */
[----:B------:R-:W-:Y:S04]  /*12280*/  STL.64 [R1+0xc0], R24 ;  /* 0x0000c01801007387 */ /* 0x000fe80000100a00 */
[----:B------:R-:W-:Y:S04]  /*12290*/  STL.64 [R1+0xc8], R26 ;  /* 0x0000c81a01007387 */ /* 0x000fe80000100a00 */
[----:B------:R-:W0:Y:S04]  /*122a0*/  LDSM.16.M88.4 R24, [R3+0x3800] ;  /* 0x003800000318783b */ /* 0x000e280000000200 */
[----:B0-----:R-:W-:Y:S04]  /*122b0*/  STL.64 [R1+0xf30], R24 ;  /* 0x000f301801007387 */ /* 0x001fe80000100a00 */
[----:B------:R-:W-:Y:S04]  /*122c0*/  STL.64 [R1+0xf38], R26 ;  /* 0x000f381a01007387 */ /* 0x000fe80000100a00 */
[----:B------:R-:W-:Y:S04]  /*122d0*/  STL.64 [R1+0x29f0], R30 ;  /* 0x0029f01e01007387 */ /* 0x000fe80000100a00 */
[----:B------:R0:W-:Y:S04]  /*122e0*/  STL.64 [R1+0x29e8], R28 ;  /* 0x0029e81c01007387 */ /* 0x0001e80000100a00 */
[----:B------:R1:W-:Y:S04]  /*122f0*/  STL.64 [R1+0xf0], R8 ;  /* 0x0000f00801007387 */ /* 0x0003e80000100a00 */
[----:B------:R3:W-:Y:S04]  /*12300*/  STL.64 [R1+0xf8], R10 ;  /* 0x0000f80a01007387 */ /* 0x0007e80000100a00 */
[----:B0-----:R-:W4:Y:S04]  /*12310*/  LDL.LU.64 R28, [R1+0x120] ;  /* 0x00012000011c7983 */ /* 0x001f280000300a00 */
[----:B------:R-:W4:Y:S04]  /*12320*/  LDL.LU.64 R30, [R1+0x128] ;  /* 0x00012800011e7983 */ /* 0x000f280000300a00 */
[----:B-1----:R-:W4:Y:S04]  /*12330*/  LDL.LU.64 R8, [R1+0x140] ;  /* 0x0001400001087983 */ /* 0x002f280000300a00 */
[----:B---3--:R-:W3:Y:S01]  /*12340*/  LDL.LU.64 R10, [R1+0x148] ;  /* 0x00014800010a7983 */ /* 0x008ee20000300a00 */
[----:B------:R-:W-:-:S02]  /*12350*/  F2FP.F16.E5M2.UNPACK_B R26, R5 ;  /* 0x00000005ff1a723e */ /* 0x000fc400020004ff */
[----:B------:R-:W-:Y:S01]  /*12360*/  F2FP.F16.E5M2.UNPACK_B R27, R0 ;  /* 0x00000000ff1b723e */ /* 0x000fe200020004ff */
[----:B------:R0:W-:Y:S01]  /*12370*/  STL.64 [R1+0xf40], R20 ;  /* 0x000f401401007387 */ /* 0x0001e20000100a00 */
[----:B------:R-:W-:Y:S02]  /*12380*/  IMAD.MOV.U32 R5, RZ, RZ, R20 ;  /* 0x000000ffff057224 */ /* 0x000fe400078e0014 */
[----:B------:R-:W-:Y:S01]  /*12390*/  IMAD.MOV.U32 R0, RZ, RZ, R21 ;  /* 0x000000ffff007224 */ /* 0x000fe200078e0015 */
[----:B------:R-:W-:Y:S04]  /*123a0*/  STL.64 [R1+0xf48], R22 ;  /* 0x000f481601007387 */ /* 0x000fe80000100a00 */
[----:B0-----:R-:W3:Y:S01]  /*123b0*/  LDL.LU.64 R20, [R1+0x2a30] ;  /* 0x002a300001147983 */ /* 0x001ee20000300a00 */
[----:B--2---:R-:W-:-:S15]  /*123c0*/  HMMA.16816.F32 R12, R16, R26, R12 ;  /* 0x0000001a100c723c */ /* 0x004fde000000180c */
[----:B------:R-:W-:-:S04]  /*123d0*/  NOP ;  /* 0x0000000000007918 */ /* 0x000fc80000000000 */
[----:B------:R-:W-:Y:S04]  /*123e0*/  STL.64 [R1+0x110], R12 ;  /* 0x0001100c01007387 */ /* 0x000fe80000100a00 */
[----:B------:R0:W-:Y:S04]  /*123f0*/  STL.64 [R1+0x118], R14 ;  /* 0x0001180e01007387 */ /* 0x0001e80000100a00 */
[----:B0-----:R-:W2:Y:S01]  /*12400*/  LDL.LU.64 R14, [R1+0x2a28] ;  /* 0x002a2800010e7983 */ /* 0x001ea20000300a00 */
[----:B------:R-:W-:Y:S01]  /*12410*/  IMAD.MOV.U32 R7, RZ, RZ, R24 ;  /* 0x000000ffff077224 */ /* 0x000fe200078e0018 */
[----:B------:R-:W-:Y:S01]  /*12420*/  F2FP.F16.E5M2.UNPACK_B R24, R4 ;  /* 0x00000004ff18723e */ /* 0x000fe200020004ff */
[----:B------:R-:W-:Y:S01]  /*12430*/  IMAD.MOV.U32 R6, RZ, RZ, R25 ;  /* 0x000000ffff067224 */ /* 0x000fe200078e0019 */
[----:B------:R-:W-:Y:S01]  /*12440*/  F2FP.F16.E5M2.UNPACK_B R25, R2 ;  /* 0x00000002ff19723e */ /* 0x000fe200020004ff */
[----:B------:R-:W-:Y:S04]  /*12450*/  STL.64 [R1+0x29d8], R26 ;  /* 0x0029d81a01007387 */ /* 0x000fe80000100a00 */
[----:B------:R3:W-:Y:S01]  /*12460*/  STL.64 [R1+0x29d0], R24 ;  /* 0x0029d01801007387 */ /* 0x0007e20000100a00 */
[----:B------:R-:W-:-:S02]  /*12470*/  F2FP.F16.E5M2.UNPACK_B R22, R7 ;  /* 0x00000007ff16723e */ /* 0x000fc400020004ff */
[----:B------:R-:W-:Y:S01]  /*12480*/  F2FP.F16.E5M2.UNPACK_B R23, R6 ;  /* 0x00000006ff17723e */ /* 0x000fe200020004ff */
[----:B----4-:R-:W-:-:S15]  /*12490*/  HMMA.16816.F32 R28, R16, R24, R28 ;  /* 0x00000018101c723c */ /* 0x010fde000000181c */
[----:B------:R-:W-:-:S04]  /*124a0*/  NOP ;  /* 0x0000000000007918 */ /* 0x000fc80000000000 */
[----:B------:R-:W-:Y:S04]  /*124b0*/  STL.64 [R1+0x130], R28 ;  /* 0x0001301c01007387 */ /* 0x000fe80000100a00 */
[----:B------:R-:W-:Y:S04]  /*124c0*/  STL.64 [R1+0x138], R30 ;  /* 0x0001381e01007387 */ /* 0x000fe80000100a00 */
[----:B------:R-:W0:Y:S01]  /*124d0*/  LDSM.16.M88.4 R28, [R3+0x4800] ;  /* 0x00480000031c783b */ /* 0x000e220000000200 */
[----:B---3--:R-:W-:Y:S03]  /*124e0*/  HMMA.16816.F32 R24, R16, R22, R8 ;  /* 0x000000161018723c */ /* 0x008fe60000001808 */
[----:B------:R-:W1:Y:S01]  /*124f0*/  LDSM.16.M88.4 R8, [R3+0x5000] ;  /* 0x005000000308783b */ /* 0x000e620000000200 */
[----:B0-----:R-:W-:-:S03]  /*12500*/  IMAD.MOV.U32 R4, RZ, RZ, R28 ;  /* 0x000000ffff047224 */ /* 0x001fc600078e001c */
[----:B------:R-:W-:Y:S04]  /*12510*/  STL.64 [R1+0xf50], R28 ;  /* 0x000f501c01007387 */ /* 0x000fe80000100a00 */
[----:B------:R-:W-:Y:S04]  /*12520*/  STL.64 [R1+0xf58], R30 ;  /* 0x000f581e01007387 */ /* 0x000fe80000100a00 */
[----:B------:R0:W-:Y:S02]  /*12530*/  STL [R1+0x2a20], R4 ;  /* 0x002a200401007387 */ /* 0x0001e40000100800 */
[----:B0-----:R-:W-:-:S02]  /*12540*/  IMAD R4, R21, 0x100, R20 ;  /* 0x0000010015047824 */ /* 0x001fc400078e0214 */
[----:B--2---:R-:W-:-:S05]  /*12550*/  IMAD R6, R15, 0x100, R14 ;  /* 0x000001000f067824 */ /* 0x004fca00078e020e */
[----:B------:R-:W-:Y:S04]  /*12560*/  STL [R1+0x88], R6 ;  /* 0x0000880601007387 */ /* 0x000fe80000100800 */
[----:B------:R-:W-:Y:S04]  /*12570*/  STL [R1+0x84], R4 ;  /* 0x0000840401007387 */ /* 0x000fe80000100800 */
[----:B------:R-:W-:Y:S04]  /*12580*/  STL.64 [R1+0x150], R24 ;  /* 0x0001501801007387 */ /* 0x000fe80000100a00 */
[----:B------:R-:W-:Y:S04]  /*12590*/  STL.64 [R1+0x158], R26 ;  /* 0x0001581a01007387 */ /* 0x000fe80000100a00 */
[----:B-1----:R-:W-:Y:S04]  /*125a0*/  STL.64 [R1+0xf60], R8 ;  /* 0x000f600801007387 */ /* 0x002fe80000100a00 */
[----:B------:R-:W-:Y:S04]  /*125b0*/  STL.64 [R1+0xf68], R10 ;  /* 0x000f680a01007387 */ /* 0x000fe80000100a00 */
[----:B------:R-:W2:Y:S04]  /*125c0*/  LDL.LU R30, [R1+0x1f0] ;  /* 0x0001f000011e7983 */ /* 0x000ea80000300800 */
[----:B------:R-:W2:Y:S01]  /*125d0*/  LDL.LU R31, [R1+0x1ec] ;  /* 0x0001ec00011f7983 */ /* 0x000ea20000300800 */
[----:B------:R-:W-:Y:S01]  /*125e0*/  IMAD.MOV.U32 R2, RZ, RZ, R29 ;  /* 0x000000ffff027224 */ /* 0x000fe200078e001d */
[----:B------:R-:W-:-:S02]  /*125f0*/  F2FP.F16.E5M2.UNPACK_B R20, R5 ;  /* 0x00000005ff14723e */ /* 0x000fc400020004ff */
[----:B------:R-:W0:Y:S01]  /*12600*/  LDSM.16.M88.4 R4, [R3+0x5800] ;  /* 0x005800000304783b */ /* 0x000e220000000200 */
[----:B------:R-:W-:-:S03]  /*12610*/  F2FP.F16.E5M2.UNPACK_B R21, R0 ;  /* 0x00000000ff15723e */ /* 0x000fc600020004ff */
[----:B--2---:R1:W-:Y:S04]  /*12620*/  STL.64 [R1+0x2a18], R30 ;  /* 0x002a181e01007387 */ /* 0x0043e80000100a00 */
[----:B------:R-:W2:Y:S04]  /*12630*/  LDL.LU.64 R28, [R1+0x170] ;  /* 0x00017000011c7983 */ /* 0x000ea80000300a00 */
[----:B-1----:R-:W2:Y:S04]  /*12640*/  LDL.LU.64 R30, [R1+0x178] ;  /* 0x00017800011e7983 */ /* 0x002ea80000300a00 */
[----:B------:R-:W3:Y:S04]  /*12650*/  LDL.LU R35, [R1+0x1f8] ;  /* 0x0001f80001237983 */ /* 0x000ee80000300800 */
[----:B------:R-:W3:Y:S01]  /*12660*/  LDL.LU R36, [R1+0x1f4] ;  /* 0x0001f40001247983 */ /* 0x000ee20000300800 */
[----:B0-----:R-:W-:-:S03]  /*12670*/  IMAD.MOV.U32 R10, RZ, RZ, R4 ;  /* 0x000000ffff0a7224 */ /* 0x001fc600078e0004 */
[----:B------:R-:W4:Y:S04]  /*12680*/  LDL.LU R37, [R1+0x210] ;  /* 0x0002100001257983 */ /* 0x000f280000300800 */
[----:B------:R-:W3:Y:S04]  /*12690*/  LDL.LU R26, [R1+0x1fc] ;  /* 0x0001fc00011a7983 */ /* 0x000ee80000300800 */
[----:B------:R0:W-:Y:S04]  /*126a0*/  STL.64 [R1+0xf70], R4 ;  /* 0x000f700401007387 */ /* 0x0001e80000100a00 */
[----:B------:R-:W-:Y:S04]  /*126b0*/  STL.64 [R1+0xf78], R6 ;  /* 0x000f780601007387 */ /* 0x000fe80000100a00 */
[----:B0-----:R-:W3:Y:S04]  /*126c0*/  LDL.LU R4, [R1+0x2a20] ;  /* 0x002a200001047983 */ /* 0x001ee80000300800 */
[----:B------:R-:W3:Y:S04]  /*126d0*/  LDL.LU R24, [R1+0x218] ;  /* 0x0002180001187983 */ /* 0x000ee80000300800 */
[----:B------:R-:W3:Y:S01]  /*126e0*/  LDL.LU R25, [R1+0x214] ;  /* 0x0002140001197983 */ /* 0x000ee20000300800 */
[----:B--2---:R-:W-:-:S15]  /*126f0*/  HMMA.16816.F32 R28, R16, R20, R28 ;  /* 0x00000014101c723c */ /* 0x004fde000000181c */
[----:B------:R-:W-:-:S04]  /*12700*/  NOP ;  /* 0x0000000000007918 */ /* 0x000fc80000000000 */
[----:B------:R-:W-:Y:S04]  /*12710*/  STL.64 [R1+0x170], R28 ;  /* 0x0001701c01007387 */ /* 0x000fe80000100a00 */
[----:B------:R-:W-:Y:S04]  /*12720*/  STL.64 [R1+0x178], R30 ;  /* 0x0001781e01007387 */ /* 0x000fe80000100a00 */
[----:B------:R-:W3:Y:S04]  /*12730*/  LDL.LU R27, [R1+0x240] ;  /* 0x00024000011b7983 */ /* 0x000ee80000300800 */
[----:B------:R-:W0:Y:S01]  /*12740*/  LDSM.16.M88.4 R28, [R3+0x6000] ;  /* 0x00600000031c783b */ /* 0x000e220000000200 */
[----:B------:R-:W-:-:S02]  /*12750*/  IMAD.MOV.U32 R11, RZ, RZ, R5 ;  /* 0x000000ffff0b7224 */ /* 0x000fc400078e0005 */
[----:B------:R-:W-:Y:S02]  /*12760*/  IMAD.MOV.U32 R12, RZ, RZ, R8 ;  /* 0x000000ffff0c7224 */ /* 0x000fe400078e0008 */
[----:B------:R-:W-:Y:S02]  /*12770*/  IMAD.MOV.U32 R13, RZ, RZ, R9 ;  /* 0x000000ffff0d7224 */ /* 0x000fe400078e0009 */
[----:B0-----:R-:W-:Y:S02]  /*12780*/  IMAD.MOV.U32 R8, RZ, RZ, R28 ;  /* 0x000000ffff087224 */ /* 0x001fe400078e001c */
[----:B------:R-:W-:Y:S01]  /*12790*/  IMAD.MOV.U32 R9, RZ, RZ, R29 ;  /* 0x000000ffff097224 */ /* 0x000fe200078e001d */
[----:B---3--:R-:W-:Y:S04]  /*127a0*/  STL.64 [R1+0x2a10], R26 ;  /* 0x002a101a01007387 */ /* 0x008fe80000100a00 */
[----:B------:R0:W-:Y:S04]  /*127b0*/  STL.64 [R1+0x2a08], R24 ;  /* 0x002a081801007387 */ /* 0x0001e80000100a00 */
[----:B0-----:R-:W2:Y:S04]  /*127c0*/  LDL.LU.64 R24, [R1+0x190] ;  /* 0x0001900001187983 */ /* 0x001ea80000300a00 */
[----:B------:R-:W2:Y:S04]  /*127d0*/  LDL.LU.64 R26, [R1+0x198] ;  /* 0x00019800011a7983 */ /* 0x000ea80000300a00 */
[----:B------:R-:W3:Y:S04]  /*127e0*/  LDL.LU R33, [R1+0x21c] ;  /* 0x00021c0001217983 */ /* 0x000ee80000300800 */
[----:B------:R-:W3:Y:S04]  /*127f0*/  LDL.LU R6, [R1+0x248] ;  /* 0x0002480001067983 */ /* 0x000ee80000300800 */
[----:B------:R-:W3:Y:S04]  /*12800*/  LDL.LU R7, [R1+0x244] ;  /* 0x0002440001077983 */ /* 0x000ee80000300800 */
[----:B------:R-:W3:Y:S04]  /*12810*/  LDL.LU R5, [R1+0x250] ;  /* 0x0002500001057983 */ /* 0x000ee80000300800 */
[----:B------:R-:W3:Y:S04]  /*12820*/  LDL.LU R0, [R1+0x24c] ;  /* 0x00024c0001007983 */ /* 0x000ee80000300800 */
[----:B------:R-:W-:Y:S04]  /*12830*/  STL.64 [R1+0x29b8], R22 ;  /* 0x0029b81601007387 */ /* 0x000fe80000100a00 */
[----:B------:R0:W-:Y:S04]  /*12840*/  STL.64 [R1+0x29b0], R20 ;  /* 0x0029b01401007387 */ /* 0x0001e80000100a00 */
[----:B0-----:R-:W3:Y:S04]  /*12850*/  LDL.LU.64 R20, [R1+0x1b0] ;  /* 0x0001b00001147983 */ /* 0x001ee80000300a00 */
[----:B------:R-:W3:Y:S04]  /*12860*/  LDL.LU.64 R22, [R1+0x1b8] ;  /* 0x0001b80001167983 */ /* 0x000ee80000300a00 */
[----:B------:R-:W-:Y:S04]  /*12870*/  STL.64 [R1+0xf80], R28 ;  /* 0x000f801c01007387 */ /* 0x000fe80000100a00 */
[----:B------:R-:W-:Y:S04]  /*12880*/  STL.64 [R1+0xf88], R30 ;  /* 0x000f881e01007387 */ /* 0x000fe80000100a00 */
[----:B------:R-:W0:Y:S04]  /*12890*/  LDSM.16.M88.4 R28, [R3+0x6800] ;  /* 0x00680000031c783b */ /* 0x000e280000000200 */
[----:B0-----:R-:W-:Y:S04]  /*128a0*/  STL.64 [R1+0xf90], R28 ;  /* 0x000f901c01007387 */ /* 0x001fe80000100a00 */
[----:B------:R0:W-:Y:S04]  /*128b0*/  STL.64 [R1+0xf98], R30 ;  /* 0x000f981e01007387 */ /* 0x0001e80000100a00 */
[----:B0-----:R-:W3:Y:S01]  /*128c0*/  LDL.LU.64 R30, [R1+0x2a18] ;  /* 0x002a1800011e7983 */ /* 0x001ee20000300a00 */
[----:B------:R-:W-:-:S02]  /*128d0*/  F2FP.F16.E5M2.UNPACK_B R14, R4 ;  /* 0x00000004ff0e723e */ /* 0x000fc400020004ff */
[----:B------:R-:W-:Y:S01]  /*128e0*/  F2FP.F16.E5M2.UNPACK_B R15, R2 ;  /* 0x00000002ff0f723e */ /* 0x000fe200020004ff */
[----:B------:R-:W-:Y:S02]  /*128f0*/  IMAD.MOV.U32 R4, RZ, RZ, R28 ;  /* 0x000000ffff047224 */ /* 0x000fe400078e001c */
[----:B------:R-:W-:Y:S02]  /*12900*/  IMAD.MOV.U32 R2, RZ, RZ, R29 ;  /* 0x000000ffff027224 */ /* 0x000fe400078e001d */
[----:B------:R-:W4:Y:S02]  /*12910*/  LDL.LU.64 R28, [R1+0x1d0] ;  /* 0x0001d000011c7983 */ /* 0x000f240000300a00 */
[----:B--2---:R-:W-:Y:S01]  /*12920*/  HMMA.16816.F32 R24, R16, R14, R24 ;  /* 0x0000000e1018723c */ /* 0x004fe20000001818 */
[----:B---3--:R-:W-:-:S05]  /*12930*/  IMAD R31, R31, 0x100, R30 ;  /* 0x000001001f1f7824 */ /* 0x008fca00078e021e */
[----:B------:R0:W-:Y:S04]  /*12940*/  STL [R1+0x80], R31 ;  /* 0x0000801f01007387 */ /* 0x0001e80000100800 */
[----:B0-----:R-:W2:Y:S09]  /*12950*/  LDL.LU.64 R30, [R1+0x1d8] ;  /* 0x0001d800011e7983 */ /* 0x001eb20000300a00 */
[----:B------:R-:W-:Y:S04]  /*12960*/  STL.64 [R1+0x190], R24 ;  /* 0x0001901801007387 */ /* 0x000fe80000100a00 */
[----:B------:R0:W-:Y:S04]  /*12970*/  STL.64 [R1+0x198], R26 ;  /* 0x0001981a01007387 */ /* 0x0001e80000100a00 */
[----:B0-----:R-:W4:Y:S01]  /*12980*/  LDL.LU.64 R26, [R1+0x2a10] ;  /* 0x002a1000011a7983 */ /* 0x001f220000300a00 */
[----:B------:R-:W-:-:S02]  /*12990*/  F2FP.F16.E5M2.UNPACK_B R12, R12 ;  /* 0x0000000cff0c723e */ /* 0x000fc400020004ff */
[----:B------:R-:W-:Y:S01]  /*129a0*/  F2FP.F16.E5M2.UNPACK_B R13, R13 ;  /* 0x0000000dff0d723e */ /* 0x000fe200020004ff */
[----:B------:R-:W-:Y:S01]  /*129b0*/  IMAD R36, R36, 0x100, R35 ;  /* 0x0000010024247824 */ /* 0x000fe200078e0223 */
[----:B------:R-:W3:Y:S04]  /*129c0*/  LDL.LU.64 R24, [R1+0x2a08] ;  /* 0x002a080001187983 */ /* 0x000ee80000300a00 */
[----:B------:R-:W2:Y:S01]  /*129d0*/  LDL.LU R35, [R1+0x2a00] ;  /* 0x002a000001237983 */ /* 0x000ea20000300800 */
[----:B------:R-:W-:Y:S03]  /*129e0*/  HMMA.16816.F32 R20, R16, R12, R20 ;  /* 0x0000000c1014723c */ /* 0x000fe60000001814 */
[----:B------:R0:W-:Y:S04]  /*129f0*/  STL [R1+0x5c], R36 ;  /* 0x00005c2401007387 */ /* 0x0001e80000100800 */
[----:B0-----:R-:W2:Y:S01]  /*12a00*/  LDL.LU R36, [R1+0x29fc] ;  /* 0x0029fc0001247983 */ /* 0x001ea20000300800 */
[----:B------:R-:W-:-:S02]  /*12a10*/  F2FP.F16.E5M2.UNPACK_B R10, R10 ;  /* 0x0000000aff0a723e */ /* 0x000fc400020004ff */
[----:B------:R-:W-:Y:S01]  /*12a20*/  F2FP.F16.E5M2.UNPACK_B R11, R11 ;  /* 0x0000000bff0b723e */ /* 0x000fe200020004ff */
[----:B----4-:R-:W-:Y:S02]  /*12a30*/  IMAD R26, R26, 0x100, R37 ;  /* 0x000001001a1a7824 */ /* 0x010fe400078e0225 */
[----:B------:R-:W4:Y:S06]  /*12a40*/  LDL.LU R37, [R1+0x29f8] ;  /* 0x0029f80001257983 */ /* 0x000f2c0000300800 */
[----:B------:R0:W-:Y:S04]  /*12a50*/  STL.64 [R1+0x1b0], R20 ;  /* 0x0001b01401007387 */ /* 0x0001e80000100a00 */
[----:B------:R1:W-:Y:S04]  /*12a60*/  STL.64 [R1+0x1b8], R22 ;  /* 0x0001b81601007387 */ /* 0x0003e80000100a00 */
[----:B0-----:R-:W4:Y:S04]  /*12a70*/  LDL.LU.64 R20, [R1+0x220] ;  /* 0x0002200001147983 */ /* 0x001f280000300a00 */
[----:B-1----:R-:W4:Y:S04]  /*12a80*/  LDL.LU.64 R22, [R1+0x228] ;  /* 0x0002280001167983 */ /* 0x002f280000300a00 */
[----:B------:R-:W-:Y:S04]  /*12a90*/  STL.64 [R1+0x2998], R14 ;  /* 0x0029980e01007387 */ /* 0x000fe80000100a00 */
[----:B------:R0:W-:Y:S04]  /*12aa0*/  STL.64 [R1+0x2990], R12 ;  /* 0x0029900c01007387 */ /* 0x0001e80000100a00 */
[----:B0-----:R-:W4:Y:S04]  /*12ab0*/  LDL.LU.64 R12, [R1+0x200] ;  /* 0x00020000010c7983 */ /* 0x001f280000300a00 */
[----:B------:R-:W4:Y:S01]  /*12ac0*/  LDL.LU.64 R14, [R1+0x208] ;  /* 0x00020800010e7983 */ /* 0x000f220000300a00 */
[----:B--2---:R-:W-:-:S15]  /*12ad0*/  HMMA.16816.F32 R28, R16, R10, R28 ;  /* 0x0000000a101c723c */ /* 0x004fde000000181c */
[----:B------:R-:W-:-:S04]  /*12ae0*/  NOP ;  /* 0x0000000000007918 */ /* 0x000fc80000000000 */
[----:B------:R0:W-:Y:S04]  /*12af0*/  STL.64 [R1+0x1e0], R28 ;  /* 0x0001e01c01007387 */ /* 0x0001e80000100a00 */
[----:B------:R1:W-:Y:S04]  /*12b00*/  STL.64 [R1+0x1e8], R30 ;  /* 0x0001e81e01007387 */ /* 0x0003e80000100a00 */
[----:B0-----:R-:W2:Y:S04]  /*12b10*/  LDL.LU.64 R28, [R1+0x910] ;  /* 0x00091000011c7983 */ /* 0x001ea80000300a00 */
[----:B-1----:R-:W2:Y:S01]  /*12b20*/  LDL.LU.64 R30, [R1+0x918] ;  /* 0x00091800011e7983 */ /* 0x002ea20000300a00 */
[----:B------:R-:W-:-:S02]  /*12b30*/  F2FP.F16.E5M2.UNPACK_B R8, R8 ;  /* 0x00000008ff08723e */ /* 0x000fc400020004ff */
[----:B------:R-:W-:Y:S01]  /*12b40*/  F2FP.F16.E5M2.UNPACK_B R9, R9 ;  /* 0x00000009ff09723e */ /* 0x000fe200020004ff */
[----:B------:R-:W-:Y:S04]  /*12b50*/  STL.64 [R1+0x29a8], R10 ;  /* 0x0029a80a01007387 */ /* 0x000fe80000100a00 */
[----:B------:R-:W-:Y:S01]  /*12b60*/  STL.64 [R1+0x29a0], R8 ;  /* 0x0029a00801007387 */ /* 0x000fe20000100a00 */
[----:B---3--:R-:W-:Y:S02]  /*12b70*/  IMAD R25, R25, 0x100, R24 ;  /* 0x0000010019197824 */ /* 0x008fe400078e0218 */
[----:B------:R-:W-:Y:S02]  /*12b80*/  IMAD R24, R33, 0x100, R27 ;  /* 0x0000010021187824 */ /* 0x000fe400078e021b */
[----:B------:R-:W-:Y:S01]  /*12b90*/  IMAD R33, R7, 0x100, R6 ;  /* 0x0000010007217824 */ /* 0x000fe200078e0206 */
[----:B------:R-:W-:-:S02]  /*12ba0*/  F2FP.F16.E5M2.UNPACK_B R6, R4 ;  /* 0x00000004ff06723e */ /* 0x000fc400020004ff */
[----:B------:R-:W-:Y:S01]  /*12bb0*/  F2FP.F16.E5M2.UNPACK_B R7, R2 ;  /* 0x00000002ff07723e */ /* 0x000fe200020004ff */
[----:B------:R-:W-:Y:S01]  /*12bc0*/  IMAD R0, R0, 0x100, R5 ;  /* 0x0000010000007824 */ /* 0x000fe200078e0205 */
[----:B----4-:R-:W-:Y:S01]  /*12bd0*/  HMMA.16816.F32 R12, R16, R8, R12 ;  /* 0x00000008100c723c */ /* 0x010fe2000000180c */
[----:B------:R-:W0:-:S15]  /*12be0*/  LDSM.16.M88.4 R8, [R3+0x7000] ;  /* 0x007000000308783b */ /* 0x000e1e0000000200 */
[----:B------:R-:W-:-:S03]  /*12bf0*/  NOP ;  /* 0x0000000000007918 */ /* 0x000fc60000000000 */
[----:B------:R-:W-:Y:S04]  /*12c00*/  STL.64 [R1+0x200], R12 ;  /* 0x0002000c01007387 */ /* 0x000fe80000100a00 */
[----:B------:R1:W-:Y:S02]  /*12c10*/  STL.64 [R1+0x208], R14 ;  /* 0x0002080e01007387 */ /* 0x0003e40000100a00 */
[----:B-1----:R-:W-:Y:S01]  /*12c20*/  HMMA.16816.F32 R12, R16, R6, R20 ;  /* 0x00000006100c723c */ /* 0x002fe20000001814 */
[----:B0-----:R-:W-:Y:S02]  /*12c30*/  IMAD.MOV.U32 R4, RZ, RZ, R8 ;  /* 0x000000ffff047224 */ /* 0x001fe400078e0008 */
[----:B------:R-:W-:-:S03]  /*12c40*/  IMAD.MOV.U32 R2, RZ, RZ, R9 ;  /* 0x000000ffff027224 */ /* 0x000fc600078e0009 */
[----:B------:R-:W-:Y:S02]  /*12c50*/  F2FP.F16.E5M2.UNPACK_B R4, R4 ;  /* 0x00000004ff04723e */ /* 0x000fe400020004ff */
[----:B------:R-:W-:-:S07]  /*12c60*/  F2FP.F16.E5M2.UNPACK_B R5, R2 ;  /* 0x00000002ff05723e */ /* 0x000fce00020004ff */
[----:B--2---:R-:W-:Y:S04]  /*12c70*/  HMMA.16816.F32 R28, R16, R4, R28 ;  /* 0x00000004101c723c */ /* 0x004fe8000000181c */
[----:B------:R0:W-:Y:S04]  /*12c80*/  STL.64 [R1+0x290], R12 ;  /* 0x0002900c01007387 */ /* 0x0001e80000100a00 */
[----:B------:R1:W-:Y:S04]  /*12c90*/  STL.64 [R1+0x298], R14 ;  /* 0x0002980e01007387 */ /* 0x0003e80000100a00 */
[----:B------:R2:W-:Y:S04]  /*12ca0*/  STL.64 [R1+0xfa0], R8 ;  /* 0x000fa00801007387 */ /* 0x0005e80000100a00 */
[----:B------:R3:W-:Y:S04]  /*12cb0*/  STL.64 [R1+0xfa8], R10 ;  /* 0x000fa80a01007387 */ /* 0x0007e80000100a00 */
[----:B------:R-:W4:Y:S04]  /*12cc0*/  LDL.LU.64 R20, [R1+0xed0] ;  /* 0x000ed00001147983 */ /* 0x000f280000300a00 */
[----:B------:R-:W4:Y:S04]  /*12cd0*/  LDL.LU.64 R22, [R1+0xed8] ;  /* 0x000ed80001167983 */ /* 0x000f280000300a00 */
[----:B0-----:R-:W4:Y:S04]  /*12ce0*/  LDL.LU.64 R12, [R1+0xec0] ;  /* 0x000ec000010c7983 */ /* 0x001f280000300a00 */
[----:B-1----:R-:W4:Y:S04]  /*12cf0*/  LDL.LU.64 R14, [R1+0xec8] ;  /* 0x000ec800010e7983 */ /* 0x002f280000300a00 */
[----:B--2---:R-:W2:Y:S04]  /*12d00*/  LDL.LU.64 R8, [R1+0xeb0] ;  /* 0x000eb00001087983 */ /* 0x004ea80000300a00 */
[----:B---3--:R-:W2:Y:S04]  /*12d10*/  LDL.LU.64 R10, [R1+0xeb8] ;  /* 0x000eb800010a7983 */ /* 0x008ea80000300a00 */
[----:B------:R-:W-:Y:S04]  /*12d20*/  STL.64 [R1+0x840], R28 ;  /* 0x0008401c01007387 */ /* 0x000fe80000100a00 */
[----:B------:R-:W-:Y:S04]  /*12d30*/  STL.64 [R1+0x848], R30 ;  /* 0x0008481e01007387 */ /* 0x000fe80000100a00 */
[----:B------:R-:W-:Y:S04]  /*12d40*/  STL.64 [R1+0x29c8], R6 ;  /* 0x0029c80601007387 */ /* 0x000fe80000100a00 */
[----:B------:R0:W-:Y:S04]  /*12d50*/  STL.64 [R1+0x29c0], R4 ;  /* 0x0029c00401007387 */ /* 0x0001e80000100a00 */
[----:B------:R-:W1:Y:S04]  /*12d60*/  LDSM.16.M88.4 R28, [R3+0x7800] ;  /* 0x00780000031c783b */ /* 0x000e680000000200 */
[----:B0-----:R-:W3:Y:S04]  /*12d70*/  LDL.LU.64 R4, [R1+0x900] ;  /* 0x0009000001047983 */ /* 0x001ee80000300a00 */
[----:B------:R-:W3:Y:S01]  /*12d80*/  LDL.LU.64 R6, [R1+0x908] ;  /* 0x0009080001067983 */ /* 0x000ee20000300a00 */
[----:B-1----:R-:W-:-:S02]  /*12d90*/  IMAD.MOV.U32 R2, RZ, RZ, R28 ;  /* 0x000000ffff027224 */ /* 0x002fc400078e001c */
[----:B------:R-:W-:-:S03]  /*12da0*/  IMAD.MOV.U32 R3, RZ, RZ, R29 ;  /* 0x000000ffff037224 */ /* 0x000fc600078e001d */
[----:B------:R-:W-:Y:S02]  /*12db0*/  F2FP.F16.E5M2.UNPACK_B R2, R2 ;  /* 0x00000002ff02723e */ /* 0x000fe400020004ff */
[----:B------:R-:W-:Y:S01]  /*12dc0*/  F2FP.F16.E5M2.UNPACK_B R3, R3 ;  /* 0x00000003ff03723e */ /* 0x000fe200020004ff */
[----:B------:R-:W-:Y:S04]  /*12dd0*/  STL.64 [R1+0xfb0], R28 ;  /* 0x000fb01c01007387 */ /* 0x000fe80000100a00 */
[----:B------:R0:W-:Y:S04]  /*12de0*/  STL.64 [R1+0xfb8], R30 ;  /* 0x000fb81e01007387 */ /* 0x0001e80000100a00 */
[----:B0-----:R-:W2:Y:S04]  /*12df0*/  LDL.LU.64 R30, [R1+0x29f0] ;  /* 0x0029f000011e7983 */ /* 0x001ea80000300a00 */
[----:B------:R-:W2:Y:S01]  /*12e00*/  LDL.LU.64 R28, [R1+0x29e8] ;  /* 0x0029e800011c7983 */ /* 0x000ea20000300a00 */
[----:B---3--:R-:W-:Y:S01]  /*12e10*/  HMMA.16816.F32 R4, R16, R2, R4 ;  /* 0x000000021004723c */ /* 0x008fe20000001804 */
[----:B------:R-:W-:-:S02]  /*12e20*/  F2FP.F16.E5M2.UNPACK_B R17, R25 ;  /* 0x00000019ff11723e */ /* 0x000fc400020004ff */
[----:B------:R-:W-:Y:S02]  /*12e30*/  F2FP.F16.E5M2.UNPACK_B R18, R24 ;  /* 0x00000018ff12723e */ /* 0x000fe400020004ff */
[----:B------:R-:W-:Y:S02]  /*12e40*/  F2FP.F16.E5M2.UNPACK_B R16, R26 ;  /* 0x0000001aff10723e */ /* 0x000fe400020004ff */
[----:B------:R-:W-:-:S12]  /*12e50*/  F2FP.F16.E5M2.UNPACK_B R19, R33 ;  /* 0x00000021ff13723e */ /* 0x000fd800020004ff */
[----:B------:R0:W-:Y:S04]  /*12e60*/  STL.64 [R1+0x280], R4 ;  /* 0x0002800401007387 */ /* 0x0001e80000100a00 */
[----:B------:R1:W-:Y:S04]  /*12e70*/  STL.64 [R1+0x288], R6 ;  /* 0x0002880601007387 */ /* 0x0003e80000100a00 */
[----:B------:R-:W3:Y:S04]  /*12e80*/  LDL.LU.64 R24, [R1+0xe90] ;  /* 0x000e900001187983 */ /* 0x000ee80000300a00 */
[----:B------:R-:W3:Y:S04]  /*12e90*/  LDL.LU.64 R26, [R1+0xe98] ;  /* 0x000e9800011a7983 */ /* 0x000ee80000300a00 */
[----:B------:R-:W2:Y:S01]  /*12ea0*/  LDL.LU R33, [R1+0x29e0] ;  /* 0x0029e00001217983 */ /* 0x000ea20000300800 */
[C---:B----4-:R-:W-:Y:S03]  /*12eb0*/  HMMA.16816.F32 R20, R16.reuse, R36, R20 ;  /* 0x000000241014723c */ /* 0x050fe60000001814 */
[----:B0-----:R-:W4:Y:S05]  /*12ec0*/  LDL.LU.64 R4, [R1+0xe70] ;  /* 0x000e700001047983 */ /* 0x001f2a0000300a00 */
[C---:B------:R-:W-:Y:S11]  /*12ed0*/  HMMA.16816.F32 R12, R16.reuse, R34, R12 ;  /* 0x00000022100c723c */ /* 0x040ff6000000180c */
[----:B------:R0:W-:Y:S04]  /*12ee0*/  STL.64 [R1+0x830], R20 ;  /* 0x0008301401007387 */ /* 0x0001e80000100a00 */
[----:B------:R0:W-:Y:S04]  /*12ef0*/  STL.64 [R1+0x838], R22 ;  /* 0x0008381601007387 */ /* 0x0001e80000100a00 */
[----:B-1----:R-:W4:Y:S04]  /*12f00*/  LDL.LU.64 R6, [R1+0xe78] ;  /* 0x000e780001067983 */ /* 0x002f280000300a00 */
[----:B------:R-:W-:Y:S04]  /*12f10*/  STL.64 [R1+0x820], R12 ;  /* 0x0008200c01007387 */ /* 0x000fe80000100a00 */
[----:B------:R2:W-:Y:S04]  /*12f20*/  STL.64 [R1+0x828], R14 ;  /* 0x0008280e01007387 */ /* 0x0005e80000100a00 */
[----:B0-----:R-:W4:Y:S04]  /*12f30*/  LDL.LU.64 R20, [R1+0xe60] ;  /* 0x000e600001147983 */ /* 0x001f280000300a00 */
[----:B------:R-:W4:Y:S01]  /*12f40*/  LDL.LU.64 R22, [R1+0xe68] ;  /* 0x000e680001167983 */ /* 0x000f220000300a00 */
[C---:B--2---:R-:W-:Y:S03]  /*12f50*/  HMMA.16816.F32 R12, R16.reuse, R32, R8 ;  /* 0x00000020100c723c */ /* 0x044fe60000001808 */
[----:B------:R-:W2:Y:S04]  /*12f60*/  LDL.LU.64 R8, [R1+0xe50] ;  /* 0x000e500001087983 */ /* 0x000ea80000300a00 */
[----:B------:R-:W2:Y:S01]  /*12f70*/  LDL.LU.64 R10, [R1+0xe58] ;  /* 0x000e5800010a7983 */ /* 0x000ea20000300a00 */
[C---:B---3--:R-:W-:Y:S11]  /*12f80*/  HMMA.16816.F32 R24, R16.reuse, R30, R24 ;  /* 0x0000001e1018723c */ /* 0x048ff60000001818 */
[----:B------:R0:W-:Y:S04]  /*12f90*/  STL.64 [R1+0x810], R12 ;  /* 0x0008100c01007387 */ /* 0x0001e80000100a00 */
[----:B------:R1:W-:Y:S04]  /*12fa0*/  STL.64 [R1+0x818], R14 ;  /* 0x0008180e01007387 */ /* 0x0003e80000100a00 */
[----:B0-----:R-:W3:Y:S04]  /*12fb0*/  LDL.LU.64 R12, [R1+0xe30] ;  /* 0x000e3000010c7983 */ /* 0x001ee80000300a00 */
[----:B-1----:R-:W3:Y:S04]  /*12fc0*/  LDL.LU.64 R14, [R1+0xe38] ;  /* 0x000e3800010e7983 */ /* 0x002ee80000300a00 */
[----:B------:R-:W-:Y:S04]  /*12fd0*/  STL.64 [R1+0x2968], R34 ;  /* 0x0029682201007387 */ /* 0x000fe80000100a00 */
[----:B------:R0:W-:Y:S04]  /*12fe0*/  STL.64 [R1+0x2960], R32 ;  /* 0x0029602001007387 */ /* 0x0001e80000100a00 */
[----:B0-----:R-:W2:Y:S04]  /*12ff0*/  LDL.LU.64 R32, [R1+0xe80] ;  /* 0x000e800001207983 */ /* 0x001ea80000300a00 */
[----:B------:R-:W2:Y:S04]  /*13000*/  LDL.LU.64 R34, [R1+0xe88] ;  /* 0x000e880001227983 */ /* 0x000ea80000300a00 */
[----:B------:R-:W-:Y:S04]  /*13010*/  STL.64 [R1+0x800], R24 ;  /* 0x0008001801007387 */ /* 0x000fe80000100a00 */
[----:B------:R0:W-:Y:S04]  /*13020*/  STL.64 [R1+0x808], R26 ;  /* 0x0008081a01007387 */ /* 0x0001e80000100a00 */
[----:B0-----:R-:W4:Y:S04]  /*13030*/  LDL.LU.64 R26, [R1+0x29d8] ;  /* 0x0029d800011a7983 */ /* 0x001f280000300a00 */
[----:B------:R-:W3:Y:S01]  /*13040*/  LDL.LU.64 R24, [R1+0x29d0] ;  /* 0x0029d00001187983 */ /* 0x000ee20000300a00 */
[C---:B--2---:R-:W-:Y:S08]  /*13050*/  HMMA.16816.F32 R32, R16.reuse, R28, R32 ;  /* 0x0000001c1020723c */ /* 0x044ff00000001820 */
[C---:B----4-:R-:W-:Y:S11]  /*13060*/  HMMA.16816.F32 R4, R16.reuse, R26, R4 ;  /* 0x0000001a1004723c */ /* 0x050ff60000001804 */
[----:B------:R0:W-:Y:S01]  /*13070*/  STL.64 [R1+0x7f0], R32 ;  /* 0x0007f02001007387 */ /* 0x0001e20000100a00 */
[C---:B---3--:R-:W-:Y:S03]  /*13080*/  HMMA.16816.F32 R20, R16.reuse, R24, R20 ;  /* 0x000000181014723c */ /* 0x048fe60000001814 */
[----:B------:R1:W-:Y:S04]  /*13090*/  STL.64 [R1+0x7f8], R34 ;  /* 0x0007f82201007387 */ /* 0x0003e80000100a00 */
[----:B0-----:R-:W2:Y:S04]  /*130a0*/  LDL.LU.64 R32, [R1+0xdf0] ;  /* 0x000df00001207983 */ /* 0x001ea80000300a00 */
[----:B-1----:R-:W2:Y:S04]  /*130b0*/  LDL.LU.64 R34, [R1+0xdf8] ;  /* 0x000df80001227983 */ /* 0x002ea80000300a00 */
[----:B------:R-:W-:Y:S04]  /*130c0*/  STL.64 [R1+0x2958], R30 ;  /* 0x0029581e01007387 */ /* 0x000fe80000100a00 */
[----:B------:R0:W-:Y:S04]  /*130d0*/  STL.64 [R1+0x2950], R28 ;  /* 0x0029501c01007387 */ /* 0x0001e80000100a00 */
[----:B0-----:R-:W3:Y:S04]  /*130e0*/  LDL.LU.64 R28, [R1+0xe00] ;  /* 0x000e0000011c7983 */ /* 0x001ee80000300a00 */
[----:B------:R-:W3:Y:S04]  /*130f0*/  LDL.LU.64 R30, [R1+0xe08] ;  /* 0x000e0800011e7983 */ /* 0x000ee80000300a00 */
[----:B------:R-:W-:Y:S04]  /*13100*/  STL.64 [R1+0x7e0], R4 ;  /* 0x0007e00401007387 */ /* 0x000fe80000100a00 */
[----:B------:R0:W-:Y:S04]  /*13110*/  STL.64 [R1+0x7e8], R6 ;  /* 0x0007e80601007387 */ /* 0x0001e80000100a00 */
[----:B0-----:R-:W4:Y:S04]  /*13120*/  LDL.LU.64 R6, [R1+0x29c8] ;  /* 0x0029c80001067983 */ /* 0x001f280000300a00 */
[----:B------:R-:W2:Y:S04]  /*13130*/  LDL.LU.64 R4, [R1+0x29c0] ;  /* 0x0029c00001047983 */ /* 0x000ea80000300a00 */
[----:B------:R-:W-:Y:S04]  /*13140*/  STL.64 [R1+0x7d0], R20 ;  /* 0x0007d01401007387 */ /* 0x000fe80000100a00 */
[----:B------:R0:W-:Y:S04]  /*13150*/  STL.64 [R1+0x7d8], R22 ;  /* 0x0007d81601007387 */ /* 0x0001e80000100a00 */
[----:B0-----:R-:W2:Y:S04]  /*13160*/  LDL.LU.64 R22, [R1+0x29b8] ;  /* 0x0029b80001167983 */ /* 0x001ea80000300a00 */
[----:B------:R-:W3:Y:S04]  /*13170*/  LDL.LU.64 R20, [R1+0x29b0] ;  /* 0x0029b00001147983 */ /* 0x000ee80000300a00 */
[----:B------:R-:W-:Y:S04]  /*13180*/  STL.64 [R1+0x2978], R26 ;  /* 0x0029781a01007387 */ /* 0x000fe80000100a00 */
[----:B------:R0:W-:Y:S04]  /*13190*/  STL.64 [R1+0x2970], R24 ;  /* 0x0029701801007387 */ /* 0x0001e80000100a00 */
[----:B0-----:R-:W4:Y:S04]  /*131a0*/  LDL.LU.64 R24, [R1+0xe10] ;  /* 0x000e100001187983 */ /* 0x001f280000300a00 */
[----:B------:R-:W4:Y:S01]  /*131b0*/  LDL.LU.64 R26, [R1+0xe18] ;  /* 0x000e1800011a7983 */ /* 0x000f220000300a00 */
[C---:B--2---:R-:W-:Y:S08]  /*131c0*/  HMMA.16816.F32 R8, R16.reuse, R22, R8 ;  /* 0x000000161008723c */ /* 0x044ff00000001808 */
[C---:B---3--:R-:W-:Y:S11]  /*131d0*/  HMMA.16816.F32 R12, R16.reuse, R20, R12 ;  /* 0x00000014100c723c */ /* 0x048ff6000000180c */
[----:B------:R-:W-:Y:S04]  /*131e0*/  STL.64 [R1+0x7c0], R8 ;  /* 0x0007c00801007387 */ /* 0x000fe80000100a00 */
[----:B------:R0:W-:Y:S04]  /*131f0*/  STL.64 [R1+0x7c8], R10 ;  /* 0x0007c80a01007387 */ /* 0x0001e80000100a00 */
[----:B0-----:R-:W2:Y:S04]  /*13200*/  LDL.LU.64 R10, [R1+0x29a8] ;  /* 0x0029a800010a7983 */ /* 0x001ea80000300a00 */
[----:B------:R-:W3:Y:S04]  /*13210*/  LDL.LU.64 R8, [R1+0x29a0] ;  /* 0x0029a00001087983 */ /* 0x000ee80000300a00 */
[----:B------:R-:W-:Y:S04]  /*13220*/  STL.64 [R1+0x7b0], R12 ;  /* 0x0007b00c01007387 */ /* 0x000fe80000100a00 */
[----:B------:R0:W-:Y:S04]  /*13230*/  STL.64 [R1+0x7b8], R14 ;  /* 0x0007b80e01007387 */ /* 0x0001e80000100a00 */
[----:B0-----:R-:W3:Y:S04]  /*13240*/  LDL.LU.64 R14, [R1+0x2998] ;  /* 0x00299800010e7983 */ /* 0x001ee80000300a00 */
[----:B------:R-:W4:Y:S04]  /*13250*/  LDL.LU.64 R12, [R1+0x2990] ;  /* 0x00299000010c7983 */ /* 0x000f280000300a00 */
[----:B------:R-:W-:Y:S04]  /*13260*/  STL.64 [R1+0x2988], R22 ;  /* 0x0029881601007387 */ /* 0x000fe80000100a00 */
[----:B------:R0:W-:Y:S04]  /*13270*/  STL.64 [R1+0x2980], R20 ;  /* 0x0029801401007387 */ /* 0x0001e80000100a00 */
[----:B0-----:R-:W3:Y:S04]  /*13280*/  LDL.LU.64 R20, [R1+0xe20] ;  /* 0x000e200001147983 */ /* 0x001ee80000300a00 */
[----:B------:R-:W3:Y:S01]  /*13290*/  LDL.LU.64 R22, [R1+0xe28] ;  /* 0x000e280001167983 */ /* 0x000ee20000300a00 */
[C---:B--2---:R-:W-:Y:S08]  /*132a0*/  HMMA.16816.F32 R28, R16.reuse, R10, R28 ;  /* 0x0000000a101c723c */ /* 0x044ff0000000181c */
[C---:B----4-:R-:W-:Y:S08]  /*132b0*/  HMMA.16816.F32 R24, R16.reuse, R12, R24 ;  /* 0x0000000c1018723c */ /* 0x050ff00000001818 */
[----:B---3--:R-:W-:-:S15]  /*132c0*/  HMMA.16816.F32 R20, R16, R14, R20 ;  /* 0x0000000e1014723c */ /* 0x008fde0000001814 */
[----:B------:R-:W-:-:S04]  /*132d0*/  NOP ;  /* 0x0000000000007918 */ /* 0x000fc80000000000 */
[----:B------:R0:W-:Y:S04]  /*132e0*/  STL.64 [R1+0x7a0], R20 ;  /* 0x0007a01401007387 */ /* 0x0001e80000100a00 */
[----:B------:R1:W-:Y:S04]  /*132f0*/  STL.64 [R1+0x7a8], R22 ;  /* 0x0007a81601007387 */ /* 0x0003e80000100a00 */
[----:B0-----:R-:W2:Y:S04]  /*13300*/  LDL.LU.64 R20, [R1+0xde0] ;  /* 0x000de00001147983 */ /* 0x001ea80000300a00 */
[----:B-1----:R-:W2:Y:S04]  /*13310*/  LDL.LU.64 R22, [R1+0xde8] ;  /* 0x000de80001167983 */ /* 0x002ea80000300a00 */
[----:B------:R0:W-:Y:S04]  /*13320*/  STL.64 [R1+0x790], R24 ;  /* 0x0007901801007387 */ /* 0x0001e80000100a00 */
[----:B------:R-:W-:Y:S04]  /*13330*/  STL.64 [R1+0x798], R26 ;  /* 0x0007981a01007387 */ /* 0x000fe80000100a00 */
[----:B------:R-:W-:Y:S04]  /*13340*/  STL.64 [R1+0x2938], R14 ;  /* 0x0029380e01007387 */ /* 0x000fe80000100a00 */
[----:B------:R1:W-:Y:S04]  /*13350*/  STL.64 [R1+0x2930], R12 ;  /* 0x0029300c01007387 */ /* 0x0003e80000100a00 */
[----:B0-----:R-:W3:Y:S01]  /*13360*/  LDL.LU.64 R24, [R1+0x8f0] ;  /* 0x0008f00001187983 */ /* 0x001ee20000300a00 */
[C---:B-1----:R-:W-:Y:S03]  /*13370*/  HMMA.16816.F32 R12, R16.reuse, R8, R32 ;  /* 0x00000008100c723c */ /* 0x042fe60000001820 */
[----:B------:R0:W-:Y:S04]  /*13380*/  STL.64 [R1+0x780], R28 ;  /* 0x0007801c01007387 */ /* 0x0001e80000100a00 */
[----:B------:R1:W-:Y:S04]  /*13390*/  STL.64 [R1+0x788], R30 ;  /* 0x0007881e01007387 */ /* 0x0003e80000100a00 */
[----:B------:R-:W3:Y:S08]  /*133a0*/  LDL.LU.64 R26, [R1+0x8f8] ;  /* 0x0008f800011a7983 */ /* 0x000ef00000300a00 */
[----:B------:R4:W-:Y:S04]  /*133b0*/  STL.64 [R1+0x770], R12 ;  /* 0x0007700c01007387 */ /* 0x0009e80000100a00 */
[----:B------:R0:W-:Y:S04]  /*133c0*/  STL.64 [R1+0x778], R14 ;  /* 0x0007780e01007387 */ /* 0x0001e80000100a00 */
[----:B------:R-:W3:Y:S04]  /*133d0*/  LDL.LU.64 R32, [R1+0xdc0] ;  /* 0x000dc00001207983 */ /* 0x000ee80000300a00 */
[----:B------:R-:W3:Y:S04]  /*133e0*/  LDL.LU.64 R34, [R1+0xdc8] ;  /* 0x000dc80001227983 */ /* 0x000ee80000300a00 */
[----:B0-----:R-:W3:Y:S04]  /*133f0*/  LDL.LU.64 R28, [R1+0xdb0] ;  /* 0x000db000011c7983 */ /* 0x001ee80000300a00 */
[----:B-1----:R-:W3:Y:S04]  /*13400*/  LDL.LU.64 R30, [R1+0xdb8] ;  /* 0x000db800011e7983 */ /* 0x002ee80000300a00 */
[----:B----4-:R-:W4:Y:S04]  /*13410*/  LDL.LU.64 R12, [R1+0xd90] ;  /* 0x000d9000010c7983 */ /* 0x010f280000300a00 */
[----:B------:R-:W4:Y:S04]  /*13420*/  LDL.LU.64 R14, [R1+0xd98] ;  /* 0x000d9800010e7983 */ /* 0x000f280000300a00 */
[----:B------:R-:W-:Y:S04]  /*13430*/  STL.64 [R1+0x2918], R10 ;  /* 0x0029180a01007387 */ /* 0x000fe80000100a00 */
[----:B------:R0:W-:Y:S04]  /*13440*/  STL.64 [R1+0x2910], R8 ;  /* 0x0029100801007387 */ /* 0x0001e80000100a00 */
[----:B0-----:R-:W3:Y:S04]  /*13450*/  LDL.LU.64 R8, [R1+0xdd0] ;  /* 0x000dd00001087983 */ /* 0x001ee80000300a00 */
[----:B------:R-:W3:Y:S01]  /*13460*/  LDL.LU.64 R10, [R1+0xdd8] ;  /* 0x000dd800010a7983 */ /* 0x000ee20000300a00 */
[----:B--2---:R-:W-:-:S15]  /*13470*/  HMMA.16816.F32 R20, R16, R6, R20 ;  /* 0x000000061014723c */ /* 0x004fde0000001814 */
[----:B------:R-:W-:-:S04]  /*13480*/  NOP ;  /* 0x0000000000007918 */ /* 0x000fc80000000000 */
[----:B------:R-:W-:Y:S04]  /*13490*/  STL.64 [R1+0x760], R20 ;  /* 0x0007601401007387 */ /* 0x000fe80000100a00 */
[----:B------:R0:W-:Y:S04]  /*134a0*/  STL.64 [R1+0x768], R22 ;  /* 0x0007681601007387 */ /* 0x0001e80000100a00 */
[----:B0-----:R-:W2:Y:S04]  /*134b0*/  LDL.LU.64 R22, [R1+0x2988] ;  /* 0x0029880001167983 */ /* 0x001ea80000300a00 */
[----:B------:R-:W2:Y:S01]  /*134c0*/  LDL.LU.64 R20, [R1+0x2980] ;  /* 0x0029800001147983 */ /* 0x000ea20000300a00 */
[C---:B---3--:R-:W-:Y:S08]  /*134d0*/  HMMA.16816.F32 R8, R16.reuse, R4, R8 ;  /* 0x000000041008723c */ /* 0x048ff00000001808 */
[----:B------:R-:W-:Y:S11]  /*134e0*/  HMMA.16816.F32 R16, R16, R2, R24 ;  /* 0x000000021010723c */ /* 0x000ff60000001818 */
        /* <DEDUP_REMOVED lines=8> */
[----:B------:R-:W2:Y:S04]  /*13570*/  LDL.LU.64 R26, [R1+0x2978] ;  /* 0x00297800011a7983 */ /* 0x000ea80000300a00 */
[----:B------:R-:W2:Y:S04]  /*13580*/  LDL.LU.64 R24, [R1+0x2970] ;  /* 0x0029700001187983 */ /* 0x000ea80000300a00 */
[----:B------:R0:W-:Y:S04]  /*13590*/  STL.64 [R1+0x270], R16 ;  /* 0x0002701001007387 */ /* 0x0001e80000100a00 */
[----:B------:R1:W-:Y:S04]  /*135a0*/  STL.64 [R1+0x278], R18 ;  /* 0x0002781201007387 */ /* 0x0003e80000100a00 */
[----:B0-----:R-:W2:Y:S04]  /*135b0*/  LDL.LU R16, [R1+0x88] ;  /* 0x0000880001107983 */ /* 0x001ea80000300800 */
[----:B------:R-:W3:Y:S04]  /*135c0*/  LDL.LU R17, [R1+0x84] ;  /* 0x0000840001117983 */ /* 0x000ee80000300800 */
[----:B-1----:R-:W4:Y:S04]  /*135d0*/  LDL.LU R18, [R1+0x80] ;  /* 0x0000800001127983 */ /* 0x002f280000300800 */
[----:B------:R-:W4:Y:S01]  /*135e0*/  LDL.LU R19, [R1+0x5c] ;  /* 0x00005c0001137983 */ /* 0x000f220000300800 */
[----:B--2---:R-:W-:-:S02]  /*135f0*/  F2FP.F16.E5M2.UNPACK_B R16, R16 ;  /* 0x00000010ff10723e */ /* 0x004fc400020004ff */
[----:B---3--:R-:W-:Y:S02]  /*13600*/  F2FP.F16.E5M2.UNPACK_B R17, R17 ;  /* 0x00000011ff11723e */ /* 0x008fe400020004ff */
[----:B----4-:R-:W-:Y:S02]  /*13610*/  F2FP.F16.E5M2.UNPACK_B R18, R18 ;  /* 0x00000012ff12723e */ /* 0x010fe400020004ff */
[----:B------:R-:W-:-:S07]  /*13620*/  F2FP.F16.E5M2.UNPACK_B R19, R19 ;  /* 0x00000013ff13723e */ /* 0x000fce00020004ff */
[----:B------:R-:W-:-:S15]  /*13630*/  HMMA.16816.F32 R32, R16, R36, R32 ;  /* 0x000000241020723c */ /* 0x000fde0000001820 */
[----:B------:R-:W-:-:S04]  /*13640*/  NOP ;  /* 0x0000000000007918 */ /* 0x000fc80000000000 */
[----:B------:R-:W-:Y:S04]  /*13650*/  STL.64 [R1+0x740], R32 ;  /* 0x0007402001007387 */ /* 0x000fe80000100a00 */
[----:B------:R0:W-:Y:S04]  /*13660*/  STL.64 [R1+0x748], R34 ;  /* 0x0007482201007387 */ /* 0x0001e80000100a00 */
[----:B0-----:R-:W2:Y:S04]  /*13670*/  LDL.LU.64 R34, [R1+0x2968] ;  /* 0x0029680001227983 */ /* 0x001ea80000300a00 */
[----:B------:R-:W3:Y:S01]  /*13680*/  LDL.LU.64 R32, [R1+0x2960] ;  /* 0x0029600001207983 */ /* 0x000ee20000300a00 */
[----:B--2---:R-:W-:-:S15]  /*13690*/  HMMA.16816.F32 R28, R16, R34, R28 ;  /* 0x00000022101c723c */ /* 0x004fde000000181c */
[----:B------:R-:W-:-:S04]  /*136a0*/  NOP ;  /* 0x0000000000007918 */ /* 0x000fc80000000000 */
[----:B------:R-:W-:Y:S04]  /*136b0*/  STL.64 [R1+0x730], R28 ;  /* 0x0007301c01007387 */ /* 0x000fe80000100a00 */
[----:B------:R0:W-:Y:S04]  /*136c0*/  STL.64 [R1+0x738], R30 ;  /* 0x0007381e01007387 */ /* 0x0001e80000100a00 */
[----:B0-----:R-:W2:Y:S01]  /*136d0*/  LDL.LU.64 R30, [R1+0x2958] ;  /* 0x00295800011e7983 */ /* 0x001ea20000300a00 */
[C---:B---3--:R-:W-:Y:S03]  /*136e0*/  HMMA.16816.F32 R4, R16.reuse, R32, R4 ;  /* 0x000000201004723c */ /* 0x048fe60000001804 */
[----:B------:R-:W3:Y:S04]  /*136f0*/  LDL.LU.64 R28, [R1+0x2950] ;  /* 0x00295000011c7983 */ /* 0x000ee80000300a00 */
[----:B------:R-:W-:Y:S04]  /*13700*/  STL.64 [R1+0x28f8], R34 ;  /* 0x0028f82201007387 */ /* 0x000fe80000100a00 */
[----:B------:R0:W-:Y:S08]  /*13710*/  STL.64 [R1+0x28f0], R32 ;  /* 0x0028f02001007387 */ /* 0x0001f00000100a00 */
        /* <DEDUP_REMOVED lines=9> */
[----:B-1----:R-:W2:Y:S04]  /*137b0*/  LDL.LU.64 R6, [R1+0xd68] ;  /* 0x000d680001067983 */ /* 0x002ea80000300a00 */
[----:B------:R-:W2:Y:S04]  /*137c0*/  LDL.LU.64 R12, [R1+0xd40] ;  /* 0x000d4000010c7983 */ /* 0x000ea80000300a00 */
[----:B------:R-:W2:Y:S01]  /*137d0*/  LDL.LU.64 R14, [R1+0xd48] ;  /* 0x000d4800010e7983 */ /* 0x000ea20000300a00 */
[----:B---3--:R-:W-:-:S15]  /*137e0*/  HMMA.16816.F32 R8, R16, R28, R8 ;  /* 0x0000001c1008723c */ /* 0x008fde0000001808 */
[----:B------:R-:W-:-:S04]  /*137f0*/  NOP ;  /* 0x0000000000007918 */ /* 0x000fc80000000000 */
[----:B------:R-:W-:Y:S04]  /*13800*/  STL.64 [R1+0x700], R8 ;  /* 0x0007000801007387 */ /* 0x000fe80000100a00 */
[----:B------:R-:W-:Y:S04]  /*13810*/  STL.64 [R1+0x708], R10 ;  /* 0x0007080a01007387 */ /* 0x000fe80000100a00 */
[----:B--2---:R-:W-:Y:S04]  /*13820*/  STL.64 [R1+0x2948], R14 ;  /* 0x0029480e01007387 */ /* 0x004fe80000100a00 */
[----:B------:R0:W-:Y:S04]  /*13830*/  STL.64 [R1+0x2940], R12 ;  /* 0x0029400c01007387 */ /* 0x0001e80000100a00 */
[----:B0-----:R-:W2:Y:S04]  /*13840*/  LDL.LU.64 R12, [R1+0xd50] ;  /* 0x000d5000010c7983 */ /* 0x001ea80000300a00 */
[----:B------:R-:W2:Y:S04]  /*13850*/  LDL.LU.64 R14, [R1+0xd58] ;  /* 0x000d5800010e7983 */ /* 0x000ea80000300a00 */
[----:B------:R-:W3:Y:S04]  /*13860*/  LDL.LU.64 R8, [R1+0xd20] ;  /* 0x000d200001087983 */ /* 0x000ee80000300a00 */
[----:B------:R-:W2:Y:S01]  /*13870*/  LDL.LU.64 R10, [R1+0xd28] ;  /* 0x000d2800010a7983 */ /* 0x000ea20000300a00 */
[C---:B----4-:R-:W-:Y:S03]  /*13880*/  HMMA.16816.F32 R32, R16.reuse, R26, R32 ;  /* 0x0000001a1020723c */ /* 0x050fe60000001820 */
[----:B--2---:R-:W-:Y:S04]  /*13890*/  STL.64 [R1+0x2928], R10 ;  /* 0x0029280a01007387 */ /* 0x004fe80000100a00 */
[----:B---3--:R0:W-:Y:S04]  /*138a0*/  STL.64 [R1+0x2920], R8 ;  /* 0x0029200801007387 */ /* 0x0081e80000100a00 */
[----:B0-----:R-:W2:Y:S04]  /*138b0*/  LDL.LU.64 R8, [R1+0xd30] ;  /* 0x000d300001087983 */ /* 0x001ea80000300a00 */
[----:B------:R-:W2:Y:S04]  /*138c0*/  LDL.LU.64 R10, [R1+0xd38] ;  /* 0x000d3800010a7983 */ /* 0x000ea80000300a00 */
[----:B------:R-:W-:Y:S04]  /*138d0*/  STL.64 [R1+0x28d8], R30 ;  /* 0x0028d81e01007387 */ /* 0x000fe80000100a00 */
[----:B------:R0:W-:Y:S01]  /*138e0*/  STL.64 [R1+0x28d0], R28 ;  /* 0x0028d01c01007387 */ /* 0x0001e20000100a00 */
[C---:B------:R-:W-:Y:S08]  /*138f0*/  HMMA.16816.F32 R12, R16.reuse, R22, R12 ;  /* 0x00000016100c723c */ /* 0x040ff0000000180c */
[C---:B0-----:R-:W-:Y:S01]  /*13900*/  HMMA.16816.F32 R28, R16.reuse, R24, R4 ;  /* 0x00000018101c723c */ /* 0x041fe20000001804 */
[----:B------:R-:W3:Y:S04]  /*13910*/  LDL.LU.64 R4, [R1+0xd10] ;  /* 0x000d100001047983 */ /* 0x000ee80000300a00 */
[----:B------:R0:W-:Y:S04]  /*13920*/  STL.64 [R1+0x6f0], R32 ;  /* 0x0006f02001007387 */ /* 0x0001e80000100a00 */
[----:B------:R1:W-:Y:S04]  /*13930*/  STL.64 [R1+0x6f8], R34 ;  /* 0x0006f82201007387 */ /* 0x0003e80000100a00 */
[----:B------:R-:W3:Y:S06]  /*13940*/  LDL.LU.64 R6, [R1+0xd18] ;  /* 0x000d180001067983 */ /* 0x000eec0000300a00 */
[----:B------:R4:W-:Y:S04]  /*13950*/  STL.64 [R1+0x6e0], R28 ;  /* 0x0006e01c01007387 */ /* 0x0009e80000100a00 */
[----:B------:R4:W-:Y:S04]  /*13960*/  STL.64 [R1+0x6e8], R30 ;  /* 0x0006e81e01007387 */ /* 0x0009e80000100a00 */
[----:B0-----:R-:W2:Y:S04]  /*13970*/  LDL.LU.64 R32, [R1+0xcf0] ;  /* 0x000cf00001207983 */ /* 0x001ea80000300a00 */
[----:B-1----:R-:W2:Y:S04]  /*13980*/  LDL.LU.64 R34, [R1+0xcf8] ;  /* 0x000cf80001227983 */ /* 0x002ea80000300a00 */
[----:B----4-:R-:W4:Y:S04]  /*13990*/  LDL.LU.64 R28, [R1+0xce0] ;  /* 0x000ce000011c7983 */ /* 0x010f280000300a00 */
[----:B------:R-:W4:Y:S04]  /*139a0*/  LDL.LU.64 R30, [R1+0xce8] ;  /* 0x000ce800011e7983 */ /* 0x000f280000300a00 */
[----:B------:R-:W-:Y:S04]  /*139b0*/  STL.64 [R1+0x28e8], R26 ;  /* 0x0028e81a01007387 */ /* 0x000fe80000100a00 */
[----:B------:R0:W-:Y:S04]  /*139c0*/  STL.64 [R1+0x28e0], R24 ;  /* 0x0028e01801007387 */ /* 0x0001e80000100a00 */
[----:B0-----:R-:W2:Y:S04]  /*139d0*/  LDL.LU.64 R24, [R1+0xd00] ;  /* 0x000d000001187983 */ /* 0x001ea80000300a00 */
[----:B------:R-:W2:Y:S04]  /*139e0*/  LDL.LU.64 R26, [R1+0xd08] ;  /* 0x000d0800011a7983 */ /* 0x000ea80000300a00 */
[----:B------:R-:W-:Y:S04]  /*139f0*/  STL.64 [R1+0x6d0], R12 ;  /* 0x0006d00c01007387 */ /* 0x000fe80000100a00 */
[----:B------:R0:W-:Y:S04]  /*13a00*/  STL.64 [R1+0x6d8], R14 ;  /* 0x0006d80e01007387 */ /* 0x0001e80000100a00 */
[----:B0-----:R-:W2:Y:S04]  /*13a10*/  LDL.LU.64 R14, [R1+0x2948] ;  /* 0x00294800010e7983 */ /* 0x001ea80000300a00 */
[----:B------:R-:W2:Y:S02]  /*13a20*/  LDL.LU.64 R12, [R1+0x2940] ;  /* 0x00294000010c7983 */ /* 0x000ea40000300a00 */
[----:B--2---:R-:W-:-:S15]  /*13a30*/  HMMA.16816.F32 R12, R16, R20, R12 ;  /* 0x00000014100c723c */ /* 0x004fde000000180c */
        /* <DEDUP_REMOVED lines=9> */
[----:B0-----:R-:W3:Y:S04]  /*13ad0*/  LDL.LU.64 R10, [R1+0x2928] ;  /* 0x00292800010a7983 */ /* 0x001ee80000300a00 */
[----:B------:R-:W3:Y:S02]  /*13ae0*/  LDL.LU.64 R8, [R1+0x2920] ;  /* 0x0029200001087983 */ /* 0x000ee40000300a00 */
[----:B---3--:R-:W-:-:S15]  /*13af0*/  HMMA.16816.F32 R8, R16, R12, R8 ;  /* 0x0000000c1008723c */ /* 0x008fde0000001808 */
[----:B------:R-:W-:-:S04]  /*13b00*/  NOP ;  /* 0x0000000000007918 */ /* 0x000fc80000000000 */
[----:B------:R-:W-:Y:S04]  /*13b10*/  STL.64 [R1+0x6a0], R8 ;  /* 0x0006a00801007387 */ /* 0x000fe80000100a00 */
[----:B------:R0:W-:Y:S04]  /*13b20*/  STL.64 [R1+0x6a8], R10 ;  /* 0x0006a80a01007387 */ /* 0x0001e80000100a00 */
[----:B0-----:R-:W2:Y:S04]  /*13b30*/  LDL.LU.64 R10, [R1+0x2918] ;  /* 0x00291800010a7983 */ /* 0x001ea80000300a00 */
[----:B------:R-:W3:Y:S04]  /*13b40*/  LDL.LU.64 R8, [R1+0x2910] ;  /* 0x0029100001087983 */ /* 0x000ee80000300a00 */
[----:B------:R0:W-:Y:S04]  /*13b50*/  STL.64 [R1+0x28c8], R14 ;  /* 0x0028c80e01007387 */ /* 0x0001e80000100a00 */
[----:B0-----:R-:W3:Y:S04]  /*13b60*/  LDL.LU R14, [R1+0x258] ;  /* 0x00025800010e7983 */ /* 0x001ee80000300800 */
[----:B------:R-:W3:Y:S04]  /*13b70*/  LDL.LU R15, [R1+0x254] ;  /* 0x00025400010f7983 */ /* 0x000ee80000300800 */
[----:B------:R-:W-:Y:S01]  /*13b80*/  STL.64 [R1+0x28c0], R12 ;  /* 0x0028c00c01007387 */ /* 0x000fe20000100a00 */
[----:B--2---:R-:W-:-:S15]  /*13b90*/  HMMA.16816.F32 R4, R16, R10, R4 ;  /* 0x0000000a1004723c */ /* 0x004fde0000001804 */
[----:B------:R-:W-:-:S04]  /*13ba0*/  NOP ;  /* 0x0000000000007918 */ /* 0x000fc80000000000 */
[----:B------:R-:W-:Y:S04]  /*13bb0*/  STL.64 [R1+0x690], R4 ;  /* 0x0006900401007387 */ /* 0x000fe80000100a00 */
[----:B------:R0:W-:Y:S04]  /*13bc0*/  STL.64 [R1+0x698], R6 ;  /* 0x0006980601007387 */ /* 0x0001e80000100a00 */
[----:B0-----:R-:W2:Y:S04]  /*13bd0*/  LDL.LU.64 R6, [R1+0x2908] ;  /* 0x0029080001067983 */ /* 0x001ea80000300a00 */
[----:B------:R-:W4:Y:S01]  /*13be0*/  LDL.LU.64 R4, [R1+0x2900] ;  /* 0x0029000001047983 */ /* 0x000f220000300a00 */
[----:B---3--:R-:W-:Y:S03]  /*13bf0*/  HMMA.16816.F32 R24, R16, R8, R24 ;  /* 0x000000081018723c */ /* 0x008fe60000001818 */
[----:B------:R0:W-:Y:S04]  /*13c00*/  STL.64 [R1+0x28a8], R10 ;  /* 0x0028a80a01007387 */ /* 0x0001e80000100a00 */
[----:B0-----:R-:W3:-:S12]  /*13c10*/  LDL.LU R10, [R1+0x2d0] ;  /* 0x0002d000010a7983 */ /* 0x001ed80000300800 */
[----:B------:R-:W-:Y:S04]  /*13c20*/  STL.64 [R1+0x680], R24 ;  /* 0x0006801801007387 */ /* 0x000fe80000100a00 */
[----:B------:R4:W-:Y:S04]  /*13c30*/  STL.64 [R1+0x688], R26 ;  /* 0x0006881a01007387 */ /* 0x0009e80000100a00 */
[----:B------:R-:W3:Y:S04]  /*13c40*/  LDL.LU R11, [R1+0x25c] ;  /* 0x00025c00010b7983 */ /* 0x000ee80000300800 */
[----:B------:R-:W-:Y:S01]  /*13c50*/  STL.64 [R1+0x28a0], R8 ;  /* 0x0028a00801007387 */ /* 0x000fe20000100a00 */
[C---:B--2---:R-:W-:Y:S08]  /*13c60*/  HMMA.16816.F32 R32, R16.reuse, R6, R32 ;  /* 0x000000061020723c */ /* 0x044ff00000001820 */
[C---:B----4-:R-:W-:Y:S11]  /*13c70*/  HMMA.16816.F32 R24, R16.reuse, R4, R28 ;  /* 0x000000041018723c */ /* 0x050ff6000000181c */
[----:B------:R0:W-:Y:S04]  /*13c80*/  STL.64 [R1+0x670], R32 ;  /* 0x0006702001007387 */ /* 0x0001e80000100a00 */
[----:B------:R1:W-:Y:S04]  /*13c90*/  STL.64 [R1+0x678], R34 ;  /* 0x0006782201007387 */ /* 0x0003e80000100a00 */
[----:B0-----:R-:W2:Y:S04]  /*13ca0*/  LDL.LU.64 R32, [R1+0xcd0] ;  /* 0x000cd00001207983 */ /* 0x001ea80000300a00 */
[----:B-1----:R-:W2:Y:S04]  /*13cb0*/  LDL.LU.64 R34, [R1+0xcd8] ;  /* 0x000cd80001227983 */ /* 0x002ea80000300a00 */
[----:B------:R0:W-:Y:S04]  /*13cc0*/  STL.64 [R1+0x660], R24 ;  /* 0x0006601801007387 */ /* 0x0001e80000100a00 */
[----:B------:R1:W-:Y:S04]  /*13cd0*/  STL.64 [R1+0x668], R26 ;  /* 0x0006681a01007387 */ /* 0x0003e80000100a00 */
[----:B0-----:R-:W4:Y:S04]  /*13ce0*/  LDL.LU.64 R24, [R1+0xcc0] ;  /* 0x000cc00001187983 */ /* 0x001f280000300a00 */
[----:B-1----:R-:W4:Y:S04]  /*13cf0*/  LDL.LU.64 R26, [R1+0xcc8] ;  /* 0x000cc800011a7983 */ /* 0x002f280000300a00 */
[----:B------:R-:W2:Y:S04]  /*13d00*/  LDL.LU.64 R28, [R1+0xcb0] ;  /* 0x000cb000011c7983 */ /* 0x000ea80000300a00 */
[----:B------:R-:W2:Y:S04]  /*13d10*/  LDL.LU.64 R30, [R1+0xcb8] ;  /* 0x000cb800011e7983 */ /* 0x000ea80000300a00 */
[----:B------:R-:W-:Y:S04]  /*13d20*/  STL.64 [R1+0x2888], R6 ;  /* 0x0028880601007387 */ /* 0x000fe80000100a00 */
[----:B------:R0:W-:Y:S04]  /*13d30*/  STL.64 [R1+0x2880], R4 ;  /* 0x0028800401007387 */ /* 0x0001e80000100a00 */
[----:B0-----:R-:W2:Y:S04]  /*13d40*/  LDL.LU.64 R4, [R1+0x2c0] ;  /* 0x0002c00001047983 */ /* 0x001ea80000300a00 */
[----:B------:R-:W2:Y:S02]  /*13d50*/  LDL.LU.64 R6, [R1+0x2c8] ;  /* 0x0002c80001067983 */ /* 0x000ea40000300a00 */
[----:B--2---:R-:W-:Y:S02]  /*13d60*/  HMMA.16816.F32 R4, R16, R2, R4 ;  /* 0x000000021004723c */ /* 0x004fe40000001804 */
[----:B------:R-:W2:Y:S04]  /*13d70*/  LDL.LU R16, [R1+0x2d8] ;  /* 0x0002d80001107983 */ /* 0x000ea80000300800 */
[----:B------:R-:W2:Y:S01]  /*13d80*/  LDL.LU R19, [R1+0x2d4] ;  /* 0x0002d40001137983 */ /* 0x000ea20000300800 */
[----:B------:R-:W-:-:S02]  /*13d90*/  IMAD R17, R15, 0x100, R14 ;  /* 0x000001000f117824 */ /* 0x000fc400078e020e */
[----:B---3--:R-:W-:-:S03]  /*13da0*/  IMAD R18, R11, 0x100, R10 ;  /* 0x000001000b127824 */ /* 0x008fc600078e020a */
[----:B------:R-:W-:Y:S02]  /*13db0*/  F2FP.F16.E5M2.UNPACK_B R17, R17 ;  /* 0x00000011ff11723e */ /* 0x000fe400020004ff */
[----:B------:R-:W-:-:S05]  /*13dc0*/  F2FP.F16.E5M2.UNPACK_B R18, R18 ;  /* 0x00000012ff12723e */ /* 0x000fca00020004ff */
[----:B------:R0:W-:Y:S04]  /*13dd0*/  STL.64 [R1+0x260], R4 ;  /* 0x0002600401007387 */ /* 0x0001e80000100a00 */
[----:B------:R1:W-:Y:S04]  /*13de0*/  STL.64 [R1+0x268], R6 ;  /* 0x0002680601007387 */ /* 0x0003e80000100a00 */
[----:B------:R-:W3:Y:S04]  /*13df0*/  LDL.LU.64 R12, [R1+0xc90] ;  /* 0x000c9000010c7983 */ /* 0x000ee80000300a00 */
[----:B------:R-:W3:Y:S04]  /*13e00*/  LDL.LU.64 R14, [R1+0xc98] ;  /* 0x000c9800010e7983 */ /* 0x000ee80000300a00 */
[----:B------:R-:W3:Y:S04]  /*13e10*/  LDL.LU.64 R8, [R1+0xc80] ;  /* 0x000c800001087983 */ /* 0x000ee80000300a00 */
[----:B------:R-:W3:Y:S04]  /*13e20*/  LDL.LU.64 R10, [R1+0xc88] ;  /* 0x000c8800010a7983 */ /* 0x000ee80000300a00 */
[----:B0-----:R-:W3:Y:S04]  /*13e30*/  LDL.LU.64 R4, [R1+0xc70] ;  /* 0x000c700001047983 */ /* 0x001ee80000300a00 */
[----:B-1----:R-:W3:Y:S01]  /*13e40*/  LDL.LU.64 R6, [R1+0xc78] ;  /* 0x000c780001067983 */ /* 0x002ee20000300a00 */
[----:B--2---:R-:W-:Y:S01]  /*13e50*/  IMAD R19, R19, 0x100, R16 ;  /* 0x0000010013137824 */ /* 0x004fe200078e0210 */
[----:B------:R-:W-:-:S04]  /*13e60*/  F2FP.F16.E5M2.UNPACK_B R16, R0 ;  /* 0x00000000ff10723e */ /* 0x000fc800020004ff */
[----:B------:R-:W-:-:S07]  /*13e70*/  F2FP.F16.E5M2.UNPACK_B R19, R19 ;  /* 0x00000013ff13723e */ /* 0x000fce00020004ff */
[----:B------:R-:W-:-:S15]  /*13e80*/  HMMA.16816.F32 R32, R16, R36, R32 ;  /* 0x000000241020723c */ /* 0x000fde0000001820 */
[----:B------:R-:W-:-:S04]  /*13e90*/  NOP ;  /* 0x0000000000007918 */ /* 0x000fc80000000000 */
[----:B------:R-:W-:Y:S04]  /*13ea0*/  STL.64 [R1+0x650], R32 ;  /* 0x0006502001007387 */ /* 0x000fe80000100a00 */
[----:B------:R0:W-:Y:S04]  /*13eb0*/  STL.64 [R1+0x658], R34 ;  /* 0x0006582201007387 */ /* 0x0001e80000100a00 */
[----:B0-----:R-:W4:Y:S04]  /*13ec0*/  LDL.LU.64 R34, [R1+0x28f8] ;  /* 0x0028f80001227983 */ /* 0x001f280000300a00 */
[----:B------:R-:W2:Y:S01]  /*13ed0*/  LDL.LU.64 R32, [R1+0x28f0] ;  /* 0x0028f00001207983 */ /* 0x000ea20000300a00 */
[C---:B----4-:R-:W-:Y:S08]  /*13ee0*/  HMMA.16816.F32 R24, R16.reuse, R34, R24 ;  /* 0x000000221018723c */ /* 0x050ff00000001818 */
[C---:B--2---:R-:W-:Y:S11]  /*13ef0*/  HMMA.16816.F32 R28, R16.reuse, R32, R28 ;  /* 0x00000020101c723c */ /* 0x044ff6000000181c */
[----:B------:R-:W-:Y:S04]  /*13f00*/  STL.64 [R1+0x640], R24 ;  /* 0x0006401801007387 */ /* 0x000fe80000100a00 */
[----:B------:R0:W-:Y:S04]  /*13f10*/  STL.64 [R1+0x648], R26 ;  /* 0x0006481a01007387 */ /* 0x0001e80000100a00 */
[----:B0-----:R-:W3:Y:S04]  /*13f20*/  LDL.LU.64 R26, [R1+0x28e8] ;  /* 0x0028e800011a7983 */ /* 0x001ee80000300a00 */
[----:B------:R-:W2:Y:S04]  /*13f30*/  LDL.LU.64 R24, [R1+0x28e0] ;  /* 0x0028e00001187983 */ /* 0x000ea80000300a00 */
[----:B------:R-:W-:Y:S04]  /*13f40*/  STL.64 [R1+0x630], R28 ;  /* 0x0006301c01007387 */ /* 0x000fe80000100a00 */
[----:B------:R0:W-:Y:S04]  /*13f50*/  STL.64 [R1+0x638], R30 ;  /* 0x0006381e01007387 */ /* 0x0001e80000100a00 */
[----:B0-----:R-:W4:Y:S04]  /*13f60*/  LDL.LU.64 R30, [R1+0x28d8] ;  /* 0x0028d800011e7983 */ /* 0x001f280000300a00 */
[----:B------:R-:W4:Y:S04]  /*13f70*/  LDL.LU.64 R28, [R1+0x28d0] ;  /* 0x0028d000011c7983 */ /* 0x000f280000300a00 */
[----:B------:R-:W-:Y:S04]  /*13f80*/  STL.64 [R1+0x2878], R34 ;  /* 0x0028782201007387 */ /* 0x000fe80000100a00 */
[----:B------:R0:W-:Y:S04]  /*13f90*/  STL.64 [R1+0x2870], R32 ;  /* 0x0028702001007387 */ /* 0x0001e80000100a00 */
[----:B0-----:R-:W4:Y:S04]  /*13fa0*/  LDL.LU.64 R32, [R1+0xca0] ;  /* 0x000ca00001207983 */ /* 0x001f280000300a00 */
[----:B------:R-:W4:Y:S04]  /*13fb0*/  LDL.LU.64 R34, [R1+0xca8] ;  /* 0x000ca80001227983 */ /* 0x000f280000300a00 */
[----:B------:R-:W4:Y:S01]  /*13fc0*/  LDL.LU R0, [R1+0x2f4] ;  /* 0x0002f40001007983 */ /* 0x000f220000300800 */
[C---:B---3--:R-:W-:Y:S08]  /*13fd0*/  HMMA.16816.F32 R8, R16.reuse, R26, R8 ;  /* 0x0000001a1008723c */ /* 0x048ff00000001808 */
[C---:B--2---:R-:W-:Y:S08]  /*13fe0*/  HMMA.16816.F32 R4, R16.reuse, R24, R4 ;  /* 0x000000181004723c */ /* 0x044ff00000001804 */
[C---:B----4-:R-:W-:Y:S08]  /*13ff0*/  HMMA.16816.F32 R12, R16.reuse, R28, R12 ;  /* 0x0000001c100c723c */ /* 0x050ff0000000180c */
[----:B------:R-:W-:-:S15]  /*14000*/  HMMA.16816.F32 R32, R16, R30, R32 ;  /* 0x0000001e1020723c */ /* 0x000fde0000001820 */
[----:B------:R-:W-:-:S04]  /*14010*/  NOP ;  /* 0x0000000000007918 */ /* 0x000fc80000000000 */
[----:B------:R-:W-:Y:S04]  /*14020*/  STL.64 [R1+0x620], R32 ;  /* 0x0006202001007387 */ /* 0x000fe80000100a00 */
[----:B------:R-:W-:Y:S04]  /*14030*/  STL.64 [R1+0x628], R34 ;  /* 0x0006282201007387 */ /* 0x000fe80000100a00 */
[----:B------:R-:W-:Y:S04]  /*14040*/  STL.64 [R1+0x2868], R30 ;  /* 0x0028681e01007387 */ /* 0x000fe80000100a00 */
[----:B------:R-:W-:Y:S04]  /*14050*/  STL.64 [R1+0x610], R12 ;  /* 0x0006100c01007387 */ /* 0x000fe80000100a00 */
[----:B------:R-:W-:Y:S04]  /*14060*/  STL.64 [R1+0x618], R14 ;  /* 0x0006180e01007387 */ /* 0x000fe80000100a00 */
[----:B------:R0:W-:Y:S04]  /*14070*/  STL.64 [R1+0x2860], R28 ;  /* 0x0028601c01007387 */ /* 0x0001e80000100a00 */
[----:B0-----:R-:W2:Y:S04]  /*14080*/  LDL.LU.64 R28, [R1+0xc60] ;  /* 0x000c6000011c7983 */ /* 0x001ea80000300a00 */
[----:B------:R0:W-:Y:S04]  /*14090*/  STL.64 [R1+0x600], R8 ;  /* 0x0006000801007387 */ /* 0x0001e80000100a00 */
[----:B------:R1:W-:Y:S04]  /*140a0*/  STL.64 [R1+0x608], R10 ;  /* 0x0006080a01007387 */ /* 0x0003e80000100a00 */
[----:B------:R-:W2:Y:S04]  /*140b0*/  LDL.LU.64 R30, [R1+0xc68] ;  /* 0x000c6800011e7983 */ /* 0x000ea80000300a00 */
[----:B------:R-:W-:Y:S04]  /*140c0*/  STL.64 [R1+0x5f0], R4 ;  /* 0x0005f00401007387 */ /* 0x000fe80000100a00 */
[----:B------:R-:W-:Y:S04]  /*140d0*/  STL.64 [R1+0x5f8], R6 ;  /* 0x0005f80601007387 */ /* 0x000fe80000100a00 */
[----:B------:R-:W3:Y:S04]  /*140e0*/  LDL.LU.64 R12, [R1+0xc50] ;  /* 0x000c5000010c7983 */ /* 0x000ee80000300a00 */
[----:B------:R-:W3:Y:S04]  /*140f0*/  LDL.LU.64 R14, [R1+0xc58] ;  /* 0x000c5800010e7983 */ /* 0x000ee80000300a00 */
[----:B0-----:R-:W4:Y:S04]  /*14100*/  LDL.LU.64 R8, [R1+0xc30] ;  /* 0x000c300001087983 */ /* 0x001f280000300a00 */
[----:B-1----:R-:W2:Y:S04]  /*14110*/  LDL.LU.64 R10, [R1+0xc38] ;  /* 0x000c3800010a7983 */ /* 0x002ea80000300a00 */
[----:B--2---:R-:W-:Y:S04]  /*14120*/  STL.64 [R1+0x28b8], R10 ;  /* 0x0028b80a01007387 */ /* 0x004fe80000100a00 */
[----:B----4-:R0:W-:Y:S04]  /*14130*/  STL.64 [R1+0x28b0], R8 ;  /* 0x0028b00801007387 */ /* 0x0101e80000100a00 */
[----:B0-----:R-:W2:Y:S04]  /*14140*/  LDL.LU.64 R8, [R1+0xc40] ;  /* 0x000c400001087983 */ /* 0x001ea80000300a00 */
[----:B------:R-:W2:Y:S04]  /*14150*/  LDL.LU.64 R10, [R1+0xc48] ;  /* 0x000c4800010a7983 */ /* 0x000ea80000300a00 */
[----:B------:R-:W4:Y:S04]  /*14160*/  LDL.LU.64 R4, [R1+0xc10] ;  /* 0x000c100001047983 */ /* 0x000f280000300a00 */
[----:B------:R-:W2:Y:S01]  /*14170*/  LDL.LU.64 R6, [R1+0xc18] ;  /* 0x000c180001067983 */ /* 0x000ea20000300a00 */
[C---:B------:R-:W-:Y:S08]  /*14180*/  HMMA.16816.F32 R28, R16.reuse, R22, R28 ;  /* 0x00000016101c723c */ /* 0x040ff0000000181c */
[C---:B---3--:R-:W-:Y:S01]  /*14190*/  HMMA.16816.F32 R12, R16.reuse, R20, R12 ;  /* 0x00000014100c723c */ /* 0x048fe2000000180c */
[----:B--2---:R-:W-:Y:S04]  /*141a0*/  STL.64 [R1+0x2898], R6 ;  /* 0x0028980601007387 */ /* 0x004fe80000100a00 */
[----:B----4-:R0:W-:Y:S04]  /*141b0*/  STL.64 [R1+0x2890], R4 ;  /* 0x0028900401007387 */ /* 0x0101e80000100a00 */
[----:B0-----:R-:W2:Y:S04]  /*141c0*/  LDL.LU.64 R4, [R1+0xc20] ;  /* 0x000c200001047983 */ /* 0x001ea80000300a00 */
[----:B------:R-:W2:Y:S04]  /*141d0*/  LDL.LU.64 R6, [R1+0xc28] ;  /* 0x000c280001067983 */ /* 0x000ea80000300a00 */
[----:B------:R-:W3:Y:S04]  /*141e0*/  LDL.LU.64 R32, [R1+0xbf0] ;  /* 0x000bf00001207983 */ /* 0x000ee80000300a00 */
[----:B------:R-:W3:Y:S04]  /*141f0*/  LDL.LU.64 R34, [R1+0xbf8] ;  /* 0x000bf80001227983 */ /* 0x000ee80000300a00 */
[----:B------:R0:W-:Y:S04]  /*14200*/  STL.64 [R1+0x2858], R26 ;  /* 0x0028581a01007387 */ /* 0x0001e80000100a00 */
[----:B0-----:R-:W4:Y:S04]  /*14210*/  LDL.LU R26, [R1+0x2ec] ;  /* 0x0002ec00011a7983 */ /* 0x001f280000300800 */
[----:B------:R-:W2:Y:S04]  /*14220*/  LDL.LU R27, [R1+0x2f8] ;  /* 0x0002f800011b7983 */ /* 0x000ea80000300800 */
[----:B------:R0:W-:Y:S04]  /*14230*/  STL.64 [R1+0x2850], R24 ;  /* 0x0028501801007387 */ /* 0x0001e80000100a00 */
[----:B0-----:R-:W2:Y:S04]  /*14240*/  LDL.LU R24, [R1+0x2e4] ;  /* 0x0002e40001187983 */ /* 0x001ea80000300800 */
[----:B------:R-:W4:Y:S04]  /*14250*/  LDL.LU R25, [R1+0x2f0] ;  /* 0x0002f00001197983 */ /* 0x000f280000300800 */
[----:B------:R0:W-:Y:S04]  /*14260*/  STL.64 [R1+0x5e0], R28 ;  /* 0x0005e01c01007387 */ /* 0x0001e80000100a00 */
[----:B------:R1:W-:Y:S04]  /*14270*/  STL.64 [R1+0x5e8], R30 ;  /* 0x0005e81e01007387 */ /* 0x0003e80000100a00 */
[----:B0-----:R-:W2:Y:S04]  /*14280*/  LDL.LU.64 R28, [R1+0x2b0] ;  /* 0x0002b000011c7983 */ /* 0x001ea80000300a00 */
[----:B-1----:R-:W2:Y:S04]  /*14290*/  LDL.LU.64 R30, [R1+0x2b8] ;  /* 0x0002b800011e7983 */ /* 0x002ea80000300a00 */
[----:B------:R-:W-:Y:S04]  /*142a0*/  STL.64 [R1+0x5d0], R12 ;  /* 0x0005d00c01007387 */ /* 0x000fe80000100a00 */
[----:B------:R0:W-:Y:S04]  /*142b0*/  STL.64 [R1+0x5d8], R14 ;  /* 0x0005d80e01007387 */ /* 0x0001e80000100a00 */
[----:B0-----:R-:W2:Y:S04]  /*142c0*/  LDL.LU.64 R14, [R1+0x28c8] ;  /* 0x0028c800010e7983 */ /* 0x001ea80000300a00 */
[----:B------:R-:W3:Y:S04]  /*142d0*/  LDL.LU.64 R12, [R1+0x28c0] ;  /* 0x0028c000010c7983 */ /* 0x000ee80000300a00 */
[----:B------:R0:W-:Y:S04]  /*142e0*/  STL.64 [R1+0x2838], R22 ;  /* 0x0028381601007387 */ /* 0x0001e80000100a00 */
[----:B0-----:R-:W3:Y:S04]  /*142f0*/  LDL.LU R22, [R1+0x2dc] ;  /* 0x0002dc0001167983 */ /* 0x001ee80000300800 */
[----:B------:R-:W3:Y:S04]  /*14300*/  LDL.LU R23, [R1+0x2e8] ;  /* 0x0002e80001177983 */ /* 0x000ee80000300800 */
[----:B------:R0:W-:Y:S04]  /*14310*/  STL.64 [R1+0x2830], R20 ;  /* 0x0028301401007387 */ /* 0x0001e80000100a00 */
[----:B0-----:R-:W3:Y:S01]  /*14320*/  LDL.LU R21, [R1+0x2e0] ;  /* 0x0002e00001157983 */ /* 0x001ee20000300800 */
        /* <DEDUP_REMOVED lines=31> */
[----:B------:R3:W-:Y:S02]  /*14520*/  STL.64 [R1+0x588], R14 ;  /* 0x0005880e01007387 */ /* 0x0007e40000100a00 */
[----:B---3--:R-:W-:Y:S02]  /*14530*/  HMMA.16816.F32 R12, R16, R4, R32 ;  /* 0x00000004100c723c */ /* 0x008fe40000001820 */
[----:B------:R-:W-:Y:S04]  /*14540*/  STL.64 [R1+0x2818], R6 ;  /* 0x0028180601007387 */ /* 0x000fe80000100a00 */
[----:B------:R0:W-:-:S13]  /*14550*/  STL.64 [R1+0x2810], R4 ;  /* 0x0028100401007387 */ /* 0x0001da0000100a00 */
[----:B------:R-:W-:Y:S04]  /*14560*/  STL.64 [R1+0x570], R12 ;  /* 0x0005700c01007387 */ /* 0x000fe80000100a00 */
[----:B------:R-:W-:Y:S04]  /*14570*/  STL.64 [R1+0x578], R14 ;  /* 0x0005780e01007387 */ /* 0x000fe80000100a00 */
[----:B------:R-:W2:Y:S04]  /*14580*/  LDL.LU.64 R32, [R1+0xbe0] ;  /* 0x000be00001207983 */ /* 0x000ea80000300a00 */
[----:B------:R-:W2:Y:S01]  /*14590*/  LDL.LU.64 R34, [R1+0xbe8] ;  /* 0x000be80001227983 */ /* 0x000ea20000300a00 */
[----:B0-----:R-:W-:Y:S01]  /*145a0*/  HMMA.16816.F32 R4, R16, R2, R28 ;  /* 0x000000021004723c */ /* 0x001fe2000000181c */
[----:B------:R-:W-:-:S02]  /*145b0*/  IMAD R16, R22, 0x100, R21 ;  /* 0x0000010016107824 */ /* 0x000fc400078e0215 */
[----:B------:R-:W-:Y:S02]  /*145c0*/  IMAD R17, R24, 0x100, R23 ;  /* 0x0000010018117824 */ /* 0x000fe400078e0217 */
[----:B----4-:R-:W-:Y:S02]  /*145d0*/  IMAD R18, R26, 0x100, R25 ;  /* 0x000001001a127824 */ /* 0x010fe400078e0219 */
[----:B------:R-:W-:Y:S01]  /*145e0*/  IMAD R19, R0, 0x100, R27 ;  /* 0x0000010000137824 */ /* 0x000fe200078e021b */
[----:B------:R-:W-:Y:S02]  /*145f0*/  F2FP.F16.E5M2.UNPACK_B R16, R16 ;  /* 0x00000010ff10723e */ /* 0x000fe400020004ff */
[----:B------:R-:W-:Y:S02]  /*14600*/  F2FP.F16.E5M2.UNPACK_B R17, R17 ;  /* 0x00000011ff11723e */ /* 0x000fe400020004ff */
[----:B------:R-:W-:Y:S02]  /*14610*/  F2FP.F16.E5M2.UNPACK_B R18, R18 ;  /* 0x00000012ff12723e */ /* 0x000fe400020004ff */
[----:B------:R-:W-:-:S05]  /*14620*/  F2FP.F16.E5M2.UNPACK_B R19, R19 ;  /* 0x00000013ff13723e */ /* 0x000fca00020004ff */
[----:B------:R0:W-:Y:S04]  /*14630*/  STL.64 [R1+0x250], R4 ;  /* 0x0002500401007387 */ /* 0x0001e80000100a00 */
[----:B------:R1:W-:Y:S04]  /*14640*/  STL.64 [R1+0x258], R6 ;  /* 0x0002580601007387 */ /* 0x0003e80000100a00 */
[----:B------:R-:W3:Y:S04]  /*14650*/  LDL.LU.64 R28, [R1+0xbd0] ;  /* 0x000bd000011c7983 */ /* 0x000ee80000300a00 */
[----:B------:R-:W3:Y:S04]  /*14660*/  LDL.LU.64 R30, [R1+0xbd8] ;  /* 0x000bd800011e7983 */ /* 0x000ee80000300a00 */
[----:B0-----:R-:W4:Y:S04]  /*14670*/  LDL.LU.64 R4, [R1+0xbc0] ;  /* 0x000bc00001047983 */ /* 0x001f280000300a00 */
[----:B-1----:R-:W4:Y:S04]  /*14680*/  LDL.LU.64 R6, [R1+0xbc8] ;  /* 0x000bc80001067983 */ /* 0x002f280000300a00 */
[----:B------:R-:W3:Y:S04]  /*14690*/  LDL.LU.64 R24, [R1+0xbb0] ;  /* 0x000bb00001187983 */ /* 0x000ee80000300a00 */
[----:B------:R-:W3:Y:S04]  /*146a0*/  LDL.LU.64 R26, [R1+0xbb8] ;  /* 0x000bb800011a7983 */ /* 0x000ee80000300a00 */
[----:B------:R-:W3:Y:S04]  /*146b0*/  LDL.LU.64 R12, [R1+0xb90] ;  /* 0x000b9000010c7983 */ /* 0x000ee80000300a00 */
[----:B------:R-:W3:Y:S04]  /*146c0*/  LDL.LU.64 R14, [R1+0xb98] ;  /* 0x000b9800010e7983 */ /* 0x000ee80000300a00 */
[----:B------:R-:W3:Y:S04]  /*146d0*/  LDL.LU.64 R20, [R1+0xb80] ;  /* 0x000b800001147983 */ /* 0x000ee80000300a00 */
[----:B------:R-:W3:Y:S01]  /*146e0*/  LDL.LU.64 R22, [R1+0xb88] ;  /* 0x000b880001167983 */ /* 0x000ee20000300a00 */
[----:B--2---:R-:W-:-:S15]  /*146f0*/  HMMA.16816.F32 R32, R16, R36, R32 ;  /* 0x000000241020723c */ /* 0x004fde0000001820 */
[----:B------:R-:W-:-:S04]  /*14700*/  NOP ;  /* 0x0000000000007918 */ /* 0x000fc80000000000 */
[----:B------:R-:W-:Y:S04]  /*14710*/  STL.64 [R1+0x560], R32 ;  /* 0x0005602001007387 */ /* 0x000fe80000100a00 */
[----:B------:R0:W-:Y:S04]  /*14720*/  STL.64 [R1+0x568], R34 ;  /* 0x0005682201007387 */ /* 0x0001e80000100a00 */
[----:B0-----:R-:W3:Y:S04]  /*14730*/  LDL.LU.64 R34, [R1+0x2878] ;  /* 0x0028780001227983 */ /* 0x001ee80000300a00 */
[----:B------:R-:W4:Y:S01]  /*14740*/  LDL.LU.64 R32, [R1+0x2870] ;  /* 0x0028700001207983 */ /* 0x000f220000300a00 */
[----:B---3--:R-:W-:-:S15]  /*14750*/  HMMA.16816.F32 R28, R16, R34, R28 ;  /* 0x00000022101c723c */ /* 0x008fde000000181c */
[----:B------:R-:W-:-:S04]  /*14760*/  NOP ;  /* 0x0000000000007918 */ /* 0x000fc80000000000 */
[----:B------:R-:W-:Y:S04]  /*14770*/  STL.64 [R1+0x550], R28 ;  /* 0x0005501c01007387 */ /* 0x000fe80000100a00 */
[----:B------:R0:W-:Y:S04]  /*14780*/  STL.64 [R1+0x558], R30 ;  /* 0x0005581e01007387 */ /* 0x0001e80000100a00 */
[----:B0-----:R-:W2:Y:S01]  /*14790*/  LDL.LU.64 R30, [R1+0x2868] ;  /* 0x00286800011e7983 */ /* 0x001ea20000300a00 */
[----:B----4-:R-:W-:Y:S03]  /*147a0*/  HMMA.16816.F32 R4, R16, R32, R4 ;  /* 0x000000201004723c */ /* 0x010fe60000001804 */
[----:B------:R-:W3:-:S15]  /*147b0*/  LDL.LU.64 R28, [R1+0x2860] ;  /* 0x00286000011c7983 */ /* 0x000ede0000300a00 */
[----:B------:R-:W-:Y:S01]  /*147c0*/  NOP ;  /* 0x0000000000007918 */ /* 0x000fe20000000000 */
[----:B------:R0:W-:Y:S04]  /*147d0*/  STL.64 [R1+0x540], R4 ;  /* 0x0005400401007387 */ /* 0x0001e80000100a00 */
[----:B------:R1:W-:Y:S04]  /*147e0*/  STL.64 [R1+0x548], R6 ;  /* 0x0005480601007387 */ /* 0x0003e80000100a00 */
[----:B0-----:R-:W4:Y:S04]  /*147f0*/  LDL.LU.64 R4, [R1+0xb70] ;  /* 0x000b700001047983 */ /* 0x001f280000300a00 */
[----:B-1----:R-:W4:Y:S04]  /*14800*/  LDL.LU.64 R6, [R1+0xb78] ;  /* 0x000b780001067983 */ /* 0x002f280000300a00 */
        /* <DEDUP_REMOVED lines=9> */
[----:B------:R-:W4:Y:S01]  /*148a0*/  LDL.LU.64 R24, [R1+0x2850] ;  /* 0x0028500001187983 */ /* 0x000f220000300a00 */
[----:B---3--:R-:W-:-:S15]  /*148b0*/  HMMA.16816.F32 R32, R16, R28, R32 ;  /* 0x0000001c1020723c */ /* 0x008fde0000001820 */
[----:B------:R-:W-:-:S04]  /*148c0*/  NOP ;  /* 0x0000000000007918 */ /* 0x000fc80000000000 */
[----:B------:R0:W-:Y:S04]  /*148d0*/  STL.64 [R1+0x520], R32 ;  /* 0x0005202001007387 */ /* 0x0001e80000100a00 */
[----:B------:R1:W-:Y:S04]  /*148e0*/  STL.64 [R1+0x528], R34 ;  /* 0x0005282201007387 */ /* 0x0003e80000100a00 */
[----:B0-----:R-:W3:Y:S04]  /*148f0*/  LDL.LU.64 R32, [R1+0xb50] ;  /* 0x000b500001207983 */ /* 0x001ee80000300a00 */
[----:B-1----:R-:W3:Y:S04]  /*14900*/  LDL.LU.64 R34, [R1+0xb58] ;  /* 0x000b580001227983 */ /* 0x002ee80000300a00 */
[----:B------:R-:W-:Y:S04]  /*14910*/  STL.64 [R1+0x27e8], R30 ;  /* 0x0027e81e01007387 */ /* 0x000fe80000100a00 */
[----:B------:R0:W-:Y:S04]  /*14920*/  STL.64 [R1+0x27e0], R28 ;  /* 0x0027e01c01007387 */ /* 0x0001e80000100a00 */
[----:B0-----:R-:W3:Y:S04]  /*14930*/  LDL.LU.64 R28, [R1+0xb60] ;  /* 0x000b6000011c7983 */ /* 0x001ee80000300a00 */
[----:B------:R-:W3:Y:S01]  /*14940*/  LDL.LU.64 R30, [R1+0xb68] ;  /* 0x000b6800011e7983 */ /* 0x000ee20000300a00 */
[C---:B--2---:R-:W-:Y:S08]  /*14950*/  HMMA.16816.F32 R12, R16.reuse, R26, R12 ;  /* 0x0000001a100c723c */ /* 0x044ff0000000180c */
[C---:B----4-:R-:W-:Y:S11]  /*14960*/  HMMA.16816.F32 R20, R16.reuse, R24, R20 ;  /* 0x000000181014723c */ /* 0x050ff60000001814 */
[----:B------:R-:W-:Y:S04]  /*14970*/  STL.64 [R1+0x510], R12 ;  /* 0x0005100c01007387 */ /* 0x000fe80000100a00 */
[----:B------:R0:W-:Y:S04]  /*14980*/  STL.64 [R1+0x518], R14 ;  /* 0x0005180e01007387 */ /* 0x0001e80000100a00 */
[----:B0-----:R-:W2:Y:S04]  /*14990*/  LDL.LU.64 R14, [R1+0x2848] ;  /* 0x00284800010e7983 */ /* 0x001ea80000300a00 */
[----:B------:R-:W4:Y:S04]  /*149a0*/  LDL.LU.64 R12, [R1+0x2840] ;  /* 0x00284000010c7983 */ /* 0x000f280000300a00 */
[----:B------:R-:W-:Y:S04]  /*149b0*/  STL.64 [R1+0x500], R20 ;  /* 0x0005001401007387 */ /* 0x000fe80000100a00 */
[----:B------:R0:W-:Y:S04]  /*149c0*/  STL.64 [R1+0x508], R22 ;  /* 0x0005081601007387 */ /* 0x0001e80000100a00 */
[----:B0-----:R-:W2:Y:S04]  /*149d0*/  LDL.LU.64 R22, [R1+0x2838] ;  /* 0x0028380001167983 */ /* 0x001ea80000300a00 */
[----:B------:R-:W3:Y:S04]  /*149e0*/  LDL.LU.64 R20, [R1+0x2830] ;  /* 0x0028300001147983 */ /* 0x000ee80000300a00 */
[----:B------:R-:W3:Y:S04]  /*149f0*/  LDL.LU R0, [R1+0x314] ;  /* 0x0003140001007983 */ /* 0x000ee80000300800 */
        /* <DEDUP_REMOVED lines=10> */
[C---:B---3--:R-:W-:Y:S03]  /*14aa0*/  HMMA.16816.F32 R28, R16.reuse, R20, R28 ;  /* 0x00000014101c723c */ /* 0x048fe6000000181c */
[----:B--2---:R-:W-:Y:S04]  /*14ab0*/  STL.64 [R1+0x2828], R6 ;  /* 0x0028280601007387 */ /* 0x004fe80000100a00 */
[----:B------:R0:W-:Y:S04]  /*14ac0*/  STL.64 [R1+0x2820], R4 ;  /* 0x0028200401007387 */ /* 0x0001e80000100a00 */
[----:B0-----:R-:W2:Y:S04]  /*14ad0*/  LDL.LU.64 R4, [R1+0xb30] ;  /* 0x000b300001047983 */ /* 0x001ea80000300a00 */
[----:B------:R-:W2:Y:S04]  /*14ae0*/  LDL.LU.64 R6, [R1+0xb38] ;  /* 0x000b380001067983 */ /* 0x000ea80000300a00 */
[----:B------:R-:W-:Y:S04]  /*14af0*/  STL.64 [R1+0x4e0], R28 ;  /* 0x0004e01c01007387 */ /* 0x000fe80000100a00 */
[----:B------:R0:W-:Y:S01]  /*14b00*/  STL.64 [R1+0x4e8], R30 ;  /* 0x0004e81e01007387 */ /* 0x0001e20000100a00 */
[C---:B----4-:R-:W-:Y:S08]  /*14b10*/  HMMA.16816.F32 R24, R16.reuse, R12, R24 ;  /* 0x0000000c1018723c */ /* 0x050ff00000001818 */
[----:B0-----:R-:W-:Y:S01]  /*14b20*/  HMMA.16816.F32 R28, R16, R14, R32 ;  /* 0x0000000e101c723c */ /* 0x001fe20000001820 */
[----:B------:R-:W3:Y:S04]  /*14b30*/  LDL.LU.64 R32, [R1+0xb10] ;  /* 0x000b100001207983 */ /* 0x000ee80000300a00 */
[----:B------:R-:W3:-:S14]  /*14b40*/  LDL.LU.64 R34, [R1+0xb18] ;  /* 0x000b180001227983 */ /* 0x000edc0000300a00 */
[----:B------:R0:W-:Y:S04]  /*14b50*/  STL.64 [R1+0x4d0], R28 ;  /* 0x0004d01c01007387 */ /* 0x0001e80000100a00 */
[----:B------:R1:W-:Y:S04]  /*14b60*/  STL.64 [R1+0x4d8], R30 ;  /* 0x0004d81e01007387 */ /* 0x0003e80000100a00 */
[----:B0-----:R-:W4:Y:S04]  /*14b70*/  LDL.LU.64 R28, [R1+0xb00] ;  /* 0x000b0000011c7983 */ /* 0x001f280000300a00 */
[----:B-1----:R-:W4:Y:S04]  /*14b80*/  LDL.LU.64 R30, [R1+0xb08] ;  /* 0x000b0800011e7983 */ /* 0x002f280000300a00 */
[----:B------:R0:W-:Y:S04]  /*14b90*/  STL.64 [R1+0x4c0], R24 ;  /* 0x0004c01801007387 */ /* 0x0001e80000100a00 */
[----:B------:R1:W-:Y:S04]  /*14ba0*/  STL.64 [R1+0x4c8], R26 ;  /* 0x0004c81a01007387 */ /* 0x0003e80000100a00 */
[----:B0-----:R-:W3:Y:S04]  /*14bb0*/  LDL.LU.64 R24, [R1+0x2a0] ;  /* 0x0002a00001187983 */ /* 0x001ee80000300a00 */
[----:B-1----:R-:W3:Y:S04]  /*14bc0*/  LDL.LU.64 R26, [R1+0x2a8] ;  /* 0x0002a800011a7983 */ /* 0x002ee80000300a00 */
[----:B------:R0:W-:Y:S04]  /*14bd0*/  STL.64 [R1+0x27d8], R14 ;  /* 0x0027d80e01007387 */ /* 0x0001e80000100a00 */
[----:B0-----:R-:W3:Y:S04]  /*14be0*/  LDL.LU R14, [R1+0x310] ;  /* 0x00031000010e7983 */ /* 0x001ee80000300800 */
[----:B------:R-:W3:Y:S04]  /*14bf0*/  LDL.LU R15, [R1+0x30c] ;  /* 0x00030c00010f7983 */ /* 0x000ee80000300800 */
[----:B------:R0:W-:Y:S04]  /*14c00*/  STL.64 [R1+0x27d0], R12 ;  /* 0x0027d00c01007387 */ /* 0x0001e80000100a00 */
[----:B0-----:R-:W3:Y:S04]  /*14c10*/  LDL.LU R12, [R1+0x308] ;  /* 0x00030800010c7983 */ /* 0x001ee80000300800 */
[----:B------:R-:W3:Y:S01]  /*14c20*/  LDL.LU R13, [R1+0x304] ;  /* 0x00030400010d7983 */ /* 0x000ee20000300800 */
[----:B--2---:R-:W-:-:S15]  /*14c30*/  HMMA.16816.F32 R4, R16, R10, R4 ;  /* 0x0000000a1004723c */ /* 0x004fde0000001804 */
[----:B------:R-:W-:-:S04]  /*14c40*/  NOP ;  /* 0x0000000000007918 */ /* 0x000fc80000000000 */
        /* <DEDUP_REMOVED lines=8> */
[----:B0-----:R-:W3:Y:S04]  /*14cd0*/  LDL.LU.64 R6, [R1+0x2818] ;  /* 0x0028180001067983 */ /* 0x001ee80000300a00 */
[----:B------:R-:W4:Y:S04]  /*14ce0*/  LDL.LU.64 R4, [R1+0x2810] ;  /* 0x0028100001047983 */ /* 0x000f280000300a00 */
[----:B------:R0:W-:Y:S04]  /*14cf0*/  STL.64 [R1+0x27b8], R10 ;  /* 0x0027b80a01007387 */ /* 0x0001e80000100a00 */
[----:B0-----:R-:W2:Y:S04]  /*14d00*/  LDL.LU R10, [R1+0x300] ;  /* 0x00030000010a7983 */ /* 0x001ea80000300800 */
[----:B------:R-:W2:Y:S04]  /*14d10*/  LDL.LU R11, [R1+0x2fc] ;  /* 0x0002fc00010b7983 */ /* 0x000ea80000300800 */
[----:B------:R-:W-:Y:S01]  /*14d20*/  STL.64 [R1+0x27b0], R8 ;  /* 0x0027b00801007387 */ /* 0x000fe20000100a00 */
[C---:B---3--:R-:W-:Y:S08]  /*14d30*/  HMMA.16816.F32 R32, R16.reuse, R6, R32 ;  /* 0x000000061020723c */ /* 0x048ff00000001820 */
[C---:B----4-:R-:W-:Y:S01]  /*14d40*/  HMMA.16816.F32 R28, R16.reuse, R4, R28 ;  /* 0x00000004101c723c */ /* 0x050fe2000000181c */
[----:B------:R-:W-:Y:S10]  /*14d50*/  STL.64 [R1+0x2798], R6 ;  /* 0x0027980601007387 */ /* 0x000ff40000100a00 */
[----:B------:R-:W-:Y:S04]  /*14d60*/  STL.64 [R1+0x490], R32 ;  /* 0x0004902001007387 */ /* 0x000fe80000100a00 */
[----:B------:R-:W-:Y:S04]  /*14d70*/  STL.64 [R1+0x498], R34 ;  /* 0x0004982201007387 */ /* 0x000fe80000100a00 */
[----:B------:R0:W-:Y:S04]  /*14d80*/  STL.64 [R1+0x2790], R4 ;  /* 0x0027900401007387 */ /* 0x0001e80000100a00 */
[----:B------:R1:W-:Y:S01]  /*14d90*/  STL.64 [R1+0x480], R28 ;  /* 0x0004801c01007387 */ /* 0x0003e20000100a00 */
[----:B0-----:R-:W-:Y:S03]  /*14da0*/  HMMA.16816.F32 R4, R16, R2, R24 ;  /* 0x000000021004723c */ /* 0x001fe60000001818 */
[----:B------:R0:W-:Y:S04]  /*14db0*/  STL.64 [R1+0x488], R30 ;  /* 0x0004881e01007387 */ /* 0x0001e80000100a00 */
[----:B------:R-:W3:Y:S04]  /*14dc0*/  LDL.LU R19, [R1+0x318] ;  /* 0x0003180001137983 */ /* 0x000ee80000300800 */
[----:B------:R-:W4:Y:S08]  /*14dd0*/  LDL.LU.64 R32, [R1+0xaf0] ;  /* 0x000af00001207983 */ /* 0x000f300000300a00 */
[----:B------:R0:W-:Y:S04]  /*14de0*/  STL.64 [R1+0x240], R4 ;  /* 0x0002400401007387 */ /* 0x0001e80000100a00 */
[----:B------:R0:W-:Y:S04]  /*14df0*/  STL.64 [R1+0x248], R6 ;  /* 0x0002480601007387 */ /* 0x0001e80000100a00 */
[----:B------:R-:W4:Y:S01]  /*14e00*/  LDL.LU.64 R34, [R1+0xaf8] ;  /* 0x000af80001227983 */ /* 0x000f220000300a00 */
[----:B--2---:R-:W-:-:S02]  /*14e10*/  IMAD R16, R11, 0x100, R10 ;  /* 0x000001000b107824 */ /* 0x004fc400078e020a */
[----:B------:R-:W-:Y:S01]  /*14e20*/  IMAD R17, R13, 0x100, R12 ;  /* 0x000001000d117824 */ /* 0x000fe200078e020c */
[----:B------:R-:W2:Y:S01]  /*14e30*/  LDL.LU.64 R24, [R1+0xae0] ;  /* 0x000ae00001187983 */ /* 0x000ea20000300a00 */
[----:B------:R-:W-:Y:S01]  /*14e40*/  IMAD R18, R15, 0x100, R14 ;  /* 0x000001000f127824 */ /* 0x000fe200078e020e */
[----:B------:R-:W-:Y:S02]  /*14e50*/  F2FP.F16.E5M2.UNPACK_B R16, R16 ;  /* 0x00000010ff10723e */ /* 0x000fe400020004ff */
[----:B------:R-:W-:Y:S01]  /*14e60*/  F2FP.F16.E5M2.UNPACK_B R17, R17 ;  /* 0x00000011ff11723e */ /* 0x000fe200020004ff */
[----:B------:R-:W2:Y:S01]  /*14e70*/  LDL.LU.64 R26, [R1+0xae8] ;  /* 0x000ae800011a7983 */ /* 0x000ea20000300a00 */
[----:B------:R-:W-:-:S03]  /*14e80*/  F2FP.F16.E5M2.UNPACK_B R18, R18 ;  /* 0x00000012ff12723e */ /* 0x000fc600020004ff */
[----:B-1----:R-:W2:Y:S04]  /*14e90*/  LDL.LU.64 R28, [R1+0xad0] ;  /* 0x000ad000011c7983 */ /* 0x002ea80000300a00 */
[----:B0-----:R-:W2:Y:S04]  /*14ea0*/  LDL.LU.64 R30, [R1+0xad8] ;  /* 0x000ad800011e7983 */ /* 0x001ea80000300a00 */
[----:B------:R-:W2:Y:S04]  /*14eb0*/  LDL.LU.64 R12, [R1+0xab0] ;  /* 0x000ab000010c7983 */ /* 0x000ea80000300a00 */
[----:B------:R-:W2:Y:S04]  /*14ec0*/  LDL.LU.64 R14, [R1+0xab8] ;  /* 0x000ab800010e7983 */ /* 0x000ea80000300a00 */
[----:B------:R-:W2:Y:S04]  /*14ed0*/  LDL.LU.64 R8, [R1+0xaa0] ;  /* 0x000aa00001087983 */ /* 0x000ea80000300a00 */
[----:B------:R-:W2:Y:S04]  /*14ee0*/  LDL.LU.64 R10, [R1+0xaa8] ;  /* 0x000aa800010a7983 */ /* 0x000ea80000300a00 */
[----:B------:R-:W2:Y:S04]  /*14ef0*/  LDL.LU.64 R4, [R1+0xa90] ;  /* 0x000a900001047983 */ /* 0x000ea80000300a00 */
[----:B------:R-:W2:Y:S01]  /*14f00*/  LDL.LU.64 R6, [R1+0xa98] ;  /* 0x000a980001067983 */ /* 0x000ea20000300a00 */
[----:B---3--:R-:W-:-:S05]  /*14f10*/  IMAD R19, R0, 0x100, R19 ;  /* 0x0000010000137824 */ /* 0x008fca00078e0213 */
[----:B------:R-:W-:-:S07]  /*14f20*/  F2FP.F16.E5M2.UNPACK_B R19, R19 ;  /* 0x00000013ff13723e */ /* 0x000fce00020004ff */
[----:B----4-:R-:W-:-:S15]  /*14f30*/  HMMA.16816.F32 R32, R16, R36, R32 ;  /* 0x000000241020723c */ /* 0x010fde0000001820 */
[----:B------:R-:W-:-:S04]  /*14f40*/  NOP ;  /* 0x0000000000007918 */ /* 0x000fc80000000000 */
[----:B------:R-:W-:Y:S04]  /*14f50*/  STL.64 [R1+0x470], R32 ;  /* 0x0004702001007387 */ /* 0x000fe80000100a00 */
[----:B------:R0:W-:Y:S04]  /*14f60*/  STL.64 [R1+0x478], R34 ;  /* 0x0004782201007387 */ /* 0x0001e80000100a00 */
[----:B0-----:R-:W2:Y:S04]  /*14f70*/  LDL.LU.64 R34, [R1+0x2808] ;  /* 0x0028080001227983 */ /* 0x001ea80000300a00 */
[----:B------:R-:W3:Y:S01]  /*14f80*/  LDL.LU.64 R32, [R1+0x2800] ;  /* 0x0028000001207983 */ /* 0x000ee20000300a00 */
        /* <DEDUP_REMOVED lines=15> */
[C---:B--2---:R-:W-:Y:S08]  /*15080*/  HMMA.16816.F32 R8, R16.reuse, R26, R8 ;  /* 0x0000001a1008723c */ /* 0x044ff00000001808 */
[C---:B---3--:R-:W-:Y:S08]  /*15090*/  HMMA.16816.F32 R4, R16.reuse, R24, R4 ;  /* 0x000000181004723c */ /* 0x048ff00000001804 */
[C---:B----4-:R-:W-:Y:S08]  /*150a0*/  HMMA.16816.F32 R12, R16.reuse, R28, R12 ;  /* 0x0000001c100c723c */ /* 0x050ff0000000180c */
[----:B------:R-:W-:-:S15]  /*150b0*/  HMMA.16816.F32 R32, R16, R30, R32 ;  /* 0x0000001e1020723c */ /* 0x000fde0000001820 */
[----:B------:R-:W-:-:S04]  /*150c0*/  NOP ;  /* 0x0000000000007918 */ /* 0x000fc80000000000 */
[----:B------:R-:W-:Y:S04]  /*150d0*/  STL.64 [R1+0x440], R32 ;  /* 0x0004402001007387 */ /* 0x000fe80000100a00 */
[----:B------:R-:W-:Y:S04]  /*150e0*/  STL.64 [R1+0x448], R34 ;  /* 0x0004482201007387 */ /* 0x000fe80000100a00 */
[----:B------:R-:W-:Y:S04]  /*150f0*/  STL.64 [R1+0x2778], R30 ;  /* 0x0027781e01007387 */ /* 0x000fe80000100a00 */
[----:B------:R-:W-:Y:S04]  /*15100*/  STL.64 [R1+0x2770], R28 ;  /* 0x0027701c01007387 */ /* 0x000fe80000100a00 */
[----:B------:R0:W-:Y:S04]  /*15110*/  STL.64 [R1+0x430], R12 ;  /* 0x0004300c01007387 */ /* 0x0001e80000100a00 */
[----:B------:R1:W-:Y:S04]  /*15120*/  STL.64 [R1+0x438], R14 ;  /* 0x0004380e01007387 */ /* 0x0003e80000100a00 */
[----:B0-----:R-:W2:Y:S04]  /*15130*/  LDL.LU.64 R12, [R1+0xa80] ;  /* 0x000a8000010c7983 */ /* 0x001ea80000300a00 */
[----:B------:R0:W-:Y:S04]  /*15140*/  STL.64 [R1+0x420], R8 ;  /* 0x0004200801007387 */ /* 0x0001e80000100a00 */
[----:B------:R3:W-:Y:S04]  /*15150*/  STL.64 [R1+0x428], R10 ;  /* 0x0004280a01007387 */ /* 0x0007e80000100a00 */
[----:B-1----:R-:W2:Y:S04]  /*15160*/  LDL.LU.64 R14, [R1+0xa88] ;  /* 0x000a8800010e7983 */ /* 0x002ea80000300a00 */
[----:B------:R-:W-:Y:S04]  /*15170*/  STL.64 [R1+0x410], R4 ;  /* 0x0004100401007387 */ /* 0x000fe80000100a00 */
[----:B------:R-:W-:Y:S04]  /*15180*/  STL.64 [R1+0x418], R6 ;  /* 0x0004180601007387 */ /* 0x000fe80000100a00 */
[----:B------:R-:W4:Y:S04]  /*15190*/  LDL.LU.64 R28, [R1+0xa70] ;  /* 0x000a7000011c7983 */ /* 0x000f280000300a00 */
[----:B------:R-:W4:Y:S04]  /*151a0*/  LDL.LU.64 R30, [R1+0xa78] ;  /* 0x000a7800011e7983 */ /* 0x000f280000300a00 */
[----:B0-----:R-:W2:Y:S04]  /*151b0*/  LDL.LU.64 R8, [R1+0xa50] ;  /* 0x000a500001087983 */ /* 0x001ea80000300a00 */
[----:B---3--:R-:W3:Y:S04]  /*151c0*/  LDL.LU.64 R10, [R1+0xa58] ;  /* 0x000a5800010a7983 */ /* 0x008ee80000300a00 */
[----:B---3--:R-:W-:Y:S04]  /*151d0*/  STL.64 [R1+0x27c8], R10 ;  /* 0x0027c80a01007387 */ /* 0x008fe80000100a00 */
[----:B--2---:R0:W-:Y:S04]  /*151e0*/  STL.64 [R1+0x27c0], R8 ;  /* 0x0027c00801007387 */ /* 0x0041e80000100a00 */
[----:B0-----:R-:W2:Y:S04]  /*151f0*/  LDL.LU.64 R8, [R1+0xa60] ;  /* 0x000a600001087983 */ /* 0x001ea80000300a00 */
[----:B------:R-:W2:Y:S04]  /*15200*/  LDL.LU.64 R10, [R1+0xa68] ;  /* 0x000a6800010a7983 */ /* 0x000ea80000300a00 */
[----:B------:R-:W3:Y:S04]  /*15210*/  LDL.LU.64 R4, [R1+0xa30] ;  /* 0x000a300001047983 */ /* 0x000ee80000300a00 */
[----:B------:R-:W2:Y:S01]  /*15220*/  LDL.LU.64 R6, [R1+0xa38] ;  /* 0x000a380001067983 */ /* 0x000ea20000300a00 */
[C---:B------:R-:W-:Y:S03]  /*15230*/  HMMA.16816.F32 R12, R16.reuse, R22, R12 ;  /* 0x00000016100c723c */ /* 0x040fe6000000180c */
[----:B--2---:R-:W-:Y:S04]  /*15240*/  STL.64 [R1+0x27a8], R6 ;  /* 0x0027a80601007387 */ /* 0x004fe80000100a00 */
[----:B---3--:R0:W-:Y:S04]  /*15250*/  STL.64 [R1+0x27a0], R4 ;  /* 0x0027a00401007387 */ /* 0x0081e80000100a00 */
[----:B0-----:R-:W2:Y:S04]  /*15260*/  LDL.LU.64 R4, [R1+0xa40] ;  /* 0x000a400001047983 */ /* 0x001ea80000300a00 */
[----:B------:R-:W2:Y:S04]  /*15270*/  LDL.LU.64 R6, [R1+0xa48] ;  /* 0x000a480001067983 */ /* 0x000ea80000300a00 */
[----:B------:R-:W3:Y:S04]  /*15280*/  LDL.LU.64 R32, [R1+0xa20] ;  /* 0x000a200001207983 */ /* 0x000ee80000300a00 */
[----:B------:R-:W3:Y:S04]  /*15290*/  LDL.LU.64 R34, [R1+0xa28] ;  /* 0x000a280001227983 */ /* 0x000ee80000300a00 */
[----:B------:R0:W-:Y:S04]  /*152a0*/  STL.64 [R1+0x2750], R26 ;  /* 0x0027501a01007387 */ /* 0x0001e80000100a00 */
[----:B0-----:R-:W2:Y:S04]  /*152b0*/  LDL.LU R26, [R1+0x330] ;  /* 0x00033000011a7983 */ /* 0x001ea80000300800 */
[----:B------:R-:W2:Y:S04]  /*152c0*/  LDL.LU R27, [R1+0x32c] ;  /* 0x00032c00011b7983 */ /* 0x000ea80000300800 */
[----:B------:R0:W-:Y:S04]  /*152d0*/  STL.64 [R1+0x2748], R24 ;  /* 0x0027481801007387 */ /* 0x0001e80000100a00 */
[----:B0-----:R-:W3:Y:S04]  /*152e0*/  LDL.LU R24, [R1+0x328] ;  /* 0x0003280001187983 */ /* 0x001ee80000300800 */
[----:B------:R-:W3:Y:S04]  /*152f0*/  LDL.LU R25, [R1+0x324] ;  /* 0x0003240001197983 */ /* 0x000ee80000300800 */
[----:B--2---:R-:W-:Y:S04]  /*15300*/  STL.64 [R1+0x2788], R26 ;  /* 0x0027881a01007387 */ /* 0x004fe80000100a00 */
[----:B---3--:R0:W-:Y:S04]  /*15310*/  STL.64 [R1+0x2780], R24 ;  /* 0x0027801801007387 */ /* 0x0081e80000100a00 */
[----:B0-----:R-:W2:Y:S04]  /*15320*/  LDL.LU.64 R24, [R1+0xa10] ;  /* 0x000a100001187983 */ /* 0x001ea80000300a00 */
[----:B------:R-:W2:Y:S04]  /*15330*/  LDL.LU.64 R26, [R1+0xa18] ;  /* 0x000a1800011a7983 */ /* 0x000ea80000300a00 */
[----:B------:R-:W-:Y:S04]  /*15340*/  STL.64 [R1+0x400], R12 ;  /* 0x0004000c01007387 */ /* 0x000fe80000100a00 */
[----:B------:R0:W-:Y:S04]  /*15350*/  STL.64 [R1+0x408], R14 ;  /* 0x0004080e01007387 */ /* 0x0001e80000100a00 */
[----:B0-----:R-:W3:Y:S01]  /*15360*/  LDL.LU.64 R14, [R1+0x27d8] ;  /* 0x0027d800010e7983 */ /* 0x001ee20000300a00 */
[----:B----4-:R-:W-:Y:S03]  /*15370*/  HMMA.16816.F32 R28, R16, R20, R28 ;  /* 0x00000014101c723c */ /* 0x010fe6000000181c */
[----:B------:R-:W4:-:S15]  /*15380*/  LDL.LU.64 R12, [R1+0x27d0] ;  /* 0x0027d000010c7983 */ /* 0x000f1e0000300a00 */
[----:B------:R-:W-:Y:S01]  /*15390*/  NOP ;  /* 0x0000000000007918 */ /* 0x000fe20000000000 */
[----:B------:R0:W-:Y:S04]  /*153a0*/  STL.64 [R1+0x3f0], R28 ;  /* 0x0003f01c01007387 */ /* 0x0001e80000100a00 */
[----:B------:R1:W-:Y:S04]  /*153b0*/  STL.64 [R1+0x3f8], R30 ;  /* 0x0003f81e01007387 */ /* 0x0003e80000100a00 */
[----:B0-----:R-:W2:Y:S04]  /*153c0*/  LDL.LU.64 R28, [R1+0x230] ;  /* 0x00023000011c7983 */ /* 0x001ea80000300a00 */
[----:B-1----:R-:W2:Y:S01]  /*153d0*/  LDL.LU.64 R30, [R1+0x238] ;  /* 0x00023800011e7983 */ /* 0x002ea20000300a00 */
[----:B---3--:R-:W-:-:S15]  /*153e0*/  HMMA.16816.F32 R8, R16, R14, R8 ;  /* 0x0000000e1008723c */ /* 0x008fde0000001808 */
[----:B------:R-:W-:-:S04]  /*153f0*/  NOP ;  /* 0x0000000000007918 */ /* 0x000fc80000000000 */
[----:B------:R-:W-:Y:S04]  /*15400*/  STL.64 [R1+0x3e0], R8 ;  /* 0x0003e00801007387 */ /* 0x000fe80000100a00 */
[----:B------:R0:W-:Y:S04]  /*15410*/  STL.64 [R1+0x3e8], R10 ;  /* 0x0003e80a01007387 */ /* 0x0001e80000100a00 */
[----:B0-----:R-:W4:Y:S04]  /*15420*/  LDL.LU.64 R10, [R1+0x27c8] ;  /* 0x0027c800010a7983 */ /* 0x001f280000300a00 */
[----:B------:R-:W4:Y:S02]  /*15430*/  LDL.LU.64 R8, [R1+0x27c0] ;  /* 0x0027c00001087983 */ /* 0x000f240000300a00 */
[----:B----4-:R-:W-:-:S15]  /*15440*/  HMMA.16816.F32 R8, R16, R12, R8 ;  /* 0x0000000c1008723c */ /* 0x010fde0000001808 */
        /* <DEDUP_REMOVED lines=16> */
[----:B------:R-:W2:Y:S04]  /*15550*/  LDL.LU.64 R4, [R1+0x2790] ;  /* 0x0027900001047983 */ /* 0x000ea80000300a00 */
[----:B------:R-:W-:Y:S04]  /*15560*/  STL.64 [R1+0x2730], R10 ;  /* 0x0027300a01007387 */ /* 0x000fe80000100a00 */
[----:B------:R3:W-:Y:S02]  /*15570*/  STL.64 [R1+0x2728], R8 ;  /* 0x0027280801007387 */ /* 0x0007e40000100a00 */
[C---:B---3--:R-:W-:Y:S02]  /*15580*/  HMMA.16816.F32 R8, R16.reuse, R6, R32 ;  /* 0x000000061008723c */ /* 0x048fe40000001820 */
[----:B------:R-:W3:Y:S04]  /*15590*/  LDL.LU.64 R32, [R1+0xa00] ;  /* 0x000a000001207983 */ /* 0x000ee80000300a00 */
[----:B------:R-:W3:Y:S02]  /*155a0*/  LDL.LU.64 R34, [R1+0xa08] ;  /* 0x000a080001227983 */ /* 0x000ee40000300a00 */
[C---:B--2---:R-:W-:Y:S08]  /*155b0*/  HMMA.16816.F32 R24, R16.reuse, R4, R24 ;  /* 0x000000041018723c */ /* 0x044ff00000001818 */
[----:B------:R-:W-:Y:S03]  /*155c0*/  HMMA.16816.F32 R16, R16, R2, R28 ;  /* 0x000000021010723c */ /* 0x000fe6000000181c */
[----:B------:R0:W-:Y:S04]  /*155d0*/  STL.64 [R1+0x3a0], R8 ;  /* 0x0003a00801007387 */ /* 0x0001e80000100a00 */
[----:B------:R1:W-:Y:S04]  /*155e0*/  STL.64 [R1+0x3a8], R10 ;  /* 0x0003a80a01007387 */ /* 0x0003e80000100a00 */
[----:B0-----:R-:W2:Y:S04]  /*155f0*/  LDL.LU.64 R8, [R1+0x9e0] ;  /* 0x0009e00001087983 */ /* 0x001ea80000300a00 */
[----:B-1----:R-:W2:Y:S04]  /*15600*/  LDL.LU.64 R10, [R1+0x9e8] ;  /* 0x0009e800010a7983 */ /* 0x002ea80000300a00 */
[----:B------:R-:W-:Y:S04]  /*15610*/  STL.64 [R1+0x390], R24 ;  /* 0x0003901801007387 */ /* 0x000fe80000100a00 */
[----:B------:R0:W-:Y:S04]  /*15620*/  STL.64 [R1+0x398], R26 ;  /* 0x0003981a01007387 */ /* 0x0001e80000100a00 */
[----:B0-----:R-:W4:Y:S04]  /*15630*/  LDL.LU.64 R26, [R1+0x2788] ;  /* 0x00278800011a7983 */ /* 0x001f280000300a00 */
[----:B------:R-:W2:Y:S04]  /*15640*/  LDL.LU.64 R24, [R1+0x2780] ;  /* 0x0027800001187983 */ /* 0x000ea80000300a00 */
        /* <DEDUP_REMOVED lines=9> */
[----:B-1----:R-:W2:Y:S04]  /*156e0*/  LDL.LU R18, [R1+0x31c] ;  /* 0x00031c0001127983 */ /* 0x002ea80000300800 */
[----:B------:R-:W3:Y:S01]  /*156f0*/  LDL.LU R19, [R1+0x334] ;  /* 0x0003340001137983 */ /* 0x000ee20000300800 */
[----:B--2---:R-:W-:-:S02]  /*15700*/  IMAD R16, R18, 0x100, R17 ;  /* 0x0000010012107824 */ /* 0x004fc400078e0211 */
[----:B------:R-:W-:Y:S02]  /*15710*/  IMAD R17, R25, 0x100, R24 ;  /* 0x0000010019117824 */ /* 0x000fe400078e0218 */
[----:B----4-:R-:W-:Y:S02]  /*15720*/  IMAD R18, R27, 0x100, R26 ;  /* 0x000001001b127824 */ /* 0x010fe400078e021a */
[----:B---3--:R-:W-:Y:S01]  /*15730*/  IMAD R19, R19, 0x100, R0 ;  /* 0x0000010013137824 */ /* 0x008fe200078e0200 */
[----:B------:R-:W-:Y:S01]  /*15740*/  F2FP.F16.E5M2.UNPACK_B R16, R16 ;  /* 0x00000010ff10723e */ /* 0x000fe200020004ff */
[----:B------:R-:W2:Y:S01]  /*15750*/  LDL.LU.64 R24, [R1+0x9d0] ;  /* 0x0009d00001187983 */ /* 0x000ea20000300a00 */
[----:B------:R-:W-:Y:S02]  /*15760*/  F2FP.F16.E5M2.UNPACK_B R17, R17 ;  /* 0x00000011ff11723e */ /* 0x000fe400020004ff */
[----:B------:R-:W-:Y:S01]  /*15770*/  F2FP.F16.E5M2.UNPACK_B R18, R18 ;  /* 0x00000012ff12723e */ /* 0x000fe200020004ff */
[----:B------:R-:W2:Y:S01]  /*15780*/  LDL.LU.64 R26, [R1+0x9d8] ;  /* 0x0009d800011a7983 */ /* 0x000ea20000300a00 */
[----:B------:R-:W-:-:S03]  /*15790*/  F2FP.F16.E5M2.UNPACK_B R19, R19 ;  /* 0x00000013ff13723e */ /* 0x000fc600020004ff */
[----:B------:R-:W3:Y:S04]  /*157a0*/  LDL.LU R0, [R1+0x2768] ;  /* 0x0027680001007983 */ /* 0x000ee80000300800 */
[----:B------:R-:W-:-:S15]  /*157b0*/  HMMA.16816.F32 R32, R16, R36, R32 ;  /* 0x000000241020723c */ /* 0x000fde0000001820 */
[----:B------:R-:W-:-:S04]  /*157c0*/  NOP ;  /* 0x0000000000007918 */ /* 0x000fc80000000000 */
[----:B------:R-:W-:Y:S04]  /*157d0*/  STL.64 [R1+0x380], R32 ;  /* 0x0003802001007387 */ /* 0x000fe80000100a00 */
[----:B------:R0:W-:Y:S04]  /*157e0*/  STL.64 [R1+0x388], R34 ;  /* 0x0003882201007387 */ /* 0x0001e80000100a00 */
[----:B0-----:R-:W4:Y:S04]  /*157f0*/  LDL.LU.64 R34, [R1+0x2760] ;  /* 0x0027600001227983 */ /* 0x001f280000300a00 */
[----:B------:R-:W2:Y:S01]  /*15800*/  LDL.LU.64 R32, [R1+0x2758] ;  /* 0x0027580001207983 */ /* 0x000ea20000300a00 */
[----:B----4-:R-:W-:-:S15]  /*15810*/  HMMA.16816.F32 R4, R16, R34, R4 ;  /* 0x000000221004723c */ /* 0x010fde0000001804 */
[----:B------:R-:W-:-:S04]  /*15820*/  NOP ;  /* 0x0000000000007918 */ /* 0x000fc80000000000 */
[----:B------:R-:W-:Y:S04]  /*15830*/  STL.64 [R1+0x370], R4 ;  /* 0x0003700401007387 */ /* 0x000fe80000100a00 */
[----:B------:R2:W-:Y:S02]  /*15840*/  STL.64 [R1+0x378], R6 ;  /* 0x0003780601007387 */ /* 0x0005e40000100a00 */
[----:B--2---:R-:W-:Y:S02]  /*15850*/  HMMA.16816.F32 R4, R16, R32, R8 ;  /* 0x000000201004723c */ /* 0x004fe40000001808 */
[----:B------:R-:W2:Y:S04]  /*15860*/  LDL.LU.64 R8, [R1+0x9b0] ;  /* 0x0009b00001087983 */ /* 0x000ea80000300a00 */
[----:B------:R-:W2:-:S13]  /*15870*/  LDL.LU.64 R10, [R1+0x9b8] ;  /* 0x0009b800010a7983 */ /* 0x000e9a0000300a00 */
[----:B------:R0:W-:Y:S04]  /*15880*/  STL.64 [R1+0x360], R4 ;  /* 0x0003600401007387 */ /* 0x0001e80000100a00 */
[----:B------:R1:W-:Y:S04]  /*15890*/  STL.64 [R1+0x368], R6 ;  /* 0x0003680601007387 */ /* 0x0003e80000100a00 */
[----:B0-----:R-:W4:Y:S04]  /*158a0*/  LDL.LU.64 R4, [R1+0x9a0] ;  /* 0x0009a00001047983 */ /* 0x001f280000300a00 */
[----:B-1----:R-:W4:Y:S04]  /*158b0*/  LDL.LU.64 R6, [R1+0x9a8] ;  /* 0x0009a80001067983 */ /* 0x002f280000300a00 */
[----:B------:R-:W-:Y:S04]  /*158c0*/  STL.64 [R1+0x2710], R34 ;  /* 0x0027102201007387 */ /* 0x000fe80000100a00 */
[----:B------:R0:W-:Y:S04]  /*158d0*/  STL.64 [R1+0x2708], R32 ;  /* 0x0027082001007387 */ /* 0x0001e80000100a00 */
[----:B0-----:R-:W2:Y:S04]  /*158e0*/  LDL.LU.64 R32, [R1+0x9c0] ;  /* 0x0009c00001207983 */ /* 0x001ea80000300a00 */
[----:B------:R-:W2:Y:S01]  /*158f0*/  LDL.LU.64 R34, [R1+0x9c8] ;  /* 0x0009c80001227983 */ /* 0x000ea20000300a00 */
[----:B------:R-:W-:-:S15]  /*15900*/  HMMA.16816.F32 R24, R16, R30, R24 ;  /* 0x0000001e1018723c */ /* 0x000fde0000001818 */
[----:B------:R-:W-:-:S04]  /*15910*/  NOP ;  /* 0x0000000000007918 */ /* 0x000fc80000000000 */
[----:B------:R-:W-:Y:S04]  /*15920*/  STL.64 [R1+0x350], R24 ;  /* 0x0003501801007387 */ /* 0x000fe80000100a00 */
[----:B------:R0:W-:Y:S04]  /*15930*/  STL.64 [R1+0x358], R26 ;  /* 0x0003581a01007387 */ /* 0x0001e80000100a00 */
[----:B0-----:R-:W3:Y:S04]  /*15940*/  LDL.LU.64 R26, [R1+0x2750] ;  /* 0x00275000011a7983 */ /* 0x001ee80000300a00 */
[----:B------:R-:W4:Y:S01]  /*15950*/  LDL.LU.64 R24, [R1+0x2748] ;  /* 0x0027480001187983 */ /* 0x000f220000300a00 */
[----:B--2---:R-:W-:-:S15]  /*15960*/  HMMA.16816.F32 R32, R16, R28, R32 ;  /* 0x0000001c1020723c */ /* 0x004fde0000001820 */
[----:B------:R-:W-:-:S04]  /*15970*/  NOP ;  /* 0x0000000000007918 */ /* 0x000fc80000000000 */
[----:B------:R0:W-:Y:S04]  /*15980*/  STL.64 [R1+0x340], R32 ;  /* 0x0003402001007387 */ /* 0x0001e80000100a00 */
[----:B------:R1:W-:Y:S04]  /*15990*/  STL.64 [R1+0x348], R34 ;  /* 0x0003482201007387 */ /* 0x0003e80000100a00 */
[----:B0-----:R-:W2:Y:S04]  /*159a0*/  LDL.LU.64 R32, [R1+0x980] ;  /* 0x0009800001207983 */ /* 0x001ea80000300a00 */
[----:B-1----:R-:W2:Y:S04]  /*159b0*/  LDL.LU.64 R34, [R1+0x988] ;  /* 0x0009880001227983 */ /* 0x002ea80000300a00 */
[----:B------:R0:W-:Y:S04]  /*159c0*/  STL.64 [R1+0x2700], R30 ;  /* 0x0027001e01007387 */ /* 0x0001e80000100a00 */
[----:B0-----:R-:W2:Y:S04]  /*159d0*/  LDL.LU R30, [R1+0xfd4] ;  /* 0x000fd400011e7983 */ /* 0x001ea80000300800 */
[----:B------:R-:W2:Y:S04]  /*159e0*/  LDL.LU R31, [R1+0xfe0] ;  /* 0x000fe000011f7983 */ /* 0x000ea80000300800 */
[----:B------:R0:W-:Y:S04]  /*159f0*/  STL.64 [R1+0x26f8], R28 ;  /* 0x0026f81c01007387 */ /* 0x0001e80000100a00 */
[----:B0-----:R-:W4:Y:S04]  /*15a00*/  LDL.LU R28, [R1+0xfcc] ;  /* 0x000fcc00011c7983 */ /* 0x001f280000300800 */
[----:B------:R-:W4:Y:S01]  /*15a10*/  LDL.LU R29, [R1+0xfd8] ;  /* 0x000fd800011d7983 */ /* 0x000f220000300800 */
[C---:B---3--:R-:W-:Y:S03]  /*15a20*/  HMMA.16816.F32 R8, R16.reuse, R26, R8 ;  /* 0x0000001a1008723c */ /* 0x048fe60000001808 */
[----:B--2---:R-:W-:Y:S04]  /*15a30*/  STL.64 [R1+0x2720], R30 ;  /* 0x0027201e01007387 */ /* 0x004fe80000100a00 */
[----:B----4-:R0:W-:Y:S04]  /*15a40*/  STL.64 [R1+0x2718], R28 ;  /* 0x0027181c01007387 */ /* 0x0101e80000100a00 */
[----:B0-----:R-:W2:Y:S04]  /*15a50*/  LDL.LU.64 R28, [R1+0x990] ;  /* 0x00099000011c7983 */ /* 0x001ea80000300a00 */
[----:B------:R-:W2:Y:S04]  /*15a60*/  LDL.LU.64 R30, [R1+0x998] ;  /* 0x00099800011e7983 */ /* 0x000ea80000300a00 */
[----:B------:R-:W-:Y:S04]  /*15a70*/  STL.64 [R1+0x330], R8 ;  /* 0x0003300801007387 */ /* 0x000fe80000100a00 */
[----:B------:R0:W-:Y:S02]  /*15a80*/  STL.64 [R1+0x338], R10 ;  /* 0x0003380a01007387 */ /* 0x0001e40000100a00 */
[----:B0-----:R-:W-:Y:S02]  /*15a90*/  HMMA.16816.F32 R8, R16, R24, R4 ;  /* 0x000000181008723c */ /* 0x001fe40000001804 */
[----:B------:R-:W3:Y:S04]  /*15aa0*/  LDL.LU.64 R4, [R1+0x970] ;  /* 0x0009700001047983 */ /* 0x000ee80000300a00 */
[----:B------:R-:W3:-:S13]  /*15ab0*/  LDL.LU.64 R6, [R1+0x978] ;  /* 0x0009780001067983 */ /* 0x000eda0000300a00 */
[----:B------:R0:W-:Y:S04]  /*15ac0*/  STL.64 [R1+0x320], R8 ;  /* 0x0003200801007387 */ /* 0x0001e80000100a00 */
[----:B------:R1:W-:Y:S04]  /*15ad0*/  STL.64 [R1+0x328], R10 ;  /* 0x0003280a01007387 */ /* 0x0003e80000100a00 */
[----:B0-----:R-:W4:Y:S04]  /*15ae0*/  LDL.LU.64 R8, [R1+0x960] ;  /* 0x0009600001087983 */ /* 0x001f280000300a00 */
[----:B-1----:R-:W4:Y:S01]  /*15af0*/  LDL.LU.64 R10, [R1+0x968] ;  /* 0x00096800010a7983 */ /* 0x002f220000300a00 */
[C---:B------:R-:W-:Y:S03]  /*15b00*/  HMMA.16816.F32 R32, R16.reuse, R20, R32 ;  /* 0x000000141020723c */ /* 0x040fe60000001820 */
[----:B------:R0:W-:Y:S04]  /*15b10*/  STL.64 [R1+0x26e0], R26 ;  /* 0x0026e01a01007387 */ /* 0x0001e80000100a00 */
[----:B0-----:R-:W4:Y:S04]  /*15b20*/  LDL.LU R26, [R1+0xfc4] ;  /* 0x000fc400011a7983 */ /* 0x001f280000300800 */
[----:B------:R-:W4:Y:S04]  /*15b30*/  LDL.LU R27, [R1+0xfd0] ;  /* 0x000fd000011b7983 */ /* 0x000f280000300800 */
[----:B------:R0:W-:Y:S04]  /*15b40*/  STL.64 [R1+0x26d8], R24 ;  /* 0x0026d81801007387 */ /* 0x0001e80000100a00 */
[----:B0-----:R-:W4:Y:S01]  /*15b50*/  LDL.LU R25, [R1+0xfc8] ;  /* 0x000fc80001197983 */ /* 0x001f220000300800 */
[C---:B--2---:R-:W-:Y:S08]  /*15b60*/  HMMA.16816.F32 R28, R16.reuse, R22, R28 ;  /* 0x00000016101c723c */ /* 0x044ff0000000181c */
[C---:B---3--:R-:W-:Y:S11]  /*15b70*/  HMMA.16816.F32 R4, R16.reuse, R14, R4 ;  /* 0x0000000e1004723c */ /* 0x048ff60000001804 */
[----:B------:R0:W-:Y:S04]  /*15b80*/  STL.64 [R1+0x310], R28 ;  /* 0x0003101c01007387 */ /* 0x0001e80000100a00 */
[----:B------:R1:W-:Y:S04]  /*15b90*/  STL.64 [R1+0x318], R30 ;  /* 0x0003181e01007387 */ /* 0x0003e80000100a00 */
[----:B0-----:R-:W2:Y:S04]  /*15ba0*/  LDL.LU.64 R28, [R1+0x930] ;  /* 0x00093000011c7983 */ /* 0x001ea80000300a00 */
[----:B-1----:R-:W2:Y:S04]  /*15bb0*/  LDL.LU.64 R30, [R1+0x938] ;  /* 0x00093800011e7983 */ /* 0x002ea80000300a00 */
[----:B------:R0:W-:Y:S01]  /*15bc0*/  STL.64 [R1+0x300], R32 ;  /* 0x0003002001007387 */ /* 0x0001e20000100a00 */
[C---:B----4-:R-:W-:Y:S03]  /*15bd0*/  HMMA.16816.F32 R8, R16.reuse, R12, R8 ;  /* 0x0000000c1008723c */ /* 0x050fe60000001808 */
[----:B------:R1:W-:Y:S04]  /*15be0*/  STL.64 [R1+0x308], R34 ;  /* 0x0003082201007387 */ /* 0x0003e80000100a00 */
[----:B0-----:R-:W3:Y:S04]  /*15bf0*/  LDL.LU.64 R32, [R1+0x920] ;  /* 0x0009200001207983 */ /* 0x001ee80000300a00 */
[----:B-1----:R-:W3:Y:S04]  /*15c00*/  LDL.LU.64 R34, [R1+0x928] ;  /* 0x0009280001227983 */ /* 0x002ee80000300a00 */
[----:B------:R-:W-:Y:S04]  /*15c10*/  STL.64 [R1+0x26c0], R22 ;  /* 0x0026c01601007387 */ /* 0x000fe80000100a00 */
[----:B------:R0:W-:Y:S04]  /*15c20*/  STL.64 [R1+0x26b8], R20 ;  /* 0x0026b81401007387 */ /* 0x0001e80000100a00 */
[----:B0-----:R-:W4:Y:S04]  /*15c30*/  LDL.LU.64 R20, [R1+0x940] ;  /* 0x0009400001147983 */ /* 0x001f280000300a00 */
[----:B------:R-:W4:Y:S04]  /*15c40*/  LDL.LU.64 R22, [R1+0x948] ;  /* 0x0009480001167983 */ /* 0x000f280000300a00 */
        /* <DEDUP_REMOVED lines=13> */
[----:B---3--:R-:W-:-:S15]  /*15d20*/  HMMA.16816.F32 R12, R16, R10, R12 ;  /* 0x0000000a100c723c */ /* 0x008fde000000180c */
[----:B------:R-:W-:-:S04]  /*15d30*/  NOP ;  /* 0x0000000000007918 */ /* 0x000fc80000000000 */
[----:B------:R-:W-:Y:S04]  /*15d40*/  STL.64 [R1+0x2d0], R12 ;  /* 0x0002d00c01007387 */ /* 0x000fe80000100a00 */
[----:B------:R4:W-:Y:S02]  /*15d50*/  STL.64 [R1+0x2d8], R14 ;  /* 0x0002d80e01007387 */ /* 0x0009e40000100a00 */
[C---:B----4-:R-:W-:Y:S02]  /*15d60*/  HMMA.16816.F32 R12, R16.reuse, R8, R20 ;  /* 0x00000008100c723c */ /* 0x050fe40000001814 */
[----:B------:R-:W2:Y:S04]  /*15d70*/  LDL.LU.64 R20, [R1+0x8d0] ;  /* 0x0008d00001147983 */ /* 0x000ea80000300a00 */
[----:B------:R-:W2:Y:S02]  /*15d80*/  LDL.LU.64 R22, [R1+0x8d8] ;  /* 0x0008d80001167983 */ /* 0x000ea40000300a00 */
[C---:B------:R-:W-:Y:S11]  /*15d90*/  HMMA.16816.F32 R32, R16.reuse, R4, R32 ;  /* 0x000000041020723c */ /* 0x040ff60000001820 */
[----:B------:R0:W-:Y:S04]  /*15da0*/  STL.64 [R1+0x2c0], R12 ;  /* 0x0002c00c01007387 */ /* 0x0001e80000100a00 */
        /* <DEDUP_REMOVED lines=14> */
[----:B------:R-:W3:Y:S04]  /*15e90*/  LDL.LU.64 R32, [R1+0x2708] ;  /* 0x0027080001207983 */ /* 0x000ee80000300a00 */
[----:B------:R-:W-:Y:S04]  /*15ea0*/  STL.64 [R1+0x2690], R6 ;  /* 0x0026900601007387 */ /* 0x000fe80000100a00 */
[----:B------:R4:W-:Y:S02]  /*15eb0*/  STL.64 [R1+0x2688], R4 ;  /* 0x0026880401007387 */ /* 0x0009e40000100a00 */
[----:B----4-:R-:W-:Y:S01]  /*15ec0*/  HMMA.16816.F32 R4, R16, R2, R8 ;  /* 0x000000021004723c */ /* 0x010fe20000001808 */
[----:B------:R-:W-:-:S05]  /*15ed0*/  IMAD R16, R26, 0x100, R25 ;  /* 0x000001001a107824 */ /* 0x000fca00078e0219 */
[----:B------:R-:W-:Y:S01]  /*15ee0*/  F2FP.F16.E5M2.UNPACK_B R16, R16 ;  /* 0x00000010ff10723e */ /* 0x000fe200020004ff */
[----:B--2---:R-:W-:Y:S02]  /*15ef0*/  IMAD R19, R0, 0x100, R31 ;  /* 0x0000010000137824 */ /* 0x004fe400078e021f */
[----:B---3--:R-:W-:Y:S02]  /*15f00*/  IMAD R17, R28, 0x100, R27 ;  /* 0x000001001c117824 */ /* 0x008fe400078e021b */
[----:B------:R-:W-:Y:S01]  /*15f10*/  IMAD R18, R30, 0x100, R29 ;  /* 0x000001001e127824 */ /* 0x000fe200078e021d */
[----:B------:R-:W-:Y:S02]  /*15f20*/  F2FP.F16.E5M2.UNPACK_B R19, R19 ;  /* 0x00000013ff13723e */ /* 0x000fe400020004ff */
[----:B------:R-:W-:Y:S02]  /*15f30*/  F2FP.F16.E5M2.UNPACK_B R17, R17 ;  /* 0x00000011ff11723e */ /* 0x000fe400020004ff */
[----:B------:R-:W-:-:S03]  /*15f40*/  F2FP.F16.E5M2.UNPACK_B R18, R18 ;  /* 0x00000012ff12723e */ /* 0x000fc600020004ff */
[----:B------:R-:W-:Y:S04]  /*15f50*/  STL.64 [R1+0x220], R4 ;  /* 0x0002200401007387 */ /* 0x000fe80000100a00 */
[----:B------:R0:W-:Y:S01]  /*15f60*/  STL.64 [R1+0x228], R6 ;  /* 0x0002280601007387 */ /* 0x0001e20000100a00 */
[C---:B------:R-:W-:Y:S03]  /*15f70*/  HMMA.16816.F32 R8, R16.reuse, R36, R20 ;  /* 0x000000241008723c */ /* 0x040fe60000001814 */
[----:B------:R-:W2:Y:S05]  /*15f80*/  LDL.LU.64 R28, [R1+0x8b0] ;  /* 0x0008b000011c7983 */ /* 0x000eaa0000300a00 */
[C---:B0-----:R-:W-:Y:S11]  /*15f90*/  HMMA.16816.F32 R4, R16.reuse, R34, R12 ;  /* 0x000000221004723c */ /* 0x041ff6000000180c */
[----:B------:R-:W-:Y:S04]  /*15fa0*/  STL.64 [R1+0x210], R8 ;  /* 0x0002100801007387 */ /* 0x000fe80000100a00 */
[----:B------:R-:W-:Y:S04]  /*15fb0*/  STL.64 [R1+0x218], R10 ;  /* 0x0002180a01007387 */ /* 0x000fe80000100a00 */
[----:B------:R-:W2:Y:S04]  /*15fc0*/  LDL.LU.64 R30, [R1+0x8b8] ;  /* 0x0008b800011e7983 */ /* 0x000ea80000300a00 */
[----:B------:R-:W-:Y:S04]  /*15fd0*/  STL.64 [R1+0x1f0], R4 ;  /* 0x0001f00401007387 */ /* 0x000fe80000100a00 */
[----:B------:R-:W-:Y:S04]  /*15fe0*/  STL.64 [R1+0x1f8], R6 ;  /* 0x0001f80601007387 */ /* 0x000fe80000100a00 */
[----:B------:R-:W3:Y:S04]  /*15ff0*/  LDL.LU.64 R24, [R1+0x890] ;  /* 0x0008900001187983 */ /* 0x000ee80000300a00 */
[----:B------:R-:W4:Y:S04]  /*16000*/  LDL.LU.64 R26, [R1+0x898] ;  /* 0x00089800011a7983 */ /* 0x000f280000300a00 */
[----:B----4-:R-:W-:Y:S04]  /*16010*/  STL.64 [R1+0x26f0], R26 ;  /* 0x0026f01a01007387 */ /* 0x010fe80000100a00 */
[----:B---3--:R0:W-:Y:S04]  /*16020*/  STL.64 [R1+0x26e8], R24 ;  /* 0x0026e81801007387 */ /* 0x0081e80000100a00 */
[----:B0-----:R-:W3:Y:S04]  /*16030*/  LDL.LU.64 R24, [R1+0x8a0] ;  /* 0x0008a00001187983 */ /* 0x001ee80000300a00 */
[----:B------:R-:W3:Y:S04]  /*16040*/  LDL.LU.64 R26, [R1+0x8a8] ;  /* 0x0008a800011a7983 */ /* 0x000ee80000300a00 */
[----:B------:R-:W4:Y:S04]  /*16050*/  LDL.LU.64 R20, [R1+0x870] ;  /* 0x0008700001147983 */ /* 0x000f280000300a00 */
[----:B------:R-:W2:Y:S04]  /*16060*/  LDL.LU.64 R22, [R1+0x878] ;  /* 0x0008780001167983 */ /* 0x000ea80000300a00 */
[----:B--2---:R-:W-:Y:S04]  /*16070*/  STL.64 [R1+0x26d0], R22 ;  /* 0x0026d01601007387 */ /* 0x004fe80000100a00 */
[----:B----4-:R0:W-:Y:S04]  /*16080*/  STL.64 [R1+0x26c8], R20 ;  /* 0x0026c81401007387 */ /* 0x0101e80000100a00 */
[----:B0-----:R-:W2:Y:S04]  /*16090*/  LDL.LU.64 R20, [R1+0x880] ;  /* 0x0008800001147983 */ /* 0x001ea80000300a00 */
[----:B------:R-:W2:Y:S04]  /*160a0*/  LDL.LU.64 R22, [R1+0x888] ;  /* 0x0008880001167983 */ /* 0x000ea80000300a00 */
[----:B------:R-:W4:Y:S04]  /*160b0*/  LDL.LU.64 R12, [R1+0x850] ;  /* 0x00085000010c7983 */ /* 0x000f280000300a00 */
[----:B------:R-:W2:Y:S01]  /*160c0*/  LDL.LU.64 R14, [R1+0x858] ;  /* 0x00085800010e7983 */ /* 0x000ea20000300a00 */
[C---:B------:R-:W-:Y:S03]  /*160d0*/  HMMA.16816.F32 R32, R16.reuse, R32, R28 ;  /* 0x000000201020723c */ /* 0x040fe6000000181c */
[----:B--2---:R-:W-:Y:S04]  /*160e0*/  STL.64 [R1+0x26b0], R14 ;  /* 0x0026b00e01007387 */ /* 0x004fe80000100a00 */
[----:B----4-:R0:W-:Y:S04]  /*160f0*/  STL.64 [R1+0x26a8], R12 ;  /* 0x0026a80c01007387 */ /* 0x0101e80000100a00 */
[----:B0-----:R-:W2:Y:S04]  /*16100*/  LDL.LU.64 R12, [R1+0x860] ;  /* 0x00086000010c7983 */ /* 0x001ea80000300a00 */
[----:B------:R-:W2:Y:S04]  /*16110*/  LDL.LU.64 R14, [R1+0x868] ;  /* 0x00086800010e7983 */ /* 0x000ea80000300a00 */
[----:B------:R-:W4:Y:S04]  /*16120*/  LDL.LU.64 R4, [R1+0xe0] ;  /* 0x0000e00001047983 */ /* 0x000f280000300a00 */
[----:B------:R-:W4:Y:S04]  /*16130*/  LDL.LU.64 R6, [R1+0xe8] ;  /* 0x0000e80001067983 */ /* 0x000f280000300a00 */
[----:B------:R-:W2:Y:S04]  /*16140*/  LDL.LU.64 R8, [R1+0x1c0] ;  /* 0x0001c00001087983 */ /* 0x000ea80000300a00 */
[----:B------:R-:W2:Y:S04]  /*16150*/  LDL.LU.64 R10, [R1+0x1c8] ;  /* 0x0001c800010a7983 */ /* 0x000ea80000300a00 */
[----:B------:R-:W3:Y:S04]  /*16160*/  LDL.LU.64 R30, [R1+0x2700] ;  /* 0x00270000011e7983 */ /* 0x000ee80000300a00 */
[----:B------:R-:W2:Y:S04]  /*16170*/  LDL.LU.64 R28, [R1+0x26f8] ;  /* 0x0026f800011c7983 */ /* 0x000ea80000300a00 */
        /* <DEDUP_REMOVED lines=8> */
[----:B0-----:R-:W2:Y:S04]  /*16200*/  LDL.LU.64 R26, [R1+0x26f0] ;  /* 0x0026f000011a7983 */ /* 0x001ea80000300a00 */
[----:B------:R-:W2:Y:S02]  /*16210*/  LDL.LU.64 R24, [R1+0x26e8] ;  /* 0x0026e80001187983 */ /* 0x000ea40000300a00 */
[----:B--2---:R-:W-:Y:S02]  /*16220*/  HMMA.16816.F32 R28, R16, R28, R24 ;  /* 0x0000001c101c723c */ /* 0x004fe40000001818 */
[----:B------:R-:W2:Y:S04]  /*16230*/  LDL.LU.64 R26, [R1+0x26e0] ;  /* 0x0026e000011a7983 */ /* 0x000ea80000300a00 */
[----:B------:R-:W3:-:S13]  /*16240*/  LDL.LU.64 R24, [R1+0x26d8] ;  /* 0x0026d80001187983 */ /* 0x000eda0000300a00 */
[----:B------:R0:W-:Y:S04]  /*16250*/  STL.64 [R1+0x180], R28 ;  /* 0x0001801c01007387 */ /* 0x0001e80000100a00 */
[----:B------:R1:W-:Y:S04]  /*16260*/  STL.64 [R1+0x188], R30 ;  /* 0x0001881e01007387 */ /* 0x0003e80000100a00 */
[----:B0-----:R-:W3:Y:S04]  /*16270*/  LDL.LU.64 R28, [R1+0x40] ;  /* 0x00004000011c7983 */ /* 0x001ee80000300a00 */
[----:B-1----:R-:W3:Y:S01]  /*16280*/  LDL.LU.64 R30, [R1+0x48] ;  /* 0x00004800011e7983 */ /* 0x002ee20000300a00 */
[----:B--2---:R-:W-:-:S15]  /*16290*/  HMMA.16816.F32 R20, R16, R26, R20 ;  /* 0x0000001a1014723c */ /* 0x004fde0000001814 */
[----:B------:R-:W-:-:S04]  /*162a0*/  NOP ;  /* 0x0000000000007918 */ /* 0x000fc80000000000 */
[----:B------:R-:W-:Y:S04]  /*162b0*/  STL.64 [R1+0x160], R20 ;  /* 0x0001601401007387 */ /* 0x000fe80000100a00 */
[----:B------:R0:W-:Y:S04]  /*162c0*/  STL.64 [R1+0x168], R22 ;  /* 0x0001681601007387 */ /* 0x0001e80000100a00 */
[----:B0-----:R-:W3:Y:S04]  /*162d0*/  LDL.LU.64 R22, [R1+0x26d0] ;  /* 0x0026d00001167983 */ /* 0x001ee80000300a00 */
[----:B------:R-:W3:Y:S02]  /*162e0*/  LDL.LU.64 R20, [R1+0x26c8] ;  /* 0x0026c80001147983 */ /* 0x000ee40000300a00 */
[----:B---3--:R-:W-:Y:S02]  /*162f0*/  HMMA.16816.F32 R24, R16, R24, R20 ;  /* 0x000000181018723c */ /* 0x008fe40000001814 */
        /* <DEDUP_REMOVED lines=13> */
[----:B------:R-:W4:Y:S04]  /*163d0*/  LDL.LU.64 R14, [R1+0x26a0] ;  /* 0x0026a000010e7983 */ /* 0x000f280000300a00 */
[----:B------:R-:W2:-:S13]  /*163e0*/  LDL.LU.64 R12, [R1+0x2698] ;  /* 0x00269800010c7983 */ /* 0x000e9a0000300a00 */
[----:B------:R0:W-:Y:S04]  /*163f0*/  STL.64 [R1+0x100], R20 ;  /* 0x0001001401007387 */ /* 0x0001e80000100a00 */
[----:B------:R1:W-:Y:S04]  /*16400*/  STL.64 [R1+0x108], R22 ;  /* 0x0001081601007387 */ /* 0x0003e80000100a00 */
[----:B0-----:R-:W3:Y:S04]  /*16410*/  LDL.LU.64 R20, [R1+0xb0] ;  /* 0x0000b00001147983 */ /* 0x001ee80000300a00 */
[----:B-1----:R-:W3:Y:S01]  /*16420*/  LDL.LU.64 R22, [R1+0xb8] ;  /* 0x0000b80001167983 */ /* 0x002ee20000300a00 */
[C---:B----4-:R-:W-:Y:S08]  /*16430*/  HMMA.16816.F32 R4, R16.reuse, R14, R4 ;  /* 0x0000000e1004723c */ /* 0x050ff00000001804 */
[C---:B--2---:R-:W-:Y:S11]  /*16440*/  HMMA.16816.F32 R12, R16.reuse, R12, R8 ;  /* 0x0000000c100c723c */ /* 0x044ff60000001808 */
[----:B------:R-:W-:Y:S04]  /*16450*/  STL.64 [R1+0xe0], R4 ;  /* 0x0000e00401007387 */ /* 0x000fe80000100a00 */
[----:B------:R0:W-:Y:S04]  /*16460*/  STL.64 [R1+0xe8], R6 ;  /* 0x0000e80601007387 */ /* 0x0001e80000100a00 */
[----:B0-----:R-:W2:Y:S04]  /*16470*/  LDL.LU.64 R6, [R1+0x2690] ;  /* 0x0026900001067983 */ /* 0x001ea80000300a00 */
[----:B------:R-:W4:Y:S04]  /*16480*/  LDL.LU.64 R4, [R1+0x2688] ;  /* 0x0026880001047983 */ /* 0x000f280000300a00 */
[----:B------:R-:W3:Y:S04]  /*16490*/  LDL.LU.64 R10, [R1+0x2680] ;  /* 0x00268000010a7983 */ /* 0x000ee80000300a00 */
[----:B------:R-:W2:Y:S01]  /*164a0*/  LDL.LU.64 R8, [R1+0x2678] ;  /* 0x0026780001087983 */ /* 0x000ea20000300a00 */
[C---:B---3--:R-:W-:Y:S08]  /*164b0*/  HMMA.16816.F32 R20, R16.reuse, R10, R20 ;  /* 0x0000000a1014723c */ /* 0x048ff00000001814 */
[C---:B--2---:R-:W-:Y:S11]  /*164c0*/  HMMA.16816.F32 R8, R16.reuse, R8, R24 ;  /* 0x000000081008723c */ /* 0x044ff60000001818 */
[----:B------:R-:W-:Y:S04]  /*164d0*/  STL.64 [R1+0xb0], R20 ;  /* 0x0000b01401007387 */ /* 0x000fe80000100a00 */
[----:B------:R-:W-:Y:S04]  /*164e0*/  STL.64 [R1+0xd0], R12 ;  /* 0x0000d00c01007387 */ /* 0x000fe80000100a00 */
[----:B------:R0:W-:Y:S02]  /*164f0*/  STL.64 [R1+0xd8], R14 ;  /* 0x0000d80e01007387 */ /* 0x0001e40000100a00 */
[----:B0-----:R-:W-:Y:S01]  /*16500*/  HMMA.16816.F32 R12, R16, R6, R28 ;  /* 0x00000006100c723c */ /* 0x001fe2000000181c */
[----:B------:R-:W-:-:S07]  /*16510*/  IMAD.MOV.U32 R0, RZ, RZ, R23 ;  /* 0x000000ffff007224 */ /* 0x000fce00078e0017 */
[----:B----4-:R-:W-:Y:S01]  /*16520*/  HMMA.16816.F32 R4, R16, R4, R32 ;  /* 0x000000041004723c */ /* 0x010fe20000001820 */
[----:B------:R-:W-:Y:S04]  /*16530*/  STL [R1+0xb8], R22 ;  /* 0x0000b81601007387 */ /* 0x000fe80000100800 */
[----:B------:R0:W-:Y:S06]  /*16540*/  STL [R1+0x2128], R0 ;  /* 0x0021280001007387 */ /* 0x0001ec0000100800 */
[----:B------:R-:W-:Y:S01]  /*16550*/  STL.64 [R1+0x30], R12 ;  /* 0x0000300c01007387 */ /* 0x000fe20000100a00 */
[----:B0-----:R-:W-:-:S03]  /*16560*/  IMAD.MOV.U32 R0, RZ, RZ, R15 ;  /* 0x000000ffff007224 */ /* 0x001fc600078e000f */
[----:B------:R0:W-:Y:S04]  /*16570*/  STL.64 [R1+0x80], R8 ;  /* 0x0000800801007387 */ /* 0x0001e80000100a00 */
[----:B------:R1:W-:Y:S04]  /*16580*/  STL.64 [R1+0x88], R10 ;  /* 0x0000880a01007387 */ /* 0x0003e80000100a00 */
[----:B------:R-:W-:Y:S04]  /*16590*/  STL [R1+0x38], R14 ;  /* 0x0000380e01007387 */ /* 0x000fe80000100800 */
[----:B------:R-:W-:Y:S04]  /*165a0*/  STL [R1+0x2180], R0 ;  /* 0x0021800001007387 */ /* 0x000fe80000100800 */
[----:B0-----:R-:W2:Y:S04]  /*165b0*/  LDL.LU R8, [R1+0x90] ;  /* 0x0000900001087983 */ /* 0x001ea80000300800 */
[----:B------:R0:W-:Y:S04]  /*165c0*/  STL.64 [R1+0x20], R4 ;  /* 0x0000200401007387 */ /* 0x0001e80000100a00 */
[----:B------:R3:W-:Y:S04]  /*165d0*/  STL.64 [R1+0x28], R6 ;  /* 0x0000280601007387 */ /* 0x0007e80000100a00 */
[----:B------:R-:W2:Y:S04]  /*165e0*/  LDL.LU R9, [R1+0x94] ;  /* 0x0000940001097983 */ /* 0x000ea80000300800 */
[----:B-1----:R-:W4:Y:S04]  /*165f0*/  LDL.LU R10, [R1+0x98] ;  /* 0x00009800010a7983 */ /* 0x002f280000300800 */
[----:B------:R-:W4:Y:S04]  /*16600*/  LDL.LU R11, [R1+0x9c] ;  /* 0x00009c00010b7983 */ /* 0x000f280000300800 */
[----:B0-----:R-:W2:Y:S04]  /*16610*/  LDL.LU R4, [R1+0xfe8] ;  /* 0x000fe80001047983 */ /* 0x001ea80000300800 */
[----:B------:R-:W2:Y:S04]  /*16620*/  LDL.LU R5, [R1+0xfe4] ;  /* 0x000fe40001057983 */ /* 0x000ea80000300800 */
[----:B------:R-:W2:Y:S04]  /*16630*/  LDL.LU R0, [R1+0xff0] ;  /* 0x000ff00001007983 */ /* 0x000ea80000300800 */
[----:B---3--:R-:W3:Y:S04]  /*16640*/  LDL.LU R6, [R1+0xfec] ;  /* 0x000fec0001067983 */ /* 0x008ee80000300800 */
[----:B------:R-:W3:Y:S04]  /*16650*/  LDL.LU R7, [R1+0xff8] ;  /* 0x000ff80001077983 */ /* 0x000ee80000300800 */
[----:B------:R-:W3:Y:S04]  /*16660*/  LDL.LU R24, [R1+0xff4] ;  /* 0x000ff40001187983 */ /* 0x000ee80000300800 */
[----:B------:R-:W3:Y:S04]  /*16670*/  LDL.LU R25, [R1+0x1000] ;  /* 0x0010000001197983 */ /* 0x000ee80000300800 */
[----:B------:R-:W3:Y:S04]  /*16680*/  LDL.LU R26, [R1+0xffc] ;  /* 0x000ffc00011a7983 */ /* 0x000ee80000300800 */
[----:B----4-:R-:W-:Y:S04]  /*16690*/  STL.64 [R1+0x2660], R10 ;  /* 0x0026600a01007387 */ /* 0x010fe80000100a00 */
[----:B--2---:R0:W-:Y:S04]  /*166a0*/  STL.64 [R1+0x2658], R8 ;  /* 0x0026580801007387 */ /* 0x0041e80000100a00 */
[----:B0-----:R-:W2:Y:S04]  /*166b0*/  LDL.LU R8, [R1+0x60] ;  /* 0x0000600001087983 */ /* 0x001ea80000300800 */
[----:B------:R-:W2:Y:S04]  /*166c0*/  LDL.LU R9, [R1+0x64] ;  /* 0x0000640001097983 */ /* 0x000ea80000300800 */
[----:B------:R-:W4:Y:S04]  /*166d0*/  LDL.LU R10, [R1+0x68] ;  /* 0x00006800010a7983 */ /* 0x000f280000300800 */
[----:B------:R-:W4:Y:S04]  /*166e0*/  LDL.LU R11, [R1+0x6c] ;  /* 0x00006c00010b7983 */ /* 0x000f280000300800 */
[----:B----4-:R-:W-:Y:S04]  /*166f0*/  STL.64 [R1+0x2670], R10 ;  /* 0x0026700a01007387 */ /* 0x010fe80000100a00 */
[----:B--2---:R0:W-:Y:S04]  /*16700*/  STL.64 [R1+0x2668], R8 ;  /* 0x0026680801007387 */ /* 0x0041e80000100a00 */
[----:B0-----:R-:W2:Y:S04]  /*16710*/  LDL.LU.64 R8, [R1+0x10] ;  /* 0x0000100001087983 */ /* 0x001ea80000300a00 */
[----:B------:R-:W2:Y:S04]  /*16720*/  LDL.LU.64 R10, [R1+0x18] ;  /* 0x00001800010a7983 */ /* 0x000ea80000300a00 */
[----:B------:R-:W4:Y:S04]  /*16730*/  LDL.LU R36, [R1+0xe40] ;  /* 0x000e400001247983 */ /* 0x000f280000300800 */
[----:B------:R-:W3:Y:S04]  /*16740*/  LDL.LU R37, [R1+0xe44] ;  /* 0x000e440001257983 */ /* 0x000ee80000300800 */
[----:B------:R-:W4:Y:S04]  /*16750*/  LDL.LU R34, [R1+0xea0] ;  /* 0x000ea00001227983 */ /* 0x000f280000300800 */
        /* <DEDUP_REMOVED lines=15> */
[----:B------:R-:W4:Y:S01]  /*16850*/  LDL.LU R23, [R1+0xfc] ;  /* 0x0000fc0001177983 */ /* 0x000f220000300800 */
[----:B--2---:R-:W-:Y:S03]  /*16860*/  HMMA.16816.F32 R16, R16, R2, R8 ;  /* 0x000000021010723c */ /* 0x004fe60000001808 */
[----:B------:R-:W2:Y:S04]  /*16870*/  LDL.LU.64 R10, [R1+0x2670] ;  /* 0x00267000010a7983 */ /* 0x000ea80000300a00 */
[----:B------:R-:W2:Y:S01]  /*16880*/  LDL.LU.64 R8, [R1+0x2668] ;  /* 0x0026680001087983 */ /* 0x000ea20000300a00 */
[----:B------:R-:W-:-:S02]  /*16890*/  IMAD R4, R5, 0x100, R4 ;  /* 0x0000010005047824 */ /* 0x000fc400078e0204 */
[----:B---3--:R-:W-:Y:S02]  /*168a0*/  IMAD R5, R6, 0x100, R0 ;  /* 0x0000010006057824 */ /* 0x008fe400078e0200 */
[----:B------:R-:W-:Y:S02]  /*168b0*/  IMAD R6, R24, 0x100, R7 ;  /* 0x0000010018067824 */ /* 0x000fe400078e0207 */
[----:B------:R-:W-:Y:S01]  /*168c0*/  IMAD R7, R26, 0x100, R25 ;  /* 0x000001001a077824 */ /* 0x000fe200078e0219 */
[----:B----4-:R-:W-:Y:S02]  /*168d0*/  F2FP.F16.E5M2.UNPACK_B R36, R36.H1 ;  /* 0x00000024ff24723e */ /* 0x010fe400030004ff */
[----:B------:R-:W-:Y:S02]  /*168e0*/  F2FP.F16.E5M2.UNPACK_B R37, R37.H1 ;  /* 0x00000025ff25723e */ /* 0x000fe400030004ff */
[----:B------:R0:W-:Y:S04]  /*168f0*/  STL.64 [R1+0x10], R16 ;  /* 0x0000101001007387 */ /* 0x0001e80000100a00 */
[----:B------:R1:W-:Y:S01]  /*16900*/  STL.64 [R1+0x18], R18 ;  /* 0x0000181201007387 */ /* 0x0003e20000100a00 */
[----:B0-----:R-:W-:-:S02]  /*16910*/  F2FP.F16.E5M2.UNPACK_B R16, R4 ;  /* 0x00000004ff10723e */ /* 0x001fc400020004ff */
[----:B------:R-:W-:Y:S01]  /*16920*/  F2FP.F16.E5M2.UNPACK_B R17, R5 ;  /* 0x00000005ff11723e */ /* 0x000fe200020004ff */
[----:B------:R-:W3:Y:S01]  /*16930*/  LDL.LU R4, [R1+0x70] ;  /* 0x0000700001047983 */ /* 0x000ee20000300800 */
[----:B-1----:R-:W-:Y:S02]  /*16940*/  F2FP.F16.E5M2.UNPACK_B R18, R6 ;  /* 0x00000006ff12723e */ /* 0x002fe400020004ff */
[----:B------:R-:W-:Y:S01]  /*16950*/  F2FP.F16.E5M2.UNPACK_B R19, R7 ;  /* 0x00000007ff13723e */ /* 0x000fe200020004ff */
[----:B------:R-:W3:Y:S04]  /*16960*/  LDL.LU R5, [R1+0x74] ;  /* 0x0000740001057983 */ /* 0x000ee80000300800 */
[----:B------:R-:W3:Y:S04]  /*16970*/  LDL.LU R6, [R1+0x78] ;  /* 0x0000780001067983 */ /* 0x000ee80000300800 */
[----:B------:R-:W3:Y:S01]  /*16980*/  LDL.LU R7, [R1+0x7c] ;  /* 0x00007c0001077983 */ /* 0x000ee20000300800 */
[----:B--2---:R-:W-:-:S15]  /*16990*/  HMMA.16816.F32 R8, R16, R36, R8 ;  /* 0x000000241008723c */ /* 0x004fde0000001808 */
[----:B------:R-:W-:-:S04]  /*169a0*/  NOP ;  /* 0x0000000000007918 */ /* 0x000fc80000000000 */
[----:B------:R-:W-:Y:S04]  /*169b0*/  STL.64 [R1+0x40], R8 ;  /* 0x0000400801007387 */ /* 0x000fe80000100a00 */
[----:B------:R0:W-:Y:S04]  /*169c0*/  STL.64 [R1+0x48], R10 ;  /* 0x0000480a01007387 */ /* 0x0001e80000100a00 */
[----:B0-----:R-:W2:Y:S04]  /*169d0*/  LDL.LU.64 R10, [R1+0x2660] ;  /* 0x00266000010a7983 */ /* 0x001ea80000300a00 */
[----:B------:R-:W2:Y:S01]  /*169e0*/  LDL.LU.64 R8, [R1+0x2658] ;  /* 0x0026580001087983 */ /* 0x000ea20000300a00 */
[----:B------:R-:W-:-:S02]  /*169f0*/  F2FP.F16.E5M2.UNPACK_B R34, R34.H1 ;  /* 0x00000022ff22723e */ /* 0x000fc400030004ff */
[----:B------:R-:W-:-:S07]  /*16a00*/  F2FP.F16.E5M2.UNPACK_B R35, R35.H1 ;  /* 0x00000023ff23723e */ /* 0x000fce00030004ff */
[----:B---3--:R-:W-:Y:S01]  /*16a10*/  HMMA.16816.F32 R4, R16, R34, R4 ;  /* 0x000000221004723c */ /* 0x008fe20000001804 */
[----:B------:R-:W-:Y:S02]  /*16a20*/  F2FP.F16.E5M2.UNPACK_B R32, R32.H1 ;  /* 0x00000020ff20723e */ /* 0x000fe400030004ff */
[----:B------:R-:W-:Y:S01]  /*16a30*/  F2FP.F16.E5M2.UNPACK_B R33, R33.H1 ;  /* 0x00000021ff21723e */ /* 0x000fe200030004ff */
[----:B------:R-:W-:Y:S04]  /*16a40*/  STL [R1+0x25ec], R36 ;  /* 0x0025ec2401007387 */ /* 0x000fe80000100800 */
[----:B------:R-:W-:Y:S11]  /*16a50*/  STL [R1+0x25e8], R37 ;  /* 0x0025e82501007387 */ /* 0x000ff60000100800 */
[----:B------:R-:W-:Y:S04]  /*16a60*/  STL.64 [R1+0x70], R4 ;  /* 0x0000700401007387 */ /* 0x000fe80000100a00 */
[----:B------:R2:W-:Y:S01]  /*16a70*/  STL.64 [R1+0x78], R6 ;  /* 0x0000780601007387 */ /* 0x0005e20000100a00 */
[----:B------:R-:W-:-:S02]  /*16a80*/  F2FP.F16.E5M2.UNPACK_B R30, R30.H1 ;  /* 0x0000001eff1e723e */ /* 0x000fc400030004ff */
[----:B------:R-:W-:Y:S01]  /*16a90*/  F2FP.F16.E5M2.UNPACK_B R31, R31.H1 ;  /* 0x0000001fff1f723e */ /* 0x000fe200030004ff */
[----:B------:R-:W-:Y:S04]  /*16aa0*/  STL.64 [R1+0x25c0], R34 ;  /* 0x0025c02201007387 */ /* 0x000fe80000100a00 */
[----:B------:R-:W-:Y:S01]  /*16ab0*/  STL.64 [R1+0x25b8], R32 ;  /* 0x0025b82001007387 */ /* 0x000fe20000100a00 */
[----:B------:R-:W-:Y:S02]  /*16ac0*/  F2FP.F16.E5M2.UNPACK_B R28, R28.H1 ;  /* 0x0000001cff1c723e */ /* 0x000fe400030004ff */
[----:B------:R-:W-:Y:S01]  /*16ad0*/  F2FP.F16.E5M2.UNPACK_B R29, R29.H1 ;  /* 0x0000001dff1d723e */ /* 0x000fe200030004ff */
[----:B--2---:R-:W-:-:S15]  /*16ae0*/  HMMA.16816.F32 R4, R16, R32, R8 ;  /* 0x000000201004723c */ /* 0x004fde0000001808 */
[----:B------:R-:W-:-:S04]  /*16af0*/  NOP ;  /* 0x0000000000007918 */ /* 0x000fc80000000000 */
[----:B------:R-:W-:Y:S04]  /*16b00*/  STL.64 [R1+0xa0], R4 ;  /* 0x0000a00401007387 */ /* 0x000fe80000100a00 */
[----:B------:R0:W-:Y:S02]  /*16b10*/  STL.64 [R1+0xa8], R6 ;  /* 0x0000a80601007387 */ /* 0x0001e40000100a00 */
[----:B0-----:R-:W-:Y:S02]  /*16b20*/  HMMA.16816.F32 R4, R16, R30, R12 ;  /* 0x0000001e1004723c */ /* 0x001fe4000000180c */
[----:B------:R-:W-:Y:S04]  /*16b30*/  STL [R1+0x25cc], R30 ;  /* 0x0025cc1e01007387 */ /* 0x000fe80000100800 */
[----:B------:R-:W-:-:S13]  /*16b40*/  STL [R1+0x25c8], R31 ;  /* 0x0025c81f01007387 */ /* 0x000fda0000100800 */
[----:B------:R-:W-:Y:S04]  /*16b50*/  STL.64 [R1+0xc0], R4 ;  /* 0x0000c00401007387 */ /* 0x000fe80000100a00 */
[----:B------:R0:W-:Y:S04]  /*16b60*/  STL.64 [R1+0xc8], R6 ;  /* 0x0000c80601007387 */ /* 0x0001e80000100a00 */
[----:B------:R-:W2:Y:S01]  /*16b70*/  LDL.LU R32, [R1+0x200] ;  /* 0x0002000001207983 */ /* 0x000ea20000300800 */
[----:B0-----:R-:W-:-:S15]  /*16b80*/  HMMA.16816.F32 R4, R16, R28, R20 ;  /* 0x0000001c1004723c */ /* 0x001fde0000001814 */
[----:B------:R-:W-:-:S04]  /*16b90*/  NOP ;  /* 0x0000000000007918 */ /* 0x000fc80000000000 */
[----:B------:R-:W-:Y:S04]  /*16ba0*/  STL.64 [R1+0xf0], R4 ;  /* 0x0000f00401007387 */ /* 0x000fe80000100a00 */
[----:B------:R-:W-:Y:S04]  /*16bb0*/  STL.64 [R1+0xf8], R6 ;  /* 0x0000f80601007387 */ /* 0x000fe80000100a00 */
[----:B------:R-:W2:Y:S04]  /*16bc0*/  LDL.LU R33, [R1+0x204] ;  /* 0x0002040001217983 */ /* 0x000ea80000300800 */
[----:B------:R-:W3:Y:S04]  /*16bd0*/  LDL.LU R34, [R1+0x208] ;  /* 0x0002080001227983 */ /* 0x000ee80000300800 */
[----:B------:R-:W3:Y:S04]  /*16be0*/  LDL.LU R35, [R1+0x20c] ;  /* 0x00020c0001237983 */ /* 0x000ee80000300800 */
[----:B---3--:R-:W-:Y:S04]  /*16bf0*/  STL.64 [R1+0x2620], R34 ;  /* 0x0026202201007387 */ /* 0x008fe80000100a00 */
[----:B--2---:R0:W-:Y:S04]  /*16c00*/  STL.64 [R1+0x2618], R32 ;  /* 0x0026182001007387 */ /* 0x0041e80000100a00 */
[----:B0-----:R-:W2:Y:S04]  /*16c10*/  LDL.LU R32, [R1+0x170] ;  /* 0x0001700001207983 */ /* 0x001ea80000300800 */
        /* <DEDUP_REMOVED lines=8> */
[----:B------:R-:W3:Y:S01]  /*16ca0*/  LDL.LU R35, [R1+0x15c] ;  /* 0x00015c0001237983 */ /* 0x000ee20000300800 */
[----:B------:R-:W-:-:S03]  /*16cb0*/  F2FP.F16.E5M2.UNPACK_B R26, R27.H1 ;  /* 0x0000001bff1a723e */ /* 0x000fc600030004ff */
[----:B------:R-:W4:Y:S04]  /*16cc0*/  LDL.LU R27, [R1+0xf14] ;  /* 0x000f1400011b7983 */ /* 0x000f280000300800 */
[----:B------:R-:W4:Y:S04]  /*16cd0*/  LDL.LU R24, [R1+0xf20] ;  /* 0x000f200001187983 */ /* 0x000f280000300800 */
[----:B------:R-:W4:Y:S04]  /*16ce0*/  LDL.LU R25, [R1+0xf24] ;  /* 0x000f240001197983 */ /* 0x000f280000300800 */
[----:B------:R-:W4:Y:S04]  /*16cf0*/  LDL.LU R22, [R1+0xf30] ;  /* 0x000f300001167983 */ /* 0x000f280000300800 */
[----:B---3--:R-:W-:Y:S04]  /*16d00*/  STL.64 [R1+0x2640], R34 ;  /* 0x0026402201007387 */ /* 0x008fe80000100a00 */
[----:B--2---:R0:W-:Y:S04]  /*16d10*/  STL.64 [R1+0x2638], R32 ;  /* 0x0026382001007387 */ /* 0x0041e80000100a00 */
[----:B0-----:R-:W2:Y:S04]  /*16d20*/  LDL.LU R32, [R1+0x130] ;  /* 0x0001300001207983 */ /* 0x001ea80000300800 */
[----:B------:R-:W2:Y:S04]  /*16d30*/  LDL.LU R33, [R1+0x134] ;  /* 0x0001340001217983 */ /* 0x000ea80000300800 */
[----:B------:R-:W3:Y:S04]  /*16d40*/  LDL.LU R34, [R1+0x138] ;  /* 0x0001380001227983 */ /* 0x000ee80000300800 */
[----:B------:R-:W3:Y:S01]  /*16d50*/  LDL.LU R35, [R1+0x13c] ;  /* 0x00013c0001237983 */ /* 0x000ee20000300800 */
[----:B----4-:R-:W-:-:S03]  /*16d60*/  F2FP.F16.E5M2.UNPACK_B R27, R27.H1 ;  /* 0x0000001bff1b723e */ /* 0x010fc600030004ff */
[----:B---3--:R-:W-:Y:S04]  /*16d70*/  STL.64 [R1+0x2650], R34 ;  /* 0x0026502201007387 */ /* 0x008fe80000100a00 */
[----:B--2---:R0:W-:Y:S04]  /*16d80*/  STL.64 [R1+0x2648], R32 ;  /* 0x0026482001007387 */ /* 0x0041e80000100a00 */
[----:B0-----:R-:W2:Y:S04]  /*16d90*/  LDL.LU R32, [R1+0x110] ;  /* 0x0001100001207983 */ /* 0x001ea80000300800 */
[----:B------:R-:W2:Y:S04]  /*16da0*/  LDL.LU R33, [R1+0x114] ;  /* 0x0001140001217983 */ /* 0x000ea80000300800 */
[----:B------:R-:W2:Y:S04]  /*16db0*/  LDL.LU R34, [R1+0x118] ;  /* 0x0001180001227983 */ /* 0x000ea80000300800 */
[----:B------:R-:W2:Y:S04]  /*16dc0*/  LDL.LU R35, [R1+0x11c] ;  /* 0x00011c0001237983 */ /* 0x000ea80000300800 */
[----:B------:R-:W3:Y:S04]  /*16dd0*/  LDL.LU R23, [R1+0xf34] ;  /* 0x000f340001177983 */ /* 0x000ee80000300800 */
[----:B------:R-:W4:Y:S04]  /*16de0*/  LDL.LU R20, [R1+0xf40] ;  /* 0x000f400001147983 */ /* 0x000f280000300800 */
        /* <DEDUP_REMOVED lines=14> */
[----:B------:R0:W-:Y:S04]  /*16ed0*/  STL [R1+0x25f0], R28 ;  /* 0x0025f01c01007387 */ /* 0x0001e80000100800 */
[----:B------:R1:W-:Y:S04]  /*16ee0*/  STL [R1+0x25d0], R29 ;  /* 0x0025d01d01007387 */ /* 0x0003e80000100800 */
[----:B0-----:R-:W3:Y:S04]  /*16ef0*/  LDL.LU R28, [R1+0x1b0] ;  /* 0x0001b000011c7983 */ /* 0x001ee80000300800 */
[----:B-1----:R-:W3:Y:S04]  /*16f00*/  LDL.LU R29, [R1+0x1b4] ;  /* 0x0001b400011d7983 */ /* 0x002ee80000300800 */
        /* <DEDUP_REMOVED lines=10> */
[----:B--2---:R-:W-:-:S15]  /*16fb0*/  HMMA.16816.F32 R32, R16, R24, R32 ;  /* 0x000000181020723c */ /* 0x004fde0000001820 */
[----:B------:R-:W-:-:S04]  /*16fc0*/  NOP ;  /* 0x0000000000007918 */ /* 0x000fc80000000000 */
[----:B------:R-:W-:Y:S04]  /*16fd0*/  STL.64 [R1+0x130], R32 ;  /* 0x0001302001007387 */ /* 0x000fe80000100a00 */
[----:B------:R0:W-:Y:S04]  /*16fe0*/  STL.64 [R1+0x138], R34 ;  /* 0x0001382201007387 */ /* 0x0001e80000100a00 */
[----:B0-----:R-:W2:Y:S04]  /*16ff0*/  LDL.LU.64 R34, [R1+0x2640] ;  /* 0x0026400001227983 */ /* 0x001ea80000300a00 */
[----:B------:R-:W2:Y:S01]  /*17000*/  LDL.LU.64 R32, [R1+0x2638] ;  /* 0x0026380001207983 */ /* 0x000ea20000300a00 */
[----:B------:R-:W-:-:S02]  /*17010*/  F2FP.F16.E5M2.UNPACK_B R22, R22.H1 ;  /* 0x00000016ff16723e */ /* 0x000fc400030004ff */
[----:B---3--:R-:W-:Y:S01]  /*17020*/  F2FP.F16.E5M2.UNPACK_B R23, R23.H1 ;  /* 0x00000017ff17723e */ /* 0x008fe200030004ff */
[----:B------:R-:W-:Y:S04]  /*17030*/  STL.64 [R1+0x25e0], R26 ;  /* 0x0025e01a01007387 */ /* 0x000fe80000100a00 */
[----:B------:R0:W-:Y:S04]  /*17040*/  STL.64 [R1+0x25d8], R24 ;  /* 0x0025d81801007387 */ /* 0x0001e80000100a00 */
[----:B0-----:R-:W3:Y:S04]  /*17050*/  LDL.LU R24, [R1+0x190] ;  /* 0x0001900001187983 */ /* 0x001ee80000300800 */
        /* <DEDUP_REMOVED lines=9> */
[----:B----4-:R-:W-:-:S02]  /*170f0*/  F2FP.F16.E5M2.UNPACK_B R20, R20.H1 ;  /* 0x00000014ff14723e */ /* 0x010fc400030004ff */
[----:B------:R-:W-:Y:S02]  /*17100*/  F2FP.F16.E5M2.UNPACK_B R21, R21.H1 ;  /* 0x00000015ff15723e */ /* 0x000fe400030004ff */
[----:B------:R-:W-:Y:S02]  /*17110*/  F2FP.F16.E5M2.UNPACK_B R14, R14.H1 ;  /* 0x0000000eff0e723e */ /* 0x000fe400030004ff */
[----:B------:R-:W-:Y:S02]  /*17120*/  F2FP.F16.E5M2.UNPACK_B R15, R15.H1 ;  /* 0x0000000fff0f723e */ /* 0x000fe400030004ff */
[----:B------:R-:W-:Y:S02]  /*17130*/  F2FP.F16.E5M2.UNPACK_B R12, R12.H1 ;  /* 0x0000000cff0c723e */ /* 0x000fe400030004ff */
[----:B------:R-:W-:Y:S02]  /*17140*/  F2FP.F16.E5M2.UNPACK_B R13, R13.H1 ;  /* 0x0000000dff0d723e */ /* 0x000fe400030004ff */
[----:B------:R-:W-:-:S02]  /*17150*/  F2FP.F16.E5M2.UNPACK_B R10, R10.H1 ;  /* 0x0000000aff0a723e */ /* 0x000fc400030004ff */
[----:B------:R-:W-:Y:S01]  /*17160*/  F2FP.F16.E5M2.UNPACK_B R11, R11.H1 ;  /* 0x0000000bff0b723e */ /* 0x000fe200030004ff */
[----:B--2---:R-:W-:-:S15]  /*17170*/  HMMA.16816.F32 R32, R16, R20, R32 ;  /* 0x000000141020723c */ /* 0x004fde0000001820 */
[----:B------:R-:W-:-:S04]  /*17180*/  NOP ;  /* 0x0000000000007918 */ /* 0x000fc80000000000 */
[----:B------:R-:W-:Y:S04]  /*17190*/  STL.64 [R1+0x850], R32 ;  /* 0x0008502001007387 */ /* 0x000fe80000100a00 */
[----:B------:R0:W-:Y:S04]  /*171a0*/  STL.64 [R1+0x858], R34 ;  /* 0x0008582201007387 */ /* 0x0001e80000100a00 */
[----:B0-----:R-:W2:Y:S04]  /*171b0*/  LDL.LU.64 R34, [R1+0x2620] ;  /* 0x0026200001227983 */ /* 0x001ea80000300a00 */
[----:B------:R-:W2:Y:S04]  /*171c0*/  LDL.LU.64 R32, [R1+0x2618] ;  /* 0x0026180001207983 */ /* 0x000ea80000300a00 */
[----:B------:R-:W-:Y:S04]  /*171d0*/  STL.64 [R1+0x25a0], R22 ;  /* 0x0025a01601007387 */ /* 0x000fe80000100a00 */
[----:B------:R3:W-:Y:S02]  /*171e0*/  STL.64 [R1+0x2598], R20 ;  /* 0x0025981401007387 */ /* 0x0007e40000100a00 */
[----:B---3--:R-:W-:-:S15]  /*171f0*/  HMMA.16816.F32 R20, R16, R14, R24 ;  /* 0x0000000e1014723c */ /* 0x008fde0000001818 */
[----:B------:R-:W-:-:S04]  /*17200*/  NOP ;  /* 0x0000000000007918 */ /* 0x000fc80000000000 */
[----:B------:R-:W-:Y:S04]  /*17210*/  STL.64 [R1+0x860], R20 ;  /* 0x0008601401007387 */ /* 0x000fe80000100a00 */
[----:B------:R0:W-:Y:S04]  /*17220*/  STL.64 [R1+0x868], R22 ;  /* 0x0008681601007387 */ /* 0x0001e80000100a00 */
[----:B------:R-:W-:Y:S04]  /*17230*/  STL.64 [R1+0x2580], R14 ;  /* 0x0025800e01007387 */ /* 0x000fe80000100a00 */
[----:B------:R1:W-:Y:S01]  /*17240*/  STL.64 [R1+0x2578], R12 ;  /* 0x0025780c01007387 */ /* 0x0003e20000100a00 */
[C---:B0-----:R-:W-:Y:S08]  /*17250*/  HMMA.16816.F32 R20, R16.reuse, R12, R28 ;  /* 0x0000000c1014723c */ /* 0x041ff0000000181c */
[----:B-1----:R-:W-:Y:S11]  /*17260*/  HMMA.16816.F32 R12, R16, R10, R4 ;  /* 0x0000000a100c723c */ /* 0x002ff60000001804 */
[----:B------:R-:W-:Y:S04]  /*17270*/  STL.64 [R1+0x870], R20 ;  /* 0x0008701401007387 */ /* 0x000fe80000100a00 */
[----:B------:R-:W-:Y:S04]  /*17280*/  STL.64 [R1+0x878], R22 ;  /* 0x0008781601007387 */ /* 0x000fe80000100a00 */
[----:B------:R-:W-:Y:S04]  /*17290*/  STL.64 [R1+0x890], R12 ;  /* 0x0008900c01007387 */ /* 0x000fe80000100a00 */
[----:B------:R2:W-:Y:S04]  /*172a0*/  STL.64 [R1+0x898], R14 ;  /* 0x0008980e01007387 */ /* 0x0005e80000100a00 */
[----:B------:R-:W3:Y:S01]  /*172b0*/  LDL.LU R24, [R1+0x280] ;  /* 0x0002800001187983 */ /* 0x000ee20000300800 */
[----:B------:R-:W-:-:S02]  /*172c0*/  F2FP.F16.E5M2.UNPACK_B R8, R8.H1 ;  /* 0x00000008ff08723e */ /* 0x000fc400030004ff */
[----:B------:R-:W-:-:S07]  /*172d0*/  F2FP.F16.E5M2.UNPACK_B R9, R9.H1 ;  /* 0x00000009ff09723e */ /* 0x000fce00030004ff */
[----:B--2---:R-:W-:-:S15]  /*172e0*/  HMMA.16816.F32 R12, R16, R8, R32 ;  /* 0x00000008100c723c */ /* 0x004fde0000001820 */
[----:B------:R-:W-:-:S04]  /*172f0*/  NOP ;  /* 0x0000000000007918 */ /* 0x000fc80000000000 */
[----:B------:R-:W-:Y:S04]  /*17300*/  STL.64 [R1+0x8a0], R12 ;  /* 0x0008a00c01007387 */ /* 0x000fe80000100a00 */
[----:B------:R-:W-:Y:S04]  /*17310*/  STL.64 [R1+0x8a8], R14 ;  /* 0x0008a80e01007387 */ /* 0x000fe80000100a00 */
[----:B---3--:R0:W-:Y:S04]  /*17320*/  STL [R1+0x25f4], R24 ;  /* 0x0025f41801007387 */ /* 0x0081e80000100800 */
[----:B------:R-:W2:Y:S04]  /*17330*/  LDL.LU R25, [R1+0x284] ;  /* 0x0002840001197983 */ /* 0x000ea80000300800 */
[----:B------:R-:W3:Y:S04]  /*17340*/  LDL.LU R26, [R1+0x288] ;  /* 0x00028800011a7983 */ /* 0x000ee80000300800 */
[----:B------:R-:W3:Y:S04]  /*17350*/  LDL.LU R27, [R1+0x28c] ;  /* 0x00028c00011b7983 */ /* 0x000ee80000300800 */
[----:B------:R-:W4:Y:S04]  /*17360*/  LDL.LU R7, [R1+0xf94] ;  /* 0x000f940001077983 */ /* 0x000f280000300800 */
[----:B------:R-:W2:Y:S04]  /*17370*/  LDL.LU R5, [R1+0xfa4] ;  /* 0x000fa40001057983 */ /* 0x000ea80000300800 */
[----:B------:R-:W2:Y:S04]  /*17380*/  LDL.LU R2, [R1+0xfb0] ;  /* 0x000fb00001027983 */ /* 0x000ea80000300800 */
[----:B------:R-:W2:Y:S04]  /*17390*/  LDL.LU R3, [R1+0xfb4] ;  /* 0x000fb40001037983 */ /* 0x000ea80000300800 */
[----:B0-----:R-:W2:Y:S04]  /*173a0*/  LDL.LU R24, [R1+0x1008] ;  /* 0x0010080001187983 */ /* 0x001ea80000300800 */
[----:B---3--:R-:W-:Y:S04]  /*173b0*/  STL.64 [R1+0x2600], R26 ;  /* 0x0026001a01007387 */ /* 0x008fe80000100a00 */
[----:B--2---:R0:W-:Y:S04]  /*173c0*/  STL.64 [R1+0x25f8], R24 ;  /* 0x0025f81801007387 */ /* 0x0041e80000100a00 */
[----:B0-----:R-:W2:Y:S04]  /*173d0*/  LDL.LU R24, [R1+0x840] ;  /* 0x0008400001187983 */ /* 0x001ea80000300800 */
[----:B------:R-:W2:Y:S04]  /*173e0*/  LDL.LU R25, [R1+0x844] ;  /* 0x0008440001197983 */ /* 0x000ea80000300800 */
[----:B------:R-:W3:Y:S04]  /*173f0*/  LDL.LU R26, [R1+0x848] ;  /* 0x00084800011a7983 */ /* 0x000ee80000300800 */
[----:B------:R-:W3:Y:S04]  /*17400*/  LDL.LU R27, [R1+0x84c] ;  /* 0x00084c00011b7983 */ /* 0x000ee80000300800 */
[----:B------:R-:W2:Y:S04]  /*17410*/  LDL.LU R4, [R1+0xfa0] ;  /* 0x000fa00001047983 */ /* 0x000ea80000300800 */
[----:B---3--:R-:W-:Y:S04]  /*17420*/  STL.64 [R1+0x2610], R26 ;  /* 0x0026101a01007387 */ /* 0x008fe80000100a00 */
[----:B--2---:R0:W-:Y:S04]  /*17430*/  STL.64 [R1+0x2608], R24 ;  /* 0x0026081801007387 */ /* 0x0041e80000100a00 */
[----:B0-----:R-:W2:Y:S04]  /*17440*/  LDL.LU R24, [R1+0x290] ;  /* 0x0002900001187983 */ /* 0x001ea80000300800 */
[----:B------:R-:W2:Y:S04]  /*17450*/  LDL.LU R25, [R1+0x294] ;  /* 0x0002940001197983 */ /* 0x000ea80000300800 */
[----:B------:R-:W2:Y:S04]  /*17460*/  LDL.LU R26, [R1+0x298] ;  /* 0x00029800011a7983 */ /* 0x000ea80000300800 */
[----:B------:R-:W2:Y:S01]  /*17470*/  LDL.LU R27, [R1+0x29c] ;  /* 0x00029c00011b7983 */ /* 0x000ea20000300800 */
[----:B------:R-:W-:-:S02]  /*17480*/  F2FP.F16.E5M2.UNPACK_B R6, R0.H1 ;  /* 0x00000000ff06723e */ /* 0x000fc400030004ff */
[----:B----4-:R-:W-:Y:S01]  /*17490*/  F2FP.F16.E5M2.UNPACK_B R7, R7.H1 ;  /* 0x00000007ff07723e */ /* 0x010fe200030004ff */
[----:B------:R-:W3:Y:S04]  /*174a0*/  LDL.LU R29, [R1+0x1004] ;  /* 0x00100400011d7983 */ /* 0x000ee80000300800 */
[----:B------:R-:W4:Y:S04]  /*174b0*/  LDL.LU R28, [R1+0x1010] ;  /* 0x00101000011c7983 */ /* 0x000f280000300800 */
[----:B------:R-:W4:Y:S04]  /*174c0*/  LDL.LU R30, [R1+0x100c] ;  /* 0x00100c00011e7983 */ /* 0x000f280000300800 */
[----:B------:R-:W3:Y:S04]  /*174d0*/  LDL.LU R36, [R1+0x1018] ;  /* 0x0010180001247983 */ /* 0x000ee80000300800 */
[----:B------:R-:W3:Y:S04]  /*174e0*/  LDL.LU R31, [R1+0x1014] ;  /* 0x00101400011f7983 */ /* 0x000ee80000300800 */
[----:B------:R-:W3:Y:S04]  /*174f0*/  LDL.LU R37, [R1+0x1020] ;  /* 0x0010200001257983 */ /* 0x000ee80000300800 */
[----:B------:R-:W3:Y:S04]  /*17500*/  LDL.LU R0, [R1+0x101c] ;  /* 0x00101c0001007983 */ /* 0x000ee80000300800 */
[----:B------:R-:W-:Y:S04]  /*17510*/  STL.64 [R1+0x2560], R10 ;  /* 0x0025600a01007387 */ /* 0x000fe80000100a00 */
[----:B------:R0:W-:Y:S04]  /*17520*/  STL.64 [R1+0x2558], R8 ;  /* 0x0025580801007387 */ /* 0x0001e80000100a00 */
[----:B0-----:R-:W3:Y:S04]  /*17530*/  LDL.LU R8, [R1+0x810] ;  /* 0x0008100001087983 */ /* 0x001ee80000300800 */
        /* <DEDUP_REMOVED lines=28> */
[----:B------:R-:W2:Y:S04]  /*17700*/  LDL.LU.64 R24, [R1+0x25f8] ;  /* 0x0025f80001187983 */ /* 0x000ea80000300a00 */
[----:B------:R-:W-:Y:S04]  /*17710*/  STL.64 [R1+0x2540], R6 ;  /* 0x0025400601007387 */ /* 0x000fe80000100a00 */
[----:B------:R0:W-:Y:S04]  /*17720*/  STL.64 [R1+0x2538], R4 ;  /* 0x0025380401007387 */ /* 0x0001e80000100a00 */
[----:B0-----:R-:W2:Y:S04]  /*17730*/  LDL.LU R4, [R1+0x820] ;  /* 0x0008200001047983 */ /* 0x001ea80000300800 */
[----:B------:R-:W2:Y:S04]  /*17740*/  LDL.LU R5, [R1+0x824] ;  /* 0x0008240001057983 */ /* 0x000ea80000300800 */
[----:B------:R-:W2:Y:S04]  /*17750*/  LDL.LU R6, [R1+0x828] ;  /* 0x0008280001067983 */ /* 0x000ea80000300800 */
[----:B------:R-:W2:Y:S01]  /*17760*/  LDL.LU R7, [R1+0x82c] ;  /* 0x00082c0001077983 */ /* 0x000ea20000300800 */
[----:B----4-:R-:W-:-:S02]  /*17770*/  IMAD R30, R30, 0x100, R28 ;  /* 0x000001001e1e7824 */ /* 0x010fc400078e021c */
[----:B---3--:R-:W-:Y:S02]  /*17780*/  IMAD R31, R31, 0x100, R36 ;  /* 0x000001001f1f7824 */ /* 0x008fe400078e0224 */
[----:B------:R-:W-:Y:S02]  /*17790*/  IMAD R0, R0, 0x100, R37 ;  /* 0x0000010000007824 */ /* 0x000fe400078e0225 */
[----:B--2---:R-:W-:Y:S02]  /*177a0*/  IMAD R29, R29, 0x100, R24 ;  /* 0x000001001d1d7824 */ /* 0x004fe400078e0218 */
[----:B------:R-:W2:Y:S04]  /*177b0*/  LDL.LU R24, [R1+0x25f4] ;  /* 0x0025f40001187983 */ /* 0x000ea80000300800 */
[----:B------:R-:W3:Y:S04]  /*177c0*/  LDL.LU R28, [R1+0x25f0] ;  /* 0x0025f000011c7983 */ /* 0x000ee80000300800 */
[----:B------:R-:W4:Y:S04]  /*177d0*/  LDL.LU R36, [R1+0x25ec] ;  /* 0x0025ec0001247983 */ /* 0x000f280000300800 */
[----:B------:R-:W4:Y:S01]  /*177e0*/  LDL.LU R37, [R1+0x25e8] ;  /* 0x0025e80001257983 */ /* 0x000f220000300800 */
[----:B------:R-:W-:-:S02]  /*177f0*/  F2FP.F16.E5M2.UNPACK_B R2, R2.H1 ;  /* 0x00000002ff02723e */ /* 0x000fc400030004ff */
[----:B------:R-:W-:-:S07]  /*17800*/  F2FP.F16.E5M2.UNPACK_B R3, R3.H1 ;  /* 0x00000003ff03723e */ /* 0x000fce00030004ff */
[----:B--2---:R-:W-:Y:S01]  /*17810*/  HMMA.16816.F32 R16, R16, R2, R24 ;  /* 0x000000021010723c */ /* 0x004fe20000001818 */
[----:B------:R-:W2:Y:S04]  /*17820*/  LDL.LU.64 R26, [R1+0x25e0] ;  /* 0x0025e000011a7983 */ /* 0x000ea80000300a00 */
[----:B------:R-:W2:-:S14]  /*17830*/  LDL.LU.64 R24, [R1+0x25d8] ;  /* 0x0025d80001187983 */ /* 0x000e9c0000300a00 */
[----:B------:R0:W-:Y:S04]  /*17840*/  STL.64 [R1+0x840], R16 ;  /* 0x0008401001007387 */ /* 0x0001e80000100a00 */
[----:B------:R1:W-:Y:S01]  /*17850*/  STL.64 [R1+0x848], R18 ;  /* 0x0008481201007387 */ /* 0x0003e20000100a00 */
[----:B0-----:R-:W-:Y:S02]  /*17860*/  F2FP.F16.E5M2.UNPACK_B R16, R29 ;  /* 0x0000001dff10723e */ /* 0x001fe400020004ff */
[----:B------:R-:W-:Y:S01]  /*17870*/  F2FP.F16.E5M2.UNPACK_B R17, R30 ;  /* 0x0000001eff11723e */ /* 0x000fe200020004ff */
[----:B------:R-:W3:Y:S01]  /*17880*/  LDL.LU R29, [R1+0x25d0] ;  /* 0x0025d000011d7983 */ /* 0x000ee20000300800 */
[----:B-1----:R-:W-:Y:S02]  /*17890*/  F2FP.F16.E5M2.UNPACK_B R18, R31 ;  /* 0x0000001fff12723e */ /* 0x002fe400020004ff */
[----:B------:R-:W-:Y:S01]  /*178a0*/  F2FP.F16.E5M2.UNPACK_B R19, R0 ;  /* 0x00000000ff13723e */ /* 0x000fe200020004ff */
[----:B------:R-:W2:Y:S04]  /*178b0*/  LDL.LU R30, [R1+0x25cc] ;  /* 0x0025cc00011e7983 */ /* 0x000ea80000300800 */
[----:B------:R-:W2:Y:S02]  /*178c0*/  LDL.LU R31, [R1+0x25c8] ;  /* 0x0025c800011f7983 */ /* 0x000ea40000300800 */
[----:B----4-:R-:W-:-:S15]  /*178d0*/  HMMA.16816.F32 R32, R16, R36, R32 ;  /* 0x000000241020723c */ /* 0x010fde0000001820 */
        /* <DEDUP_REMOVED lines=8> */
[----:B------:R2:W-:Y:S04]  /*17960*/  STL.64 [R1+0x8e8], R6 ;  /* 0x0008e80601007387 */ /* 0x0005e80000100a00 */
[----:B------:R-:W4:Y:S01]  /*17970*/  LDL.LU R0, [R1+0x103c] ;  /* 0x00103c0001007983 */ /* 0x000f220000300800 */
[----:B--2---:R-:W-:Y:S03]  /*17980*/  HMMA.16816.F32 R4, R16, R32, R8 ;  /* 0x000000201004723c */ /* 0x004fe60000001808 */
[----:B------:R-:W-:-:S15]  /*17990*/  STL.64 [R1+0x2530], R34 ;  /* 0x0025302201007387 */ /* 0x000fde0000100a00 */
[----:B------:R-:W-:Y:S01]  /*179a0*/  NOP ;  /* 0x0000000000007918 */ /* 0x000fe20000000000 */
[----:B------:R-:W-:Y:S04]  /*179b0*/  STL.64 [R1+0x8d0], R4 ;  /* 0x0008d00401007387 */ /* 0x000fe80000100a00 */
[----:B------:R-:W-:Y:S04]  /*179c0*/  STL.64 [R1+0x8d8], R6 ;  /* 0x0008d80601007387 */ /* 0x000fe80000100a00 */
[----:B------:R0:W-:Y:S04]  /*179d0*/  STL.64 [R1+0x2528], R32 ;  /* 0x0025282001007387 */ /* 0x0001e80000100a00 */
[----:B0-----:R-:W2:Y:S04]  /*179e0*/  LDL.LU R32, [R1+0x270] ;  /* 0x0002700001207983 */ /* 0x001ea80000300800 */
[----:B------:R-:W2:Y:S04]  /*179f0*/  LDL.LU R33, [R1+0x274] ;  /* 0x0002740001217983 */ /* 0x000ea80000300800 */
[----:B------:R-:W2:Y:S04]  /*17a00*/  LDL.LU R34, [R1+0x278] ;  /* 0x0002780001227983 */ /* 0x000ea80000300800 */
[----:B------:R-:W2:Y:S01]  /*17a10*/  LDL.LU R35, [R1+0x27c] ;  /* 0x00027c0001237983 */ /* 0x000ea20000300800 */
[C---:B------:R-:W-:Y:S08]  /*17a20*/  HMMA.16816.F32 R8, R16.reuse, R30, R12 ;  /* 0x0000001e1008723c */ /* 0x040ff0000000180c */
[C---:B---3--:R-:W-:Y:S01]  /*17a30*/  HMMA.16816.F32 R4, R16.reuse, R28, R20 ;  /* 0x0000001c1004723c */ /* 0x048fe20000001814 */
[----:B--2---:R-:W-:Y:S04]  /*17a40*/  STL.64 [R1+0x2550], R34 ;  /* 0x0025502201007387 */ /* 0x004fe80000100a00 */
[----:B------:R-:W-:Y:S04]  /*17a50*/  STL.64 [R1+0x2548], R32 ;  /* 0x0025482001007387 */ /* 0x000fe80000100a00 */
[----:B------:R-:W2:Y:S04]  /*17a60*/  LDL.LU R12, [R1+0x7b0] ;  /* 0x0007b000010c7983 */ /* 0x000ea80000300800 */
[----:B------:R-:W-:Y:S04]  /*17a70*/  STL.64 [R1+0x830], R8 ;  /* 0x0008300801007387 */ /* 0x000fe80000100a00 */
[----:B------:R-:W-:Y:S04]  /*17a80*/  STL.64 [R1+0x838], R10 ;  /* 0x0008380a01007387 */ /* 0x000fe80000100a00 */
[----:B------:R-:W-:Y:S04]  /*17a90*/  STL.64 [R1+0x820], R4 ;  /* 0x0008200401007387 */ /* 0x000fe80000100a00 */
[----:B------:R-:W-:Y:S04]  /*17aa0*/  STL.64 [R1+0x828], R6 ;  /* 0x0008280601007387 */ /* 0x000fe80000100a00 */
[----:B------:R-:W2:Y:S04]  /*17ab0*/  LDL.LU R13, [R1+0x7b4] ;  /* 0x0007b400010d7983 */ /* 0x000ea80000300800 */
[----:B------:R-:W3:Y:S04]  /*17ac0*/  LDL.LU R14, [R1+0x7b8] ;  /* 0x0007b800010e7983 */ /* 0x000ee80000300800 */
[----:B------:R-:W3:Y:S04]  /*17ad0*/  LDL.LU R15, [R1+0x7bc] ;  /* 0x0007bc00010f7983 */ /* 0x000ee80000300800 */
[----:B------:R-:W2:Y:S04]  /*17ae0*/  LDL.LU R20, [R1+0x7d0] ;  /* 0x0007d00001147983 */ /* 0x000ea80000300800 */
[----:B------:R-:W2:Y:S04]  /*17af0*/  LDL.LU R21, [R1+0x7d4] ;  /* 0x0007d40001157983 */ /* 0x000ea80000300800 */
[----:B------:R-:W2:Y:S04]  /*17b00*/  LDL.LU R22, [R1+0x7d8] ;  /* 0x0007d80001167983 */ /* 0x000ea80000300800 */
[----:B------:R-:W2:Y:S04]  /*17b10*/  LDL.LU R23, [R1+0x7dc] ;  /* 0x0007dc0001177983 */ /* 0x000ea80000300800 */
[----:B--2---:R-:W-:Y:S04]  /*17b20*/  STL.64 [R1+0x25b0], R22 ;  /* 0x0025b01601007387 */ /* 0x004fe80000100a00 */
[----:B------:R0:W-:Y:S04]  /*17b30*/  STL.64 [R1+0x25a8], R20 ;  /* 0x0025a81401007387 */ /* 0x0001e80000100a00 */
[----:B0-----:R-:W2:Y:S04]  /*17b40*/  LDL.LU R20, [R1+0x7e0] ;  /* 0x0007e00001147983 */ /* 0x001ea80000300800 */
[----:B------:R-:W2:Y:S04]  /*17b50*/  LDL.LU R21, [R1+0x7e4] ;  /* 0x0007e40001157983 */ /* 0x000ea80000300800 */
[----:B------:R-:W2:Y:S04]  /*17b60*/  LDL.LU R22, [R1+0x7e8] ;  /* 0x0007e80001167983 */ /* 0x000ea80000300800 */
[----:B------:R-:W2:Y:S04]  /*17b70*/  LDL.LU R23, [R1+0x7ec] ;  /* 0x0007ec0001177983 */ /* 0x000ea80000300800 */
[----:B---3--:R-:W-:Y:S04]  /*17b80*/  STL.64 [R1+0x2590], R14 ;  /* 0x0025900e01007387 */ /* 0x008fe80000100a00 */
        /* <DEDUP_REMOVED lines=8> */
[----:B------:R-:W3:Y:S01]  /*17c10*/  LDL.LU R11, [R1+0x79c] ;  /* 0x00079c00010b7983 */ /* 0x000ee20000300800 */
[C---:B--2---:R-:W-:Y:S03]  /*17c20*/  HMMA.16816.F32 R20, R16.reuse, R26, R20 ;  /* 0x0000001a1014723c */ /* 0x044fe60000001814 */
[----:B---3--:R-:W-:Y:S04]  /*17c30*/  STL.64 [R1+0x2570], R10 ;  /* 0x0025700a01007387 */ /* 0x008fe80000100a00 */
[----:B------:R0:W-:Y:S04]  /*17c40*/  STL.64 [R1+0x2568], R8 ;  /* 0x0025680801007387 */ /* 0x0001e80000100a00 */
[----:B0-----:R-:W2:Y:S04]  /*17c50*/  LDL.LU R8, [R1+0x7a0] ;  /* 0x0007a00001087983 */ /* 0x001ea80000300800 */
[----:B------:R-:W2:Y:S04]  /*17c60*/  LDL.LU R9, [R1+0x7a4] ;  /* 0x0007a40001097983 */ /* 0x000ea80000300800 */
[----:B------:R-:W2:Y:S04]  /*17c70*/  LDL.LU R10, [R1+0x7a8] ;  /* 0x0007a800010a7983 */ /* 0x000ea80000300800 */
[----:B------:R-:W2:Y:S04]  /*17c80*/  LDL.LU R11, [R1+0x7ac] ;  /* 0x0007ac00010b7983 */ /* 0x000ea80000300800 */
[----:B------:R-:W3:Y:S04]  /*17c90*/  LDL.LU R32, [R1+0x780] ;  /* 0x0007800001207983 */ /* 0x000ee80000300800 */
[----:B------:R-:W3:Y:S04]  /*17ca0*/  LDL.LU R33, [R1+0x784] ;  /* 0x0007840001217983 */ /* 0x000ee80000300800 */
[----:B------:R-:W3:Y:S04]  /*17cb0*/  LDL.LU R34, [R1+0x788] ;  /* 0x0007880001227983 */ /* 0x000ee80000300800 */
[----:B------:R-:W3:Y:S04]  /*17cc0*/  LDL.LU R35, [R1+0x78c] ;  /* 0x00078c0001237983 */ /* 0x000ee80000300800 */
[----:B------:R-:W2:Y:S04]  /*17cd0*/  LDL.LU R4, [R1+0x770] ;  /* 0x0007700001047983 */ /* 0x000ea80000300800 */
[----:B------:R-:W2:Y:S04]  /*17ce0*/  LDL.LU R5, [R1+0x774] ;  /* 0x0007740001057983 */ /* 0x000ea80000300800 */
[----:B------:R-:W2:Y:S04]  /*17cf0*/  LDL.LU R6, [R1+0x778] ;  /* 0x0007780001067983 */ /* 0x000ea80000300800 */
[----:B------:R-:W2:Y:S04]  /*17d00*/  LDL.LU R7, [R1+0x77c] ;  /* 0x00077c0001077983 */ /* 0x000ea80000300800 */
[----:B------:R0:W-:Y:S04]  /*17d10*/  STL.64 [R1+0x2510], R30 ;  /* 0x0025101e01007387 */ /* 0x0001e80000100a00 */
[----:B0-----:R-:W2:Y:S04]  /*17d20*/  LDL.LU R30, [R1+0x1034] ;  /* 0x00103400011e7983 */ /* 0x001ea80000300800 */
[----:B------:R-:W4:Y:S04]  /*17d30*/  LDL.LU R31, [R1+0x1040] ;  /* 0x00104000011f7983 */ /* 0x000f280000300800 */
[----:B------:R0:W-:Y:S04]  /*17d40*/  STL.64 [R1+0x2508], R28 ;  /* 0x0025081c01007387 */ /* 0x0001e80000100a00 */
[----:B0-----:R-:W2:Y:S04]  /*17d50*/  LDL.LU R28, [R1+0x102c] ;  /* 0x00102c00011c7983 */ /* 0x001ea80000300800 */
[----:B------:R-:W2:Y:S04]  /*17d60*/  LDL.LU R29, [R1+0x1038] ;  /* 0x00103800011d7983 */ /* 0x000ea80000300800 */
        /* <DEDUP_REMOVED lines=47> */
[----:B0-----:R-:W4:Y:S04]  /*18060*/  LDL.LU R12, [R1+0x760] ;  /* 0x00076000010c7983 */ /* 0x001f280000300800 */
[----:B------:R-:W4:Y:S04]  /*18070*/  LDL.LU R13, [R1+0x764] ;  /* 0x00076400010d7983 */ /* 0x000f280000300800 */
[----:B------:R-:W4:Y:S04]  /*18080*/  LDL.LU R14, [R1+0x768] ;  /* 0x00076800010e7983 */ /* 0x000f280000300800 */
[----:B------:R-:W4:Y:S01]  /*18090*/  LDL.LU R15, [R1+0x76c] ;  /* 0x00076c00010f7983 */ /* 0x000f220000300800 */
[C---:B--2---:R-:W-:Y:S08]  /*180a0*/  HMMA.16816.F32 R32, R16.reuse, R10, R32 ;  /* 0x0000000a1020723c */ /* 0x044ff00000001820 */
[C---:B---3--:R-:W-:Y:S11]  /*180b0*/  HMMA.16816.F32 R4, R16.reuse, R8, R4 ;  /* 0x000000081004723c */ /* 0x048ff60000001804 */
[----:B------:R-:W-:Y:S04]  /*180c0*/  STL.64 [R1+0x7b0], R32 ;  /* 0x0007b02001007387 */ /* 0x000fe80000100a00 */
[----:B------:R0:W-:Y:S04]  /*180d0*/  STL.64 [R1+0x7b8], R34 ;  /* 0x0007b82201007387 */ /* 0x0001e80000100a00 */
[----:B0-----:R-:W2:Y:S04]  /*180e0*/  LDL.LU.64 R34, [R1+0x2550] ;  /* 0x0025500001227983 */ /* 0x001ea80000300a00 */
[----:B------:R-:W2:Y:S04]  /*180f0*/  LDL.LU.64 R32, [R1+0x2548] ;  /* 0x0025480001207983 */ /* 0x000ea80000300a00 */
[----:B------:R-:W-:Y:S04]  /*18100*/  STL.64 [R1+0x7a0], R4 ;  /* 0x0007a00401007387 */ /* 0x000fe80000100a00 */
[----:B------:R0:W-:Y:S04]  /*18110*/  STL.64 [R1+0x7a8], R6 ;  /* 0x0007a80601007387 */ /* 0x0001e80000100a00 */
[----:B0-----:R-:W3:Y:S04]  /*18120*/  LDL.LU.64 R6, [R1+0x2540] ;  /* 0x0025400001067983 */ /* 0x001ee80000300a00 */
[----:B------:R-:W2:Y:S04]  /*18130*/  LDL.LU.64 R4, [R1+0x2538] ;  /* 0x0025380001047983 */ /* 0x000ea80000300a00 */
[----:B------:R-:W-:Y:S04]  /*18140*/  STL.64 [R1+0x24c0], R10 ;  /* 0x0024c00a01007387 */ /* 0x000fe80000100a00 */
[----:B------:R2:W-:Y:S01]  /*18150*/  STL.64 [R1+0x24b8], R8 ;  /* 0x0024b80801007387 */ /* 0x0005e20000100a00 */
[----:B----4-:R-:W-:Y:S01]  /*18160*/  IMAD R0, R0, 0x100, R31 ;  /* 0x0000010000007824 */ /* 0x010fe200078e021f */
[C---:B---3--:R-:W-:Y:S02]  /*18170*/  HMMA.16816.F32 R12, R16.reuse, R6, R12 ;  /* 0x00000006100c723c */ /* 0x048fe4000000180c */
[----:B------:R-:W-:Y:S06]  /*18180*/  STL.64 [R1+0x24e0], R6 ;  /* 0x0024e00601007387 */ /* 0x000fec0000100a00 */
[C---:B--2---:R-:W-:Y:S11]  /*18190*/  HMMA.16816.F32 R8, R16.reuse, R4, R20 ;  /* 0x000000041008723c */ /* 0x044ff60000001814 */
[----:B------:R-:W-:Y:S04]  /*181a0*/  STL.64 [R1+0x790], R12 ;  /* 0x0007900c01007387 */ /* 0x000fe80000100a00 */
[----:B------:R0:W-:Y:S02]  /*181b0*/  STL.64 [R1+0x798], R14 ;  /* 0x0007980e01007387 */ /* 0x0001e40000100a00 */
[----:B0-----:R-:W-:Y:S02]  /*181c0*/  HMMA.16816.F32 R12, R16, R2, R32 ;  /* 0x00000002100c723c */ /* 0x001fe40000001820 */
[----:B------:R0:W-:Y:S04]  /*181d0*/  STL.64 [R1+0x24d8], R4 ;  /* 0x0024d80401007387 */ /* 0x0001e80000100a00 */
[----:B------:R1:W-:Y:S04]  /*181e0*/  STL.64 [R1+0x780], R8 ;  /* 0x0007800801007387 */ /* 0x0003e80000100a00 */
[----:B------:R-:W-:Y:S01]  /*181f0*/  STL.64 [R1+0x788], R10 ;  /* 0x0007880a01007387 */ /* 0x000fe20000100a00 */
[----:B0-----:R-:W-:-:S05]  /*18200*/  IMAD R5, R30, 0x100, R29 ;  /* 0x000001001e057824 */ /* 0x001fca00078e021d */
[----:B------:R-:W-:Y:S01]  /*18210*/  STL [R1+0x64], R5 ;  /* 0x0000640501007387 */ /* 0x000fe20000100800 */
[----:B------:R-:W-:-:S03]  /*18220*/  IMAD R4, R28, 0x100, R27 ;  /* 0x000001001c047824 */ /* 0x000fc600078e021b */
[----:B------:R-:W-:Y:S04]  /*18230*/  STL [R1+0x247c], R2 ;  /* 0x00247c0201007387 */ /* 0x000fe80000100800 */
[----:B------:R-:W-:Y:S04]  /*18240*/  STL [R1+0x2478], R3 ;  /* 0x0024780301007387 */ /* 0x000fe80000100800 */
[----:B------:R-:W-:Y:S04]  /*18250*/  STL.64 [R1+0x750], R12 ;  /* 0x0007500c01007387 */ /* 0x000fe80000100a00 */
[----:B------:R-:W-:Y:S04]  /*18260*/  STL.64 [R1+0x758], R14 ;  /* 0x0007580e01007387 */ /* 0x000fe80000100a00 */
[----:B------:R-:W2:Y:S04]  /*18270*/  LDL.LU R28, [R1+0x720] ;  /* 0x00072000011c7983 */ /* 0x000ea80000300800 */
[----:B------:R-:W2:Y:S04]  /*18280*/  LDL.LU R29, [R1+0x724] ;  /* 0x00072400011d7983 */ /* 0x000ea80000300800 */
[----:B------:R-:W3:Y:S04]  /*18290*/  LDL.LU R30, [R1+0x728] ;  /* 0x00072800011e7983 */ /* 0x000ee80000300800 */
[----:B------:R-:W3:Y:S04]  /*182a0*/  LDL.LU R31, [R1+0x72c] ;  /* 0x00072c00011f7983 */ /* 0x000ee80000300800 */
[----:B------:R-:W4:Y:S04]  /*182b0*/  LDL.LU R32, [R1+0x740] ;  /* 0x0007400001207983 */ /* 0x000f280000300800 */
[----:B------:R-:W4:Y:S04]  /*182c0*/  LDL.LU R33, [R1+0x744] ;  /* 0x0007440001217983 */ /* 0x000f280000300800 */
[----:B------:R-:W4:Y:S04]  /*182d0*/  LDL.LU R34, [R1+0x748] ;  /* 0x0007480001227983 */ /* 0x000f280000300800 */
[----:B------:R-:W4:Y:S04]  /*182e0*/  LDL.LU R35, [R1+0x74c] ;  /* 0x00074c0001237983 */ /* 0x000f280000300800 */
[----:B------:R-:W4:Y:S01]  /*182f0*/  LDL.LU R19, [R1+0x64] ;  /* 0x0000640001137983 */ /* 0x000f220000300800 */
[----:B-1----:R-:W-:-:S03]  /*18300*/  IMAD R8, R26, 0x100, R25 ;  /* 0x000001001a087824 */ /* 0x002fc600078e0219 */
[----:B---3--:R-:W-:Y:S04]  /*18310*/  STL.64 [R1+0x2520], R30 ;  /* 0x0025201e01007387 */ /* 0x008fe80000100a00 */
[----:B--2---:R0:W-:Y:S04]  /*18320*/  STL.64 [R1+0x2518], R28 ;  /* 0x0025181c01007387 */ /* 0x0041e80000100a00 */
[----:B0-----:R-:W2:Y:S04]  /*18330*/  LDL.LU R28, [R1+0x730] ;  /* 0x00073000011c7983 */ /* 0x001ea80000300800 */
[----:B------:R-:W2:Y:S04]  /*18340*/  LDL.LU R29, [R1+0x734] ;  /* 0x00073400011d7983 */ /* 0x000ea80000300800 */
[----:B------:R-:W2:Y:S04]  /*18350*/  LDL.LU R30, [R1+0x738] ;  /* 0x00073800011e7983 */ /* 0x000ea80000300800 */
[----:B------:R-:W2:Y:S04]  /*18360*/  LDL.LU R31, [R1+0x73c] ;  /* 0x00073c00011f7983 */ /* 0x000ea80000300800 */
[----:B------:R-:W3:Y:S04]  /*18370*/  LDL.LU R24, [R1+0x700] ;  /* 0x0007000001187983 */ /* 0x000ee80000300800 */
[----:B------:R-:W3:Y:S04]  /*18380*/  LDL.LU R25, [R1+0x704] ;  /* 0x0007040001197983 */ /* 0x000ee80000300800 */
[----:B------:R-:W2:Y:S04]  /*18390*/  LDL.LU R26, [R1+0x708] ;  /* 0x00070800011a7983 */ /* 0x000ea80000300800 */
[----:B------:R-:W2:Y:S01]  /*183a0*/  LDL.LU R27, [R1+0x70c] ;  /* 0x00070c00011b7983 */ /* 0x000ea20000300800 */
[----:B----4-:R-:W-:-:S02]  /*183b0*/  F2FP.F16.E5M2.UNPACK_B R18, R19 ;  /* 0x00000013ff12723e */ /* 0x010fc400020004ff */
[----:B------:R-:W-:Y:S02]  /*183c0*/  F2FP.F16.E5M2.UNPACK_B R16, R8 ;  /* 0x00000008ff10723e */ /* 0x000fe400020004ff */
[----:B------:R-:W-:Y:S02]  /*183d0*/  F2FP.F16.E5M2.UNPACK_B R17, R4 ;  /* 0x00000004ff11723e */ /* 0x000fe400020004ff */
[----:B------:R-:W-:-:S07]  /*183e0*/  F2FP.F16.E5M2.UNPACK_B R19, R0 ;  /* 0x00000000ff13723e */ /* 0x000fce00020004ff */
[C---:B------:R-:W-:Y:S01]  /*183f0*/  HMMA.16816.F32 R32, R16.reuse, R36, R32 ;  /* 0x000000241020723c */ /* 0x040fe20000001820 */
[----:B--2---:R-:W-:Y:S04]  /*18400*/  STL.64 [R1+0x2500], R26 ;  /* 0x0025001a01007387 */ /* 0x004fe80000100a00 */
[----:B---3--:R0:W-:Y:S04]  /*18410*/  STL.64 [R1+0x24f8], R24 ;  /* 0x0024f81801007387 */ /* 0x0081e80000100a00 */
        /* <DEDUP_REMOVED lines=8> */
[----:B------:R-:W4:Y:S04]  /*184a0*/  LDL.LU R20, [R1+0x6e0] ;  /* 0x0006e00001147983 */ /* 0x000f280000300800 */
[----:B------:R-:W4:Y:S04]  /*184b0*/  LDL.LU R21, [R1+0x6e4] ;  /* 0x0006e40001157983 */ /* 0x000f280000300800 */
[----:B------:R-:W4:Y:S04]  /*184c0*/  LDL.LU R22, [R1+0x6e8] ;  /* 0x0006e80001167983 */ /* 0x000f280000300800 */
[----:B------:R-:W4:Y:S04]  /*184d0*/  LDL.LU R23, [R1+0x6ec] ;  /* 0x0006ec0001177983 */ /* 0x000f280000300800 */
[----:B------:R-:W2:Y:S04]  /*184e0*/  LDL.LU R8, [R1+0x6d0] ;  /* 0x0006d00001087983 */ /* 0x000ea80000300800 */
[----:B------:R-:W2:Y:S04]  /*184f0*/  LDL.LU R9, [R1+0x6d4] ;  /* 0x0006d40001097983 */ /* 0x000ea80000300800 */
[----:B------:R-:W2:Y:S04]  /*18500*/  LDL.LU R10, [R1+0x6d8] ;  /* 0x0006d800010a7983 */ /* 0x000ea80000300800 */
[----:B------:R-:W2:Y:S04]  /*18510*/  LDL.LU R11, [R1+0x6dc] ;  /* 0x0006dc00010b7983 */ /* 0x000ea80000300800 */
[----:B------:R-:W2:Y:S04]  /*18520*/  LDL.LU R12, [R1+0x6c0] ;  /* 0x0006c000010c7983 */ /* 0x000ea80000300800 */
[----:B------:R-:W2:Y:S04]  /*18530*/  LDL.LU R13, [R1+0x6c4] ;  /* 0x0006c400010d7983 */ /* 0x000ea80000300800 */
[----:B------:R-:W2:Y:S04]  /*18540*/  LDL.LU R14, [R1+0x6c8] ;  /* 0x0006c800010e7983 */ /* 0x000ea80000300800 */
[----:B------:R-:W2:Y:S04]  /*18550*/  LDL.LU R15, [R1+0x6cc] ;  /* 0x0006cc00010f7983 */ /* 0x000ea80000300800 */
[----:B------:R-:W-:Y:S04]  /*18560*/  STL.64 [R1+0x770], R32 ;  /* 0x0007702001007387 */ /* 0x000fe80000100a00 */
[----:B------:R0:W-:Y:S04]  /*18570*/  STL.64 [R1+0x778], R34 ;  /* 0x0007782201007387 */ /* 0x0001e80000100a00 */
[----:B0-----:R-:W2:Y:S04]  /*18580*/  LDL.LU.64 R34, [R1+0x2530] ;  /* 0x0025300001227983 */ /* 0x001ea80000300a00 */
[----:B------:R-:W3:Y:S04]  /*18590*/  LDL.LU.64 R32, [R1+0x2528] ;  /* 0x0025280001207983 */ /* 0x000ee80000300a00 */
[----:B------:R-:W-:Y:S04]  /*185a0*/  STL [R1+0x2484], R36 ;  /* 0x0024842401007387 */ /* 0x000fe80000100800 */
[----:B------:R-:W-:Y:S01]  /*185b0*/  STL [R1+0x2480], R37 ;  /* 0x0024802501007387 */ /* 0x000fe20000100800 */
        /* <DEDUP_REMOVED lines=29> */
[----:B------:R-:W4:Y:S04]  /*18790*/  LDL.LU.64 R24, [R1+0x24e8] ;  /* 0x0024e80001187983 */ /* 0x000f280000300a00 */
[----:B------:R-:W-:Y:S04]  /*187a0*/  STL.64 [R1+0x2430], R30 ;  /* 0x0024301e01007387 */ /* 0x000fe80000100a00 */
[----:B------:R0:W-:Y:S04]  /*187b0*/  STL.64 [R1+0x2428], R28 ;  /* 0x0024281c01007387 */ /* 0x0001e80000100a00 */
[----:B0-----:R-:W3:Y:S04]  /*187c0*/  LDL.LU R28, [R1+0x690] ;  /* 0x00069000011c7983 */ /* 0x001ee80000300800 */
[----:B------:R-:W3:Y:S04]  /*187d0*/  LDL.LU R29, [R1+0x694] ;  /* 0x00069400011d7983 */ /* 0x000ee80000300800 */
[----:B------:R-:W3:Y:S04]  /*187e0*/  LDL.LU R30, [R1+0x698] ;  /* 0x00069800011e7983 */ /* 0x000ee80000300800 */
[----:B------:R-:W3:Y:S01]  /*187f0*/  LDL.LU R31, [R1+0x69c] ;  /* 0x00069c00011f7983 */ /* 0x000ee20000300800 */
        /* <DEDUP_REMOVED lines=24> */
[----:B0-----:R-:W2:Y:S04]  /*18980*/  LDL.LU.64 R14, [R1+0x24b0] ;  /* 0x0024b000010e7983 */ /* 0x001ea80000300a00 */
[----:B------:R-:W4:Y:S04]  /*18990*/  LDL.LU.64 R12, [R1+0x24a8] ;  /* 0x0024a800010c7983 */ /* 0x000f280000300a00 */
[----:B------:R-:W-:Y:S04]  /*189a0*/  STL.64 [R1+0x2420], R22 ;  /* 0x0024201601007387 */ /* 0x000fe80000100a00 */
[----:B------:R0:W-:Y:S04]  /*189b0*/  STL.64 [R1+0x2418], R20 ;  /* 0x0024181401007387 */ /* 0x0001e80000100a00 */
[----:B0-----:R-:W2:Y:S04]  /*189c0*/  LDL.LU R20, [R1+0x6b0] ;  /* 0x0006b00001147983 */ /* 0x001ea80000300800 */
[----:B------:R-:W2:Y:S04]  /*189d0*/  LDL.LU R21, [R1+0x6b4] ;  /* 0x0006b40001157983 */ /* 0x000ea80000300800 */
[----:B------:R-:W2:Y:S04]  /*189e0*/  LDL.LU R22, [R1+0x6b8] ;  /* 0x0006b80001167983 */ /* 0x000ea80000300800 */
[----:B------:R-:W2:Y:S02]  /*189f0*/  LDL.LU R23, [R1+0x6bc] ;  /* 0x0006bc0001177983 */ /* 0x000ea40000300800 */
[----:B--2---:R-:W-:-:S15]  /*18a00*/  HMMA.16816.F32 R20, R16, R14, R20 ;  /* 0x0000000e1014723c */ /* 0x004fde0000001814 */
[----:B------:R-:W-:-:S04]  /*18a10*/  NOP ;  /* 0x0000000000007918 */ /* 0x000fc80000000000 */
[----:B------:R-:W-:Y:S04]  /*18a20*/  STL.64 [R1+0x6e0], R20 ;  /* 0x0006e01401007387 */ /* 0x000fe80000100a00 */
[----:B------:R4:W-:Y:S02]  /*18a30*/  STL.64 [R1+0x6e8], R22 ;  /* 0x0006e81601007387 */ /* 0x0009e40000100a00 */
[----:B----4-:R-:W-:Y:S02]  /*18a40*/  HMMA.16816.F32 R20, R16, R12, R24 ;  /* 0x0000000c1014723c */ /* 0x010fe40000001818 */
[----:B------:R-:W-:Y:S04]  /*18a50*/  STL.64 [R1+0x2440], R14 ;  /* 0x0024400e01007387 */ /* 0x000fe80000100a00 */
[----:B------:R-:W-:-:S13]  /*18a60*/  STL.64 [R1+0x2438], R12 ;  /* 0x0024380c01007387 */ /* 0x000fda0000100a00 */
[----:B------:R-:W-:Y:S04]  /*18a70*/  STL.64 [R1+0x6d0], R20 ;  /* 0x0006d01401007387 */ /* 0x000fe80000100a00 */
[----:B------:R0:W-:Y:S02]  /*18a80*/  STL.64 [R1+0x6d8], R22 ;  /* 0x0006d81601007387 */ /* 0x0001e40000100a00 */
[C---:B0-----:R-:W-:Y:S02]  /*18a90*/  HMMA.16816.F32 R20, R16.reuse, R10, R28 ;  /* 0x0000000a1014723c */ /* 0x041fe4000000181c */
[----:B------:R-:W2:Y:S06]  /*18aa0*/  LDL.LU R28, [R1+0x630] ;  /* 0x00063000011c7983 */ /* 0x000eac0000300800 */
[C---:B---3--:R-:W-:Y:S11]  /*18ab0*/  HMMA.16816.F32 R12, R16.reuse, R8, R32 ;  /* 0x00000008100c723c */ /* 0x048ff60000001820 */
[----:B------:R-:W-:Y:S04]  /*18ac0*/  STL.64 [R1+0x6c0], R20 ;  /* 0x0006c01401007387 */ /* 0x000fe80000100a00 */
[----:B------:R-:W-:Y:S04]  /*18ad0*/  STL.64 [R1+0x6c8], R22 ;  /* 0x0006c81601007387 */ /* 0x000fe80000100a00 */
[----:B------:R0:W-:Y:S04]  /*18ae0*/  STL.64 [R1+0x6b0], R12 ;  /* 0x0006b00c01007387 */ /* 0x0001e80000100a00 */
[----:B------:R1:W-:Y:S04]  /*18af0*/  STL.64 [R1+0x6b8], R14 ;  /* 0x0006b80e01007387 */ /* 0x0003e80000100a00 */
[----:B--2---:R-:W-:Y:S04]  /*18b00*/  STL [R1+0x2458], R28 ;  /* 0x0024581c01007387 */ /* 0x004fe80000100800 */
[----:B------:R-:W2:Y:S04]  /*18b10*/  LDL.LU R29, [R1+0x634] ;  /* 0x00063400011d7983 */ /* 0x000ea80000300800 */
[----:B--2---:R-:W-:Y:S04]  /*18b20*/  STL [R1+0x245c], R29 ;  /* 0x00245c1d01007387 */ /* 0x004fe80000100800 */
[----:B------:R-:W2:Y:S04]  /*18b30*/  LDL.LU R30, [R1+0x638] ;  /* 0x00063800011e7983 */ /* 0x000ea80000300800 */
[----:B--2---:R2:W-:Y:S04]  /*18b40*/  STL [R1+0x2460], R30 ;  /* 0x0024601e01007387 */ /* 0x0045e80000100800 */
[----:B------:R-:W3:Y:S04]  /*18b50*/  LDL.LU R31, [R1+0x63c] ;  /* 0x00063c00011f7983 */ /* 0x000ee80000300800 */
[----:B0-----:R-:W4:Y:S04]  /*18b60*/  LDL.LU R12, [R1+0x640] ;  /* 0x00064000010c7983 */ /* 0x001f280000300800 */
[----:B------:R-:W4:Y:S04]  /*18b70*/  LDL.LU R13, [R1+0x644] ;  /* 0x00064400010d7983 */ /* 0x000f280000300800 */
[----:B-1----:R-:W3:Y:S04]  /*18b80*/  LDL.LU R14, [R1+0x648] ;  /* 0x00064800010e7983 */ /* 0x002ee80000300800 */
[----:B------:R-:W3:Y:S04]  /*18b90*/  LDL.LU R15, [R1+0x64c] ;  /* 0x00064c00010f7983 */ /* 0x000ee80000300800 */
[----:B------:R-:W3:Y:S04]  /*18ba0*/  LDL.LU R36, [R1+0x1048] ;  /* 0x0010480001247983 */ /* 0x000ee80000300800 */
[----:B--2---:R-:W3:Y:S04]  /*18bb0*/  LDL.LU R30, [R1+0x1044] ;  /* 0x00104400011e7983 */ /* 0x004ee80000300800 */
[----:B------:R-:W2:Y:S04]  /*18bc0*/  LDL.LU R37, [R1+0x1050] ;  /* 0x0010500001257983 */ /* 0x000ea80000300800 */
[----:B------:R-:W2:Y:S04]  /*18bd0*/  LDL.LU R29, [R1+0x104c] ;  /* 0x00104c00011d7983 */ /* 0x000ea80000300800 */
[----:B------:R-:W2:Y:S04]  /*18be0*/  LDL.LU R2, [R1+0x1058] ;  /* 0x0010580001027983 */ /* 0x000ea80000300800 */
[----:B------:R-:W2:Y:S04]  /*18bf0*/  LDL.LU R28, [R1+0x1054] ;  /* 0x00105400011c7983 */ /* 0x000ea80000300800 */
        /* <DEDUP_REMOVED lines=14> */
[----:B------:R-:W-:Y:S04]  /*18ce0*/  STL.64 [R1+0x2470], R14 ;  /* 0x0024700e01007387 */ /* 0x000fe80000100a00 */
[----:B----4-:R0:W-:Y:S04]  /*18cf0*/  STL.64 [R1+0x2468], R12 ;  /* 0x0024680c01007387 */ /* 0x0101e80000100a00 */
[----:B0-----:R-:W4:Y:S04]  /*18d00*/  LDL.LU R12, [R1+0x260] ;  /* 0x00026000010c7983 */ /* 0x001f280000300800 */
[----:B------:R-:W4:Y:S04]  /*18d10*/  LDL.LU R13, [R1+0x264] ;  /* 0x00026400010d7983 */ /* 0x000f280000300800 */
[----:B------:R-:W4:Y:S04]  /*18d20*/  LDL.LU R14, [R1+0x268] ;  /* 0x00026800010e7983 */ /* 0x000f280000300800 */
        /* <DEDUP_REMOVED lines=30> */
[----:B------:R-:W4:Y:S04]  /*18f10*/  LDL.LU.64 R28, [R1+0x2488] ;  /* 0x00248800011c7983 */ /* 0x000f280000300a00 */
[----:B------:R-:W-:Y:S04]  /*18f20*/  STL.64 [R1+0x23d0], R6 ;  /* 0x0023d00601007387 */ /* 0x000fe80000100a00 */
[----:B------:R0:W-:Y:S01]  /*18f30*/  STL.64 [R1+0x23c8], R4 ;  /* 0x0023c80401007387 */ /* 0x0001e20000100a00 */
[----:B---3--:R-:W-:-:S03]  /*18f40*/  IMAD R0, R0, 0x100, R3 ;  /* 0x0000010000007824 */ /* 0x008fc600078e0203 */
[----:B0-----:R-:W3:Y:S04]  /*18f50*/  LDL.LU R4, [R1+0x5e0] ;  /* 0x0005e00001047983 */ /* 0x001ee80000300800 */
[----:B------:R-:W3:Y:S04]  /*18f60*/  LDL.LU R5, [R1+0x5e4] ;  /* 0x0005e40001057983 */ /* 0x000ee80000300800 */
[----:B------:R-:W3:Y:S04]  /*18f70*/  LDL.LU R6, [R1+0x5e8] ;  /* 0x0005e80001067983 */ /* 0x000ee80000300800 */
[----:B------:R-:W3:Y:S01]  /*18f80*/  LDL.LU R7, [R1+0x5ec] ;  /* 0x0005ec0001077983 */ /* 0x000ee20000300800 */
[----:B--2---:R-:W-:-:S03]  /*18f90*/  IMAD R30, R30, 0x100, R36 ;  /* 0x000001001e1e7824 */ /* 0x004fc600078e0224 */
[----:B------:R-:W2:Y:S01]  /*18fa0*/  LDL.LU R36, [R1+0x2484] ;  /* 0x0024840001247983 */ /* 0x000ea20000300800 */
[----:B----4-:R-:W-:-:S03]  /*18fb0*/  IMAD R29, R29, 0x100, R37 ;  /* 0x000001001d1d7824 */ /* 0x010fc600078e0225 */
[----:B------:R-:W2:Y:S01]  /*18fc0*/  LDL.LU R37, [R1+0x2480] ;  /* 0x0024800001257983 */ /* 0x000ea20000300800 */
[----:B------:R-:W-:-:S03]  /*18fd0*/  IMAD R28, R28, 0x100, R2 ;  /* 0x000001001c1c7824 */ /* 0x000fc600078e0202 */
[----:B------:R-:W4:Y:S04]  /*18fe0*/  LDL.LU R2, [R1+0x247c] ;  /* 0x00247c0001027983 */ /* 0x000f280000300800 */
[----:B------:R-:W4:Y:S02]  /*18ff0*/  LDL.LU R3, [R1+0x2478] ;  /* 0x0024780001037983 */ /* 0x000f240000300800 */
[----:B----4-:R-:W-:Y:S02]  /*19000*/  HMMA.16816.F32 R16, R16, R2, R12 ;  /* 0x000000021010723c */ /* 0x010fe4000000180c */
[----:B------:R-:W4:Y:S04]  /*19010*/  LDL.LU.64 R14, [R1+0x2470] ;  /* 0x00247000010e7983 */ /* 0x000f280000300a00 */
[----:B------:R-:W4:-:S13]  /*19020*/  LDL.LU.64 R12, [R1+0x2468] ;  /* 0x00246800010c7983 */ /* 0x000f1a0000300a00 */
[----:B------:R0:W-:Y:S04]  /*19030*/  STL.64 [R1+0x290], R16 ;  /* 0x0002901001007387 */ /* 0x0001e80000100a00 */
[----:B------:R1:W-:Y:S01]  /*19040*/  STL.64 [R1+0x298], R18 ;  /* 0x0002981201007387 */ /* 0x0003e20000100a00 */
[----:B0-----:R-:W-:Y:S02]  /*19050*/  F2FP.F16.E5M2.UNPACK_B R16, R30 ;  /* 0x0000001eff10723e */ /* 0x001fe400020004ff */
[----:B------:R-:W-:Y:S01]  /*19060*/  F2FP.F16.E5M2.UNPACK_B R17, R29 ;  /* 0x0000001dff11723e */ /* 0x000fe200020004ff */
[----:B------:R-:W3:Y:S01]  /*19070*/  LDL.LU R30, [R1+0x2460] ;  /* 0x00246000011e7983 */ /* 0x000ee20000300800 */
[----:B-1----:R-:W-:Y:S02]  /*19080*/  F2FP.F16.E5M2.UNPACK_B R18, R28 ;  /* 0x0000001cff12723e */ /* 0x002fe400020004ff */
[----:B------:R-:W-:Y:S01]  /*19090*/  F2FP.F16.E5M2.UNPACK_B R19, R0 ;  /* 0x00000000ff13723e */ /* 0x000fe200020004ff */
[----:B------:R-:W3:Y:S04]  /*190a0*/  LDL.LU R29, [R1+0x245c] ;  /* 0x00245c00011d7983 */ /* 0x000ee80000300800 */
[----:B------:R-:W3:Y:S02]  /*190b0*/  LDL.LU R28, [R1+0x2458] ;  /* 0x00245800011c7983 */ /* 0x000ee40000300800 */
[----:B--2---:R-:W-:-:S15]  /*190c0*/  HMMA.16816.F32 R32, R16, R36, R32 ;  /* 0x000000241020723c */ /* 0x004fde0000001820 */
[----:B------:R-:W-:-:S04]  /*190d0*/  NOP ;  /* 0x0000000000007918 */ /* 0x000fc80000000000 */
[----:B------:R-:W-:Y:S04]  /*190e0*/  STL.64 [R1+0x680], R32 ;  /* 0x0006802001007387 */ /* 0x000fe80000100a00 */
[----:B------:R0:W-:Y:S04]  /*190f0*/  STL.64 [R1+0x688], R34 ;  /* 0x0006882201007387 */ /* 0x0001e80000100a00 */
[----:B0-----:R-:W4:Y:S04]  /*19100*/  LDL.LU.64 R34, [R1+0x2450] ;  /* 0x0024500001227983 */ /* 0x001f280000300a00 */
[----:B------:R-:W3:Y:S01]  /*19110*/  LDL.LU.64 R32, [R1+0x2448] ;  /* 0x0024480001207983 */ /* 0x000ee20000300a00 */
[C---:B----4-:R-:W-:Y:S08]  /*19120*/  HMMA.16816.F32 R12, R16.reuse, R34, R12 ;  /* 0x00000022100c723c */ /* 0x050ff0000000180c */
        /* <DEDUP_REMOVED lines=8> */
[----:B------:R-:W2:Y:S04]  /*191b0*/  LDL.LU.64 R28, [R1+0x2428] ;  /* 0x00242800011c7983 */ /* 0x000ea80000300a00 */
[----:B------:R-:W-:Y:S04]  /*191c0*/  STL.64 [R1+0x23a0], R34 ;  /* 0x0023a02201007387 */ /* 0x000fe80000100a00 */
[----:B------:R0:W-:Y:S04]  /*191d0*/  STL.64 [R1+0x2398], R32 ;  /* 0x0023982001007387 */ /* 0x0001e80000100a00 */
[----:B0-----:R-:W3:Y:S04]  /*191e0*/  LDL.LU R32, [R1+0x5f0] ;  /* 0x0005f00001207983 */ /* 0x001ee80000300800 */
[----:B------:R-:W3:Y:S04]  /*191f0*/  LDL.LU R33, [R1+0x5f4] ;  /* 0x0005f40001217983 */ /* 0x000ee80000300800 */
[----:B------:R-:W3:Y:S04]  /*19200*/  LDL.LU R34, [R1+0x5f8] ;  /* 0x0005f80001227983 */ /* 0x000ee80000300800 */
[----:B------:R-:W3:Y:S01]  /*19210*/  LDL.LU R35, [R1+0x5fc] ;  /* 0x0005fc0001237983 */ /* 0x000ee20000300800 */
[C---:B----4-:R-:W-:Y:S08]  /*19220*/  HMMA.16816.F32 R20, R16.reuse, R30, R20 ;  /* 0x0000001e1014723c */ /* 0x050ff00000001814 */
[C---:B--2---:R-:W-:Y:S11]  /*19230*/  HMMA.16816.F32 R24, R16.reuse, R28, R24 ;  /* 0x0000001c1018723c */ /* 0x044ff60000001818 */
[----:B------:R-:W-:Y:S04]  /*19240*/  STL.64 [R1+0x650], R20 ;  /* 0x0006501401007387 */ /* 0x000fe80000100a00 */
[----:B------:R0:W-:Y:S04]  /*19250*/  STL.64 [R1+0x658], R22 ;  /* 0x0006581601007387 */ /* 0x0001e80000100a00 */
[----:B0-----:R-:W2:Y:S04]  /*19260*/  LDL.LU.64 R22, [R1+0x2420] ;  /* 0x0024200001167983 */ /* 0x001ea80000300a00 */
[----:B------:R-:W4:Y:S04]  /*19270*/  LDL.LU.64 R20, [R1+0x2418] ;  /* 0x0024180001147983 */ /* 0x000f280000300a00 */
        /* <DEDUP_REMOVED lines=13> */
[----:B------:R3:W-:Y:S04]  /*19350*/  STL.64 [R1+0x638], R30 ;  /* 0x0006381e01007387 */ /* 0x0007e80000100a00 */
[----:B------:R-:W-:Y:S04]  /*19360*/  STL.64 [R1+0x2380], R26 ;  /* 0x0023801a01007387 */ /* 0x000fe80000100a00 */
[----:B------:R0:W-:Y:S01]  /*19370*/  STL.64 [R1+0x2378], R24 ;  /* 0x0023781801007387 */ /* 0x0001e20000100a00 */
[C---:B---3--:R-:W-:Y:S08]  /*19380*/  HMMA.16816.F32 R28, R16.reuse, R24, R32 ;  /* 0x00000018101c723c */ /* 0x048ff00000001820 */
[C---:B0-----:R-:W-:Y:S08]  /*19390*/  HMMA.16816.F32 R24, R16.reuse, R22, R4 ;  /* 0x000000161018723c */ /* 0x041ff00000001804 */
[C---:B----4-:R-:W-:Y:S03]  /*193a0*/  HMMA.16816.F32 R4, R16.reuse, R20, R8 ;  /* 0x000000141004723c */ /* 0x050fe60000001808 */
[----:B------:R0:W-:Y:S04]  /*193b0*/  STL.64 [R1+0x620], R28 ;  /* 0x0006201c01007387 */ /* 0x0001e80000100a00 */
[----:B------:R1:W-:Y:S04]  /*193c0*/  STL.64 [R1+0x628], R30 ;  /* 0x0006281e01007387 */ /* 0x0003e80000100a00 */
[----:B0-----:R-:W2:Y:S04]  /*193d0*/  LDL.LU R28, [R1+0x570] ;  /* 0x00057000011c7983 */ /* 0x001ea80000300800 */
[----:B------:R-:W-:Y:S04]  /*193e0*/  STL.64 [R1+0x610], R24 ;  /* 0x0006101801007387 */ /* 0x000fe80000100a00 */
[----:B------:R-:W-:Y:S04]  /*193f0*/  STL.64 [R1+0x618], R26 ;  /* 0x0006181a01007387 */ /* 0x000fe80000100a00 */
[----:B------:R-:W-:Y:S04]  /*19400*/  STL.64 [R1+0x600], R4 ;  /* 0x0006000401007387 */ /* 0x000fe80000100a00 */
[----:B------:R-:W-:Y:S04]  /*19410*/  STL.64 [R1+0x608], R6 ;  /* 0x0006080601007387 */ /* 0x000fe80000100a00 */
[----:B------:R-:W2:Y:S04]  /*19420*/  LDL.LU R29, [R1+0x574] ;  /* 0x00057400011d7983 */ /* 0x000ea80000300800 */
[----:B-1----:R-:W3:Y:S04]  /*19430*/  LDL.LU R30, [R1+0x578] ;  /* 0x00057800011e7983 */ /* 0x002ee80000300800 */
[----:B------:R-:W3:Y:S04]  /*19440*/  LDL.LU R31, [R1+0x57c] ;  /* 0x00057c00011f7983 */ /* 0x000ee80000300800 */
[----:B------:R-:W4:Y:S04]  /*19450*/  LDL.LU R8, [R1+0x5b0] ;  /* 0x0005b00001087983 */ /* 0x000f280000300800 */
[----:B------:R-:W4:Y:S04]  /*19460*/  LDL.LU R9, [R1+0x5b4] ;  /* 0x0005b40001097983 */ /* 0x000f280000300800 */
[----:B------:R-:W2:Y:S04]  /*19470*/  LDL.LU R10, [R1+0x5b8] ;  /* 0x0005b800010a7983 */ /* 0x000ea80000300800 */
[----:B------:R-:W2:Y:S04]  /*19480*/  LDL.LU R11, [R1+0x5bc] ;  /* 0x0005bc00010b7983 */ /* 0x000ea80000300800 */
[----:B--2---:R-:W-:Y:S04]  /*19490*/  STL.64 [R1+0x2400], R10 ;  /* 0x0024000a01007387 */ /* 0x004fe80000100a00 */
[----:B----4-:R0:W-:Y:S04]  /*194a0*/  STL.64 [R1+0x23f8], R8 ;  /* 0x0023f80801007387 */ /* 0x0101e80000100a00 */
[----:B0-----:R-:W2:Y:S04]  /*194b0*/  LDL.LU R8, [R1+0x5c0] ;  /* 0x0005c00001087983 */ /* 0x001ea80000300800 */
[----:B------:R-:W2:Y:S04]  /*194c0*/  LDL.LU R9, [R1+0x5c4] ;  /* 0x0005c40001097983 */ /* 0x000ea80000300800 */
[----:B------:R-:W2:Y:S04]  /*194d0*/  LDL.LU R10, [R1+0x5c8] ;  /* 0x0005c800010a7983 */ /* 0x000ea80000300800 */
[----:B------:R-:W2:Y:S04]  /*194e0*/  LDL.LU R11, [R1+0x5cc] ;  /* 0x0005cc00010b7983 */ /* 0x000ea80000300800 */
[----:B------:R-:W4:Y:S04]  /*194f0*/  LDL.LU R4, [R1+0x590] ;  /* 0x0005900001047983 */ /* 0x000f280000300800 */
[----:B------:R-:W4:Y:S04]  /*19500*/  LDL.LU R5, [R1+0x594] ;  /* 0x0005940001057983 */ /* 0x000f280000300800 */
[----:B------:R-:W3:Y:S04]  /*19510*/  LDL.LU R6, [R1+0x598] ;  /* 0x0005980001067983 */ /* 0x000ee80000300800 */
[----:B------:R-:W3:Y:S01]  /*19520*/  LDL.LU R7, [R1+0x59c] ;  /* 0x00059c0001077983 */ /* 0x000ee20000300800 */
[C---:B--2---:R-:W-:Y:S03]  /*19530*/  HMMA.16816.F32 R8, R16.reuse, R14, R8 ;  /* 0x0000000e1008723c */ /* 0x044fe60000001808 */
[----:B---3--:R-:W-:Y:S04]  /*19540*/  STL.64 [R1+0x23e0], R6 ;  /* 0x0023e00601007387 */ /* 0x008fe80000100a00 */
[----:B----4-:R0:W-:Y:S04]  /*19550*/  STL.64 [R1+0x23d8], R4 ;  /* 0x0023d80401007387 */ /* 0x0101e80000100a00 */
[----:B0-----:R-:W2:Y:S04]  /*19560*/  LDL.LU R4, [R1+0x5a0] ;  /* 0x0005a00001047983 */ /* 0x001ea80000300800 */
[----:B------:R-:W2:Y:S04]  /*19570*/  LDL.LU R5, [R1+0x5a4] ;  /* 0x0005a40001057983 */ /* 0x000ea80000300800 */
[----:B------:R-:W2:Y:S04]  /*19580*/  LDL.LU R6, [R1+0x5a8] ;  /* 0x0005a80001067983 */ /* 0x000ea80000300800 */
[----:B------:R-:W2:Y:S04]  /*19590*/  LDL.LU R7, [R1+0x5ac] ;  /* 0x0005ac0001077983 */ /* 0x000ea80000300800 */
[----:B------:R-:W-:Y:S04]  /*195a0*/  STL.64 [R1+0x23c0], R30 ;  /* 0x0023c01e01007387 */ /* 0x000fe80000100a00 */
[----:B------:R0:W-:Y:S04]  /*195b0*/  STL.64 [R1+0x23b8], R28 ;  /* 0x0023b81c01007387 */ /* 0x0001e80000100a00 */
[----:B0-----:R-:W3:Y:S04]  /*195c0*/  LDL.LU R28, [R1+0x580] ;  /* 0x00058000011c7983 */ /* 0x001ee80000300800 */
[----:B------:R-:W3:Y:S04]  /*195d0*/  LDL.LU R29, [R1+0x584] ;  /* 0x00058400011d7983 */ /* 0x000ee80000300800 */
[----:B------:R-:W3:Y:S04]  /*195e0*/  LDL.LU R30, [R1+0x588] ;  /* 0x00058800011e7983 */ /* 0x000ee80000300800 */
[----:B------:R-:W3:Y:S04]  /*195f0*/  LDL.LU R31, [R1+0x58c] ;  /* 0x00058c00011f7983 */ /* 0x000ee80000300800 */
        /* <DEDUP_REMOVED lines=11> */
[----:B0-----:R-:W2:Y:S04]  /*196b0*/  LDL.LU R20, [R1+0x550] ;  /* 0x0005500001147983 */ /* 0x001ea80000300800 */
[----:B------:R-:W2:Y:S04]  /*196c0*/  LDL.LU R21, [R1+0x554] ;  /* 0x0005540001157983 */ /* 0x000ea80000300800 */
[----:B------:R-:W2:Y:S04]  /*196d0*/  LDL.LU R22, [R1+0x558] ;  /* 0x0005580001167983 */ /* 0x000ea80000300800 */
        /* <DEDUP_REMOVED lines=31> */
[----:B------:R-:W4:Y:S04]  /*198d0*/  LDL.LU R11, [R1+0x1080] ;  /* 0x00108000010b7983 */ /* 0x000f280000300800 */
[----:B------:R0:W-:Y:S04]  /*198e0*/  STL.64 [R1+0x2318], R8 ;  /* 0x0023180801007387 */ /* 0x0001e80000100a00 */
[----:B0-----:R-:W3:Y:S04]  /*198f0*/  LDL.LU R8, [R1+0x1064] ;  /* 0x0010640001087983 */ /* 0x001ee80000300800 */
        /* <DEDUP_REMOVED lines=14> */
[----:B0-----:R-:W2:Y:S04]  /*199e0*/  LDL.LU R6, [R1+0x1070] ;  /* 0x0010700001067983 */ /* 0x001ea80000300800 */
[----:B------:R-:W2:Y:S04]  /*199f0*/  LDL.LU R7, [R1+0x106c] ;  /* 0x00106c0001077983 */ /* 0x000ea80000300800 */
[----:B------:R0:W-:Y:S04]  /*19a00*/  STL.64 [R1+0x2328], R4 ;  /* 0x0023280401007387 */ /* 0x0001e80000100a00 */
[----:B0-----:R-:W2:Y:S01]  /*19a10*/  LDL.LU R5, [R1+0x1068] ;  /* 0x0010680001057983 */ /* 0x001ea20000300800 */
[----:B------:R-:W-:Y:S03]  /*19a20*/  HMMA.16816.F32 R16, R16, R2, R32 ;  /* 0x000000021010723c */ /* 0x000fe60000001820 */
[----:B------:R-:W3:Y:S04]  /*19a30*/  LDL.LU.64 R34, [R1+0x23a0] ;  /* 0x0023a00001227983 */ /* 0x000ee80000300a00 */
[----:B------:R-:W3:Y:S01]  /*19a40*/  LDL.LU.64 R32, [R1+0x2398] ;  /* 0x0023980001207983 */ /* 0x000ee20000300a00 */
[----:B------:R-:W-:-:S02]  /*19a50*/  IMAD R4, R10, 0x100, R9 ;  /* 0x000001000a047824 */ /* 0x000fc400078e0209 */
[----:B----4-:R-:W-:Y:S01]  /*19a60*/  IMAD R0, R0, 0x100, R11 ;  /* 0x0000010000007824 */ /* 0x010fe200078e020b */
[----:B------:R-:W-:Y:S04]  /*19a70*/  STL [R1+0x230c], R2 ;  /* 0x00230c0201007387 */ /* 0x000fe80000100800 */
[----:B------:R0:W-:Y:S04]  /*19a80*/  STL [R1+0x2308], R3 ;  /* 0x0023080301007387 */ /* 0x0001e80000100800 */
[----:B------:R-:W-:Y:S04]  /*19a90*/  STL.64 [R1+0x280], R16 ;  /* 0x0002801001007387 */ /* 0x000fe80000100a00 */
[----:B------:R1:W-:Y:S04]  /*19aa0*/  STL.64 [R1+0x288], R18 ;  /* 0x0002881201007387 */ /* 0x0003e80000100a00 */
[----:B0-----:R-:W4:Y:S04]  /*19ab0*/  LDL.LU R3, [R1+0x1084] ;  /* 0x0010840001037983 */ /* 0x001f280000300800 */
[----:B------:R-:W4:Y:S01]  /*19ac0*/  LDL.LU R2, [R1+0x1090] ;  /* 0x0010900001027983 */ /* 0x000f220000300800 */
[----:B-1----:R-:W-:-:S02]  /*19ad0*/  F2FP.F16.E5M2.UNPACK_B R18, R4 ;  /* 0x00000004ff12723e */ /* 0x002fc400020004ff */
[----:B------:R-:W-:Y:S01]  /*19ae0*/  F2FP.F16.E5M2.UNPACK_B R19, R0 ;  /* 0x00000000ff13723e */ /* 0x000fe200020004ff */
[----:B--2---:R-:W-:Y:S02]  /*19af0*/  IMAD R8, R8, 0x100, R5 ;  /* 0x0000010008087824 */ /* 0x004fe400078e0205 */
[----:B------:R-:W-:-:S03]  /*19b00*/  IMAD R5, R7, 0x100, R6 ;  /* 0x0000010007057824 */ /* 0x000fc600078e0206 */
[----:B------:R-:W-:Y:S02]  /*19b10*/  F2FP.F16.E5M2.UNPACK_B R16, R8 ;  /* 0x00000008ff10723e */ /* 0x000fe400020004ff */
[----:B------:R-:W-:-:S07]  /*19b20*/  F2FP.F16.E5M2.UNPACK_B R17, R5 ;  /* 0x00000005ff11723e */ /* 0x000fce00020004ff */
[C---:B------:R-:W-:Y:S08]  /*19b30*/  HMMA.16816.F32 R4, R16.reuse, R36, R12 ;  /* 0x000000241004723c */ /* 0x040ff0000000180c */
[C---:B---3--:R-:W-:Y:S11]  /*19b40*/  HMMA.16816.F32 R8, R16.reuse, R34, R20 ;  /* 0x000000221008723c */ /* 0x048ff60000001814 */
[----:B------:R-:W-:Y:S04]  /*19b50*/  STL.64 [R1+0x590], R4 ;  /* 0x0005900401007387 */ /* 0x000fe80000100a00 */
[----:B------:R0:W-:Y:S04]  /*19b60*/  STL.64 [R1+0x598], R6 ;  /* 0x0005980601007387 */ /* 0x0001e80000100a00 */
[----:B------:R-:W2:Y:S01]  /*19b70*/  LDL.LU R0, [R1+0x108c] ;  /* 0x00108c0001007983 */ /* 0x000ea20000300800 */
[C---:B0-----:R-:W-:Y:S03]  /*19b80*/  HMMA.16816.F32 R4, R16.reuse, R32, R24 ;  /* 0x000000201004723c */ /* 0x041fe60000001818 */
[----:B------:R0:W-:Y:S04]  /*19b90*/  STL [R1+0x2310], R37 ;  /* 0x0023102501007387 */ /* 0x0001e80000100800 */
[----:B0-----:R-:W4:Y:S04]  /*19ba0*/  LDL.LU R37, [R1+0x1088] ;  /* 0x0010880001257983 */ /* 0x001f280000300800 */
[----:B------:R-:W3:Y:S04]  /*19bb0*/  LDL.LU R20, [R1+0x500] ;  /* 0x0005000001147983 */ /* 0x000ee80000300800 */
[----:B------:R-:W-:Y:S04]  /*19bc0*/  STL.64 [R1+0x580], R8 ;  /* 0x0005800801007387 */ /* 0x000fe80000100a00 */
[----:B------:R-:W-:Y:S04]  /*19bd0*/  STL.64 [R1+0x588], R10 ;  /* 0x0005880a01007387 */ /* 0x000fe80000100a00 */
[----:B------:R-:W-:Y:S04]  /*19be0*/  STL.64 [R1+0x570], R4 ;  /* 0x0005700401007387 */ /* 0x000fe80000100a00 */
[----:B------:R-:W-:Y:S04]  /*19bf0*/  STL.64 [R1+0x578], R6 ;  /* 0x0005780601007387 */ /* 0x000fe80000100a00 */
[----:B------:R-:W3:Y:S04]  /*19c00*/  LDL.LU R21, [R1+0x504] ;  /* 0x0005040001157983 */ /* 0x000ee80000300800 */
[----:B------:R-:W2:Y:S04]  /*19c10*/  LDL.LU R22, [R1+0x508] ;  /* 0x0005080001167983 */ /* 0x000ea80000300800 */
[----:B------:R-:W2:Y:S04]  /*19c20*/  LDL.LU R23, [R1+0x50c] ;  /* 0x00050c0001177983 */ /* 0x000ea80000300800 */
        /* <DEDUP_REMOVED lines=10> */
[----:B------:R-:W-:Y:S04]  /*19cd0*/  STL.64 [R1+0x2370], R22 ;  /* 0x0023701601007387 */ /* 0x000fe80000100a00 */
[----:B---3--:R0:W-:Y:S04]  /*19ce0*/  STL.64 [R1+0x2368], R20 ;  /* 0x0023681401007387 */ /* 0x0081e80000100a00 */
        /* <DEDUP_REMOVED lines=82> */
[----:B---3--:R-:W-:Y:S11]  /*1a210*/  HMMA.16816.F32 R8, R16, R12, R8 ;  /* 0x0000000c1008723c */ /* 0x008ff60000001808 */
[----:B------:R-:W-:Y:S04]  /*1a220*/  STL.64 [R1+0x500], R4 ;  /* 0x0005000401007387 */ /* 0x000fe80000100a00 */
[----:B------:R0:W-:Y:S04]  /*1a230*/  STL.64 [R1+0x508], R6 ;  /* 0x0005080601007387 */ /* 0x0001e80000100a00 */
[----:B0-----:R-:W2:Y:S04]  /*1a240*/  LDL.LU.64 R6, [R1+0x2330] ;  /* 0x0023300001067983 */ /* 0x001ea80000300a00 */
[----:B------:R-:W3:Y:S04]  /*1a250*/  LDL.LU.64 R4, [R1+0x2328] ;  /* 0x0023280001047983 */ /* 0x000ee80000300a00 */
[----:B------:R-:W-:Y:S04]  /*1a260*/  STL.64 [R1+0x4f0], R8 ;  /* 0x0004f00801007387 */ /* 0x000fe80000100a00 */
[----:B------:R0:W-:Y:S04]  /*1a270*/  STL.64 [R1+0x4f8], R10 ;  /* 0x0004f80a01007387 */ /* 0x0001e80000100a00 */
[----:B0-----:R-:W2:Y:S04]  /*1a280*/  LDL.LU.64 R10, [R1+0x2320] ;  /* 0x00232000010a7983 */ /* 0x001ea80000300a00 */
[----:B------:R-:W3:Y:S04]  /*1a290*/  LDL.LU.64 R8, [R1+0x2318] ;  /* 0x0023180001087983 */ /* 0x000ee80000300a00 */
[----:B------:R-:W-:Y:S04]  /*1a2a0*/  STL.64 [R1+0x2290], R14 ;  /* 0x0022900e01007387 */ /* 0x000fe80000100a00 */
[----:B------:R3:W-:Y:S01]  /*1a2b0*/  STL.64 [R1+0x2288], R12 ;  /* 0x0022880c01007387 */ /* 0x0007e20000100a00 */
[----:B----4-:R-:W-:-:S02]  /*1a2c0*/  IMAD R3, R3, 0x100, R37 ;  /* 0x0000010003037824 */ /* 0x010fc400078e0225 */
[----:B------:R-:W-:Y:S01]  /*1a2d0*/  IMAD R0, R0, 0x100, R2 ;  /* 0x0000010000007824 */ /* 0x000fe200078e0202 */
[C---:B--2---:R-:W-:Y:S08]  /*1a2e0*/  HMMA.16816.F32 R20, R16.reuse, R10, R20 ;  /* 0x0000000a1014723c */ /* 0x044ff00000001814 */
[C---:B---3--:R-:W-:Y:S01]  /*1a2f0*/  HMMA.16816.F32 R12, R16.reuse, R8, R24 ;  /* 0x00000008100c723c */ /* 0x048fe20000001818 */
[----:B------:R-:W-:Y:S10]  /*1a300*/  STL.64 [R1+0x22b0], R10 ;  /* 0x0022b00a01007387 */ /* 0x000ff40000100a00 */
[----:B------:R-:W-:Y:S04]  /*1a310*/  STL.64 [R1+0x4e0], R20 ;  /* 0x0004e01401007387 */ /* 0x000fe80000100a00 */
[----:B------:R-:W-:Y:S04]  /*1a320*/  STL.64 [R1+0x4e8], R22 ;  /* 0x0004e81601007387 */ /* 0x000fe80000100a00 */
[----:B------:R0:W-:Y:S04]  /*1a330*/  STL.64 [R1+0x22a8], R8 ;  /* 0x0022a80801007387 */ /* 0x0001e80000100a00 */
[----:B------:R-:W-:Y:S04]  /*1a340*/  STL.64 [R1+0x4d0], R12 ;  /* 0x0004d00c01007387 */ /* 0x000fe80000100a00 */
[----:B------:R1:W-:Y:S01]  /*1a350*/  STL.64 [R1+0x4d8], R14 ;  /* 0x0004d80e01007387 */ /* 0x0003e20000100a00 */
[C---:B0-----:R-:W-:Y:S08]  /*1a360*/  HMMA.16816.F32 R8, R16.reuse, R4, R32 ;  /* 0x000000041008723c */ /* 0x041ff00000001820 */
[----:B-1----:R-:W-:Y:S01]  /*1a370*/  HMMA.16816.F32 R12, R16, R6, R28 ;  /* 0x00000006100c723c */ /* 0x002fe2000000181c */
[----:B------:R-:W-:-:S15]  /*1a380*/  STL.64 [R1+0x2270], R6 ;  /* 0x0022700601007387 */ /* 0x000fde0000100a00 */
[----:B------:R-:W-:-:S03]  /*1a390*/  NOP ;  /* 0x0000000000007918 */ /* 0x000fc60000000000 */
[----:B------:R-:W-:Y:S04]  /*1a3a0*/  STL.64 [R1+0x4c0], R12 ;  /* 0x0004c00c01007387 */ /* 0x000fe80000100a00 */
[----:B------:R-:W-:Y:S04]  /*1a3b0*/  STL.64 [R1+0x4c8], R14 ;  /* 0x0004c80e01007387 */ /* 0x000fe80000100a00 */
[----:B------:R0:W-:Y:S04]  /*1a3c0*/  STL.64 [R1+0x2268], R4 ;  /* 0x0022680401007387 */ /* 0x0001e80000100a00 */
[----:B------:R-:W-:Y:S04]  /*1a3d0*/  STL.64 [R1+0x4b0], R8 ;  /* 0x0004b00801007387 */ /* 0x000fe80000100a00 */
[----:B------:R-:W-:Y:S04]  /*1a3e0*/  STL.64 [R1+0x4b8], R10 ;  /* 0x0004b80a01007387 */ /* 0x000fe80000100a00 */
[----:B0-----:R-:W2:Y:S04]  /*1a3f0*/  LDL.LU R4, [R1+0x3d0] ;  /* 0x0003d00001047983 */ /* 0x001ea80000300800 */
[----:B------:R0:W-:Y:S04]  /*1a400*/  STL [R1+0x5c], R3 ;  /* 0x00005c0301007387 */ /* 0x0001e80000100800 */
[----:B------:R1:W-:Y:S04]  /*1a410*/  STL [R1+0x60], R0 ;  /* 0x0000600001007387 */ /* 0x0003e80000100800 */
[----:B------:R-:W2:Y:S04]  /*1a420*/  LDL.LU R5, [R1+0x3d4] ;  /* 0x0003d40001057983 */ /* 0x000ea80000300800 */
[----:B------:R-:W3:Y:S04]  /*1a430*/  LDL.LU R6, [R1+0x3d8] ;  /* 0x0003d80001067983 */ /* 0x000ee80000300800 */
[----:B------:R-:W3:Y:S04]  /*1a440*/  LDL.LU R7, [R1+0x3dc] ;  /* 0x0003dc0001077983 */ /* 0x000ee80000300800 */
[----:B------:R-:W4:Y:S04]  /*1a450*/  LDL.LU R28, [R1+0x450] ;  /* 0x00045000011c7983 */ /* 0x000f280000300800 */
[----:B------:R-:W4:Y:S04]  /*1a460*/  LDL.LU R29, [R1+0x454] ;  /* 0x00045400011d7983 */ /* 0x000f280000300800 */
[----:B------:R-:W2:Y:S04]  /*1a470*/  LDL.LU R30, [R1+0x458] ;  /* 0x00045800011e7983 */ /* 0x000ea80000300800 */
[----:B------:R-:W2:Y:S04]  /*1a480*/  LDL.LU R31, [R1+0x45c] ;  /* 0x00045c00011f7983 */ /* 0x000ea80000300800 */
[----:B------:R-:W3:Y:S04]  /*1a490*/  LDL.LU R37, [R1+0x1098] ;  /* 0x0010980001257983 */ /* 0x000ee80000300800 */
[----:B------:R-:W3:Y:S04]  /*1a4a0*/  LDL.LU R2, [R1+0x1094] ;  /* 0x0010940001027983 */ /* 0x000ee80000300800 */
[----:B0-----:R-:W3:Y:S04]  /*1a4b0*/  LDL.LU R3, [R1+0x10a0] ;  /* 0x0010a00001037983 */ /* 0x001ee80000300800 */
[----:B-1----:R-:W3:Y:S04]  /*1a4c0*/  LDL.LU R0, [R1+0x109c] ;  /* 0x00109c0001007983 */ /* 0x002ee80000300800 */
[----:B------:R-:W3:Y:S04]  /*1a4d0*/  LDL.LU R12, [R1+0x240] ;  /* 0x00024000010c7983 */ /* 0x000ee80000300800 */
[----:B------:R-:W3:Y:S04]  /*1a4e0*/  LDL.LU R13, [R1+0x244] ;  /* 0x00024400010d7983 */ /* 0x000ee80000300800 */
[----:B------:R-:W3:Y:S04]  /*1a4f0*/  LDL.LU R14, [R1+0x248] ;  /* 0x00024800010e7983 */ /* 0x000ee80000300800 */
[----:B------:R-:W3:Y:S04]  /*1a500*/  LDL.LU R15, [R1+0x24c] ;  /* 0x00024c00010f7983 */ /* 0x000ee80000300800 */
        /* <DEDUP_REMOVED lines=8> */
[----:B------:R-:W4:Y:S04]  /*1a590*/  LDL.LU R34, [R1+0x478] ;  /* 0x0004780001227983 */ /* 0x000f280000300800 */
[----:B------:R-:W4:Y:S04]  /*1a5a0*/  LDL.LU R35, [R1+0x47c] ;  /* 0x00047c0001237983 */ /* 0x000f280000300800 */
[----:B---3--:R-:W-:Y:S04]  /*1a5b0*/  STL.64 [R1+0x22d0], R6 ;  /* 0x0022d00601007387 */ /* 0x008fe80000100a00 */
[----:B------:R0:W-:Y:S04]  /*1a5c0*/  STL.64 [R1+0x22c8], R4 ;  /* 0x0022c80401007387 */ /* 0x0001e80000100a00 */
[----:B------:R-:W3:Y:S04]  /*1a5d0*/  LDL.LU R8, [R1+0x420] ;  /* 0x0004200001087983 */ /* 0x000ee80000300800 */
[----:B------:R-:W3:Y:S04]  /*1a5e0*/  LDL.LU R9, [R1+0x424] ;  /* 0x0004240001097983 */ /* 0x000ee80000300800 */
[----:B------:R-:W3:Y:S04]  /*1a5f0*/  LDL.LU R10, [R1+0x428] ;  /* 0x00042800010a7983 */ /* 0x000ee80000300800 */
[----:B------:R-:W3:Y:S04]  /*1a600*/  LDL.LU R11, [R1+0x42c] ;  /* 0x00042c00010b7983 */ /* 0x000ee80000300800 */
[----:B0-----:R-:W2:Y:S04]  /*1a610*/  LDL.LU R4, [R1+0x440] ;  /* 0x0004400001047983 */ /* 0x001ea80000300800 */
[----:B------:R-:W2:Y:S04]  /*1a620*/  LDL.LU R5, [R1+0x444] ;  /* 0x0004440001057983 */ /* 0x000ea80000300800 */
[----:B------:R-:W2:Y:S04]  /*1a630*/  LDL.LU R6, [R1+0x448] ;  /* 0x0004480001067983 */ /* 0x000ea80000300800 */
[----:B------:R-:W2:Y:S04]  /*1a640*/  LDL.LU R7, [R1+0x44c] ;  /* 0x00044c0001077983 */ /* 0x000ea80000300800 */
[----:B------:R-:W2:Y:S01]  /*1a650*/  LDL.LU R24, [R1+0x430] ;  /* 0x0004300001187983 */ /* 0x000ea20000300800 */
[----:B------:R-:W-:-:S03]  /*1a660*/  IMAD R2, R2, 0x100, R37 ;  /* 0x0000010002027824 */ /* 0x000fc600078e0225 */
[----:B------:R-:W2:Y:S04]  /*1a670*/  LDL.LU R25, [R1+0x434] ;  /* 0x0004340001197983 */ /* 0x000ea80000300800 */
[----:B------:R-:W2:Y:S04]  /*1a680*/  LDL.LU R26, [R1+0x438] ;  /* 0x00043800011a7983 */ /* 0x000ea80000300800 */
[----:B------:R-:W2:Y:S04]  /*1a690*/  LDL.LU R27, [R1+0x43c] ;  /* 0x00043c00011b7983 */ /* 0x000ea80000300800 */
[----:B------:R-:W2:Y:S04]  /*1a6a0*/  LDL.LU R20, [R1+0x410] ;  /* 0x0004100001147983 */ /* 0x000ea80000300800 */
[----:B------:R-:W2:Y:S04]  /*1a6b0*/  LDL.LU R21, [R1+0x414] ;  /* 0x0004140001157983 */ /* 0x000ea80000300800 */
[----:B------:R-:W2:Y:S01]  /*1a6c0*/  LDL.LU R22, [R1+0x418] ;  /* 0x0004180001167983 */ /* 0x000ea20000300800 */
[----:B------:R-:W-:-:S03]  /*1a6d0*/  IMAD R0, R0, 0x100, R3 ;  /* 0x0000010000007824 */ /* 0x000fc600078e0203 */
[----:B------:R-:W2:Y:S04]  /*1a6e0*/  LDL.LU R23, [R1+0x41c] ;  /* 0x00041c0001177983 */ /* 0x000ea80000300800 */
[----:B------:R-:W4:Y:S04]  /*1a6f0*/  LDL.LU R37, [R1+0x2310] ;  /* 0x0023100001257983 */ /* 0x000f280000300800 */
[----:B------:R0:W-:Y:S04]  /*1a700*/  STL [R1+0x64], R2 ;  /* 0x0000640201007387 */ /* 0x0001e80000100800 */
[----:B0-----:R-:W2:Y:S04]  /*1a710*/  LDL.LU R2, [R1+0x230c] ;  /* 0x00230c0001027983 */ /* 0x001ea80000300800 */
[----:B------:R-:W2:Y:S02]  /*1a720*/  LDL.LU R3, [R1+0x2308] ;  /* 0x0023080001037983 */ /* 0x000ea40000300800 */
[----:B--2---:R-:W-:Y:S02]  /*1a730*/  HMMA.16816.F32 R12, R16, R2, R12 ;  /* 0x00000002100c723c */ /* 0x004fe4000000180c */
[----:B------:R-:W2:Y:S04]  /*1a740*/  LDL.LU R17, [R1+0x5c] ;  /* 0x00005c0001117983 */ /* 0x000ea80000300800 */
[----:B------:R-:W3:-:S13]  /*1a750*/  LDL.LU R18, [R1+0x60] ;  /* 0x0000600001127983 */ /* 0x000eda0000300800 */
[----:B------:R0:W-:Y:S04]  /*1a760*/  STL.64 [R1+0x270], R12 ;  /* 0x0002700c01007387 */ /* 0x0001e80000100a00 */
[----:B------:R1:W-:Y:S04]  /*1a770*/  STL.64 [R1+0x278], R14 ;  /* 0x0002780e01007387 */ /* 0x0003e80000100a00 */
[----:B------:R-:W4:Y:S04]  /*1a780*/  LDL.LU R19, [R1+0x64] ;  /* 0x0000640001137983 */ /* 0x000f280000300800 */
[----:B0-----:R-:W4:Y:S04]  /*1a790*/  LDL.LU R12, [R1+0x400] ;  /* 0x00040000010c7983 */ /* 0x001f280000300800 */
[----:B------:R-:W4:Y:S04]  /*1a7a0*/  LDL.LU R13, [R1+0x404] ;  /* 0x00040400010d7983 */ /* 0x000f280000300800 */
[----:B-1----:R-:W4:Y:S04]  /*1a7b0*/  LDL.LU R14, [R1+0x408] ;  /* 0x00040800010e7983 */ /* 0x002f280000300800 */
[----:B------:R-:W4:Y:S04]  /*1a7c0*/  LDL.LU R15, [R1+0x40c] ;  /* 0x00040c00010f7983 */ /* 0x000f280000300800 */
[----:B------:R-:W-:Y:S04]  /*1a7d0*/  STL [R1+0x223c], R2 ;  /* 0x00223c0201007387 */ /* 0x000fe80000100800 */
[----:B------:R-:W-:Y:S01]  /*1a7e0*/  STL [R1+0x2238], R3 ;  /* 0x0022380301007387 */ /* 0x000fe20000100800 */
        /* <DEDUP_REMOVED lines=36> */
[----:B------:R-:W-:Y:S04]  /*1aa30*/  STL [R1+0x221c], R30 ;  /* 0x00221c1e01007387 */ /* 0x000fe80000100800 */
[----:B------:R-:W-:Y:S04]  /*1aa40*/  STL [R1+0x2218], R31 ;  /* 0x0022181f01007387 */ /* 0x000fe80000100800 */
[----:B------:R-:W-:Y:S04]  /*1aa50*/  STL.64 [R1+0x460], R24 ;  /* 0x0004601801007387 */ /* 0x000fe80000100a00 */
[----:B------:R0:W-:Y:S04]  /*1aa60*/  STL.64 [R1+0x468], R26 ;  /* 0x0004681a01007387 */ /* 0x0001e80000100a00 */
[----:B0-----:R-:W3:Y:S04]  /*1aa70*/  LDL.LU.64 R26, [R1+0x22c0] ;  /* 0x0022c000011a7983 */ /* 0x001ee80000300a00 */
[----:B------:R-:W2:Y:S04]  /*1aa80*/  LDL.LU.64 R24, [R1+0x22b8] ;  /* 0x0022b80001187983 */ /* 0x000ea80000300a00 */
[----:B------:R-:W-:Y:S01]  /*1aa90*/  STL [R1+0x2220], R29 ;  /* 0x0022201d01007387 */ /* 0x000fe20000100800 */
[C---:B---3--:R-:W-:Y:S08]  /*1aaa0*/  HMMA.16816.F32 R8, R16.reuse, R26, R8 ;  /* 0x0000001a1008723c */ /* 0x048ff00000001808 */
[C---:B--2---:R-:W-:Y:S11]  /*1aab0*/  HMMA.16816.F32 R20, R16.reuse, R24, R20 ;  /* 0x000000181014723c */ /* 0x044ff60000001814 */
        /* <DEDUP_REMOVED lines=18> */
[----:B0-----:R-:W4:Y:S04]  /*1abe0*/  LDL.LU.64 R14, [R1+0x2290] ;  /* 0x00229000010e7983 */ /* 0x001f280000300a00 */
[----:B------:R-:W2:Y:S01]  /*1abf0*/  LDL.LU.64 R12, [R1+0x2288] ;  /* 0x00228800010c7983 */ /* 0x000ea20000300a00 */
[----:B---3--:R-:W-:Y:S03]  /*1ac00*/  HMMA.16816.F32 R24, R16, R20, R24 ;  /* 0x000000141018723c */ /* 0x008fe60000001818 */
[----:B------:R-:W-:Y:S04]  /*1ac10*/  STL.64 [R1+0x21f0], R22 ;  /* 0x0021f01601007387 */ /* 0x000fe80000100a00 */
[----:B------:R0:W-:-:S12]  /*1ac20*/  STL.64 [R1+0x21e8], R20 ;  /* 0x0021e81401007387 */ /* 0x0001d80000100a00 */
[----:B------:R-:W-:Y:S04]  /*1ac30*/  STL.64 [R1+0x420], R24 ;  /* 0x0004201801007387 */ /* 0x000fe80000100a00 */
[----:B------:R4:W-:Y:S04]  /*1ac40*/  STL.64 [R1+0x428], R26 ;  /* 0x0004281a01007387 */ /* 0x0009e80000100a00 */
[----:B0-----:R-:W3:Y:S01]  /*1ac50*/  LDL.LU R20, [R1+0x340] ;  /* 0x0003400001147983 */ /* 0x001ee20000300800 */
[C---:B----4-:R-:W-:Y:S08]  /*1ac60*/  HMMA.16816.F32 R24, R16.reuse, R14, R32 ;  /* 0x0000000e1018723c */ /* 0x050ff00000001820 */
[C---:B--2---:R-:W-:Y:S11]  /*1ac70*/  HMMA.16816.F32 R4, R16.reuse, R12, R4 ;  /* 0x0000000c1004723c */ /* 0x044ff60000001804 */
[----:B------:R-:W-:Y:S04]  /*1ac80*/  STL.64 [R1+0x410], R24 ;  /* 0x0004101801007387 */ /* 0x000fe80000100a00 */
[----:B------:R-:W-:Y:S04]  /*1ac90*/  STL.64 [R1+0x418], R26 ;  /* 0x0004181a01007387 */ /* 0x000fe80000100a00 */
[----:B------:R0:W-:Y:S04]  /*1aca0*/  STL.64 [R1+0x400], R4 ;  /* 0x0004000401007387 */ /* 0x0001e80000100a00 */
[----:B------:R1:W-:Y:S04]  /*1acb0*/  STL.64 [R1+0x408], R6 ;  /* 0x0004080601007387 */ /* 0x0003e80000100a00 */
[----:B------:R-:W3:Y:S04]  /*1acc0*/  LDL.LU R21, [R1+0x344] ;  /* 0x0003440001157983 */ /* 0x000ee80000300800 */
[----:B------:R-:W2:Y:S04]  /*1acd0*/  LDL.LU R22, [R1+0x348] ;  /* 0x0003480001167983 */ /* 0x000ea80000300800 */
[----:B------:R-:W2:Y:S04]  /*1ace0*/  LDL.LU R23, [R1+0x34c] ;  /* 0x00034c0001177983 */ /* 0x000ea80000300800 */
[----:B0-----:R-:W4:Y:S04]  /*1acf0*/  LDL.LU R4, [R1+0x3b0] ;  /* 0x0003b00001047983 */ /* 0x001f280000300800 */
[----:B------:R-:W4:Y:S04]  /*1ad00*/  LDL.LU R5, [R1+0x3b4] ;  /* 0x0003b40001057983 */ /* 0x000f280000300800 */
[----:B-1----:R-:W2:Y:S04]  /*1ad10*/  LDL.LU R6, [R1+0x3b8] ;  /* 0x0003b80001067983 */ /* 0x002ea80000300800 */
[----:B------:R-:W2:Y:S04]  /*1ad20*/  LDL.LU R7, [R1+0x3bc] ;  /* 0x0003bc0001077983 */ /* 0x000ea80000300800 */
[----:B--2---:R-:W-:Y:S04]  /*1ad30*/  STL.64 [R1+0x2280], R6 ;  /* 0x0022800601007387 */ /* 0x004fe80000100a00 */
[----:B----4-:R0:W-:Y:S04]  /*1ad40*/  STL.64 [R1+0x2278], R4 ;  /* 0x0022780401007387 */ /* 0x0101e80000100a00 */
        /* <DEDUP_REMOVED lines=8> */
[----:B------:R-:W4:Y:S04]  /*1add0*/  LDL.LU R22, [R1+0x398] ;  /* 0x0003980001167983 */ /* 0x000f280000300800 */
[----:B------:R-:W4:Y:S01]  /*1ade0*/  LDL.LU R23, [R1+0x39c] ;  /* 0x00039c0001177983 */ /* 0x000f220000300800 */
[C---:B--2---:R-:W-:Y:S03]  /*1adf0*/  HMMA.16816.F32 R4, R16.reuse, R10, R4 ;  /* 0x0000000a1004723c */ /* 0x044fe60000001804 */
[----:B----4-:R-:W-:Y:S04]  /*1ae00*/  STL.64 [R1+0x2260], R22 ;  /* 0x0022601601007387 */ /* 0x010fe80000100a00 */
[----:B---3--:R0:W-:Y:S04]  /*1ae10*/  STL.64 [R1+0x2258], R20 ;  /* 0x0022581401007387 */ /* 0x0081e80000100a00 */
[----:B0-----:R-:W2:Y:S04]  /*1ae20*/  LDL.LU R20, [R1+0x3a0] ;  /* 0x0003a00001147983 */ /* 0x001ea80000300800 */
[----:B------:R-:W2:Y:S04]  /*1ae30*/  LDL.LU R21, [R1+0x3a4] ;  /* 0x0003a40001157983 */ /* 0x000ea80000300800 */
[----:B------:R-:W2:Y:S04]  /*1ae40*/  LDL.LU R22, [R1+0x3a8] ;  /* 0x0003a80001167983 */ /* 0x000ea80000300800 */
[----:B------:R-:W2:Y:S04]  /*1ae50*/  LDL.LU R23, [R1+0x3ac] ;  /* 0x0003ac0001177983 */ /* 0x000ea80000300800 */
[----:B------:R-:W3:Y:S04]  /*1ae60*/  LDL.LU R36, [R1+0x10a8] ;  /* 0x0010a80001247983 */ /* 0x000ee80000300800 */
[----:B------:R-:W3:Y:S04]  /*1ae70*/  LDL.LU R29, [R1+0x10a4] ;  /* 0x0010a400011d7983 */ /* 0x000ee80000300800 */
        /* <DEDUP_REMOVED lines=42> */
[----:B---3--:R-:W-:-:S02]  /*1b120*/  IMAD R29, R29, 0x100, R36 ;  /* 0x000001001d1d7824 */ /* 0x008fc400078e0224 */
[----:B----4-:R-:W-:Y:S02]  /*1b130*/  IMAD R30, R30, 0x100, R37 ;  /* 0x000001001e1e7824 */ /* 0x010fe400078e0225 */
[----:B------:R-:W-:Y:S02]  /*1b140*/  IMAD R31, R31, 0x100, R2 ;  /* 0x000001001f1f7824 */ /* 0x000fe400078e0202 */
[----:B------:R-:W-:Y:S01]  /*1b150*/  IMAD R0, R0, 0x100, R3 ;  /* 0x0000010000007824 */ /* 0x000fe200078e0203 */
        /* <DEDUP_REMOVED lines=8> */
[----:B0-----:R-:W3:Y:S04]  /*1b1e0*/  LDL.LU R4, [R1+0x370] ;  /* 0x0003700001047983 */ /* 0x001ee80000300800 */
[----:B------:R-:W3:Y:S04]  /*1b1f0*/  LDL.LU R5, [R1+0x374] ;  /* 0x0003740001057983 */ /* 0x000ee80000300800 */
[----:B------:R-:W3:Y:S04]  /*1b200*/  LDL.LU R6, [R1+0x378] ;  /* 0x0003780001067983 */ /* 0x000ee80000300800 */
[----:B------:R-:W3:Y:S04]  /*1b210*/  LDL.LU R7, [R1+0x37c] ;  /* 0x00037c0001077983 */ /* 0x000ee80000300800 */
[----:B------:R-:W4:Y:S04]  /*1b220*/  LDL.LU R36, [R1+0x2244] ;  /* 0x0022440001247983 */ /* 0x000f280000300800 */
[----:B------:R-:W4:Y:S04]  /*1b230*/  LDL.LU R37, [R1+0x2240] ;  /* 0x0022400001257983 */ /* 0x000f280000300800 */
[----:B------:R-:W2:Y:S04]  /*1b240*/  LDL.LU R2, [R1+0x223c] ;  /* 0x00223c0001027983 */ /* 0x000ea80000300800 */
[----:B------:R-:W2:Y:S02]  /*1b250*/  LDL.LU R3, [R1+0x2238] ;  /* 0x0022380001037983 */ /* 0x000ea40000300800 */
[----:B--2---:R-:W-:Y:S02]  /*1b260*/  HMMA.16816.F32 R16, R16, R2, R24 ;  /* 0x000000021010723c */ /* 0x004fe40000001818 */
[----:B------:R-:W2:Y:S04]  /*1b270*/  LDL.LU.64 R26, [R1+0x2230] ;  /* 0x00223000011a7983 */ /* 0x000ea80000300a00 */
[----:B------:R-:W2:-:S13]  /*1b280*/  LDL.LU.64 R24, [R1+0x2228] ;  /* 0x0022280001187983 */ /* 0x000e9a0000300a00 */
[----:B------:R0:W-:Y:S04]  /*1b290*/  STL.64 [R1+0x260], R16 ;  /* 0x0002601001007387 */ /* 0x0001e80000100a00 */
[----:B------:R1:W-:Y:S01]  /*1b2a0*/  STL.64 [R1+0x268], R18 ;  /* 0x0002681201007387 */ /* 0x0003e20000100a00 */
[----:B0-----:R-:W-:Y:S02]  /*1b2b0*/  F2FP.F16.E5M2.UNPACK_B R16, R29 ;  /* 0x0000001dff10723e */ /* 0x001fe400020004ff */
[----:B------:R-:W-:Y:S01]  /*1b2c0*/  F2FP.F16.E5M2.UNPACK_B R17, R30 ;  /* 0x0000001eff11723e */ /* 0x000fe200020004ff */
[----:B------:R-:W2:Y:S01]  /*1b2d0*/  LDL.LU R29, [R1+0x2220] ;  /* 0x00222000011d7983 */ /* 0x000ea20000300800 */
        /* <DEDUP_REMOVED lines=14> */
[----:B------:R-:W3:Y:S01]  /*1b3c0*/  LDL.LU R0, [R1+0x10dc] ;  /* 0x0010dc0001007983 */ /* 0x000ee20000300800 */
[----:B----4-:R-:W-:Y:S03]  /*1b3d0*/  HMMA.16816.F32 R4, R16, R32, R8 ;  /* 0x000000201004723c */ /* 0x010fe60000001808 */
[----:B------:R-:W-:-:S15]  /*1b3e0*/  STL.64 [R1+0x2178], R34 ;  /* 0x0021782201007387 */ /* 0x000fde0000100a00 */
[----:B------:R-:W-:Y:S01]  /*1b3f0*/  NOP ;  /* 0x0000000000007918 */ /* 0x000fe20000000000 */
[----:B------:R-:W-:Y:S04]  /*1b400*/  STL.64 [R1+0x390], R4 ;  /* 0x0003900401007387 */ /* 0x000fe80000100a00 */
[----:B------:R-:W-:Y:S04]  /*1b410*/  STL.64 [R1+0x398], R6 ;  /* 0x0003980601007387 */ /* 0x000fe80000100a00 */
[----:B------:R0:W-:Y:S04]  /*1b420*/  STL.64 [R1+0x2170], R32 ;  /* 0x0021702001007387 */ /* 0x0001e80000100a00 */
[----:B0-----:R-:W4:Y:S04]  /*1b430*/  LDL.LU R32, [R1+0x220] ;  /* 0x0002200001207983 */ /* 0x001f280000300800 */
[----:B------:R-:W4:Y:S04]  /*1b440*/  LDL.LU R33, [R1+0x224] ;  /* 0x0002240001217983 */ /* 0x000f280000300800 */
[----:B------:R-:W3:Y:S04]  /*1b450*/  LDL.LU R34, [R1+0x228] ;  /* 0x0002280001227983 */ /* 0x000ee80000300800 */
[----:B------:R-:W3:Y:S01]  /*1b460*/  LDL.LU R35, [R1+0x22c] ;  /* 0x00022c0001237983 */ /* 0x000ee20000300800 */
[C---:B--2---:R-:W-:Y:S08]  /*1b470*/  HMMA.16816.F32 R8, R16.reuse, R30, R12 ;  /* 0x0000001e1008723c */ /* 0x044ff0000000180c */
[C---:B------:R-:W-:Y:S01]  /*1b480*/  HMMA.16816.F32 R4, R16.reuse, R28, R20 ;  /* 0x0000001c1004723c */ /* 0x040fe20000001814 */
[----:B---3--:R-:W-:Y:S04]  /*1b490*/  STL.64 [R1+0x21a0], R34 ;  /* 0x0021a02201007387 */ /* 0x008fe80000100a00 */
[----:B----4-:R-:W-:Y:S04]  /*1b4a0*/  STL.64 [R1+0x2198], R32 ;  /* 0x0021982001007387 */ /* 0x010fe80000100a00 */
        /* <DEDUP_REMOVED lines=43> */
[----:B------:R0:W-:Y:S04]  /*1b760*/  STL.64 [R1+0x2158], R30 ;  /* 0x0021581e01007387 */ /* 0x0001e80000100a00 */
[----:B0-----:R-:W2:Y:S04]  /*1b770*/  LDL.LU R30, [R1+0x10d4] ;  /* 0x0010d400011e7983 */ /* 0x001ea80000300800 */
[----:B------:R-:W2:Y:S04]  /*1b780*/  LDL.LU R31, [R1+0x10e0] ;  /* 0x0010e000011f7983 */ /* 0x000ea80000300800 */
        /* <DEDUP_REMOVED lines=59> */
[----:B------:R-:W2:Y:S04]  /*1bb40*/  LDL.LU.64 R32, [R1+0x2198] ;  /* 0x0021980001207983 */ /* 0x000ea80000300a00 */
[----:B------:R-:W-:Y:S04]  /*1bb50*/  STL.64 [R1+0x2f0], R4 ;  /* 0x0002f00401007387 */ /* 0x000fe80000100a00 */
[----:B------:R0:W-:Y:S04]  /*1bb60*/  STL.64 [R1+0x2f8], R6 ;  /* 0x0002f80601007387 */ /* 0x0001e80000100a00 */
[----:B0-----:R-:W3:Y:S04]  /*1bb70*/  LDL.LU.64 R6, [R1+0x2190] ;  /* 0x0021900001067983 */ /* 0x001ee80000300a00 */
[----:B------:R-:W4:Y:S04]  /*1bb80*/  LDL.LU.64 R4, [R1+0x2188] ;  /* 0x0021880001047983 */ /* 0x000f280000300a00 */
[----:B------:R-:W-:Y:S04]  /*1bb90*/  STL.64 [R1+0x20d0], R10 ;  /* 0x0020d00a01007387 */ /* 0x000fe80000100a00 */
[----:B------:R4:W-:Y:S01]  /*1bba0*/  STL.64 [R1+0x20c8], R8 ;  /* 0x0020c80801007387 */ /* 0x0009e20000100a00 */
[----:B------:R-:W-:Y:S01]  /*1bbb0*/  IMAD R0, R0, 0x100, R31 ;  /* 0x0000010000007824 */ /* 0x000fe200078e021f */
[C---:B---3--:R-:W-:Y:S08]  /*1bbc0*/  HMMA.16816.F32 R12, R16.reuse, R6, R12 ;  /* 0x00000006100c723c */ /* 0x048ff0000000180c */
[----:B----4-:R-:W-:Y:S01]  /*1bbd0*/  HMMA.16816.F32 R8, R16, R4, R20 ;  /* 0x000000041008723c */ /* 0x010fe20000001814 */
[----:B------:R-:W-:Y:S10]  /*1bbe0*/  STL.64 [R1+0x20e0], R6 ;  /* 0x0020e00601007387 */ /* 0x000ff40000100a00 */
[----:B------:R-:W-:Y:S04]  /*1bbf0*/  STL.64 [R1+0x2e0], R12 ;  /* 0x0002e00c01007387 */ /* 0x000fe80000100a00 */
[----:B------:R-:W-:Y:S04]  /*1bc00*/  STL.64 [R1+0x2e8], R14 ;  /* 0x0002e80e01007387 */ /* 0x000fe80000100a00 */
[----:B------:R0:W-:Y:S04]  /*1bc10*/  STL.64 [R1+0x20d8], R4 ;  /* 0x0020d80401007387 */ /* 0x0001e80000100a00 */
[----:B------:R-:W-:Y:S04]  /*1bc20*/  STL.64 [R1+0x2d0], R8 ;  /* 0x0002d00801007387 */ /* 0x000fe80000100a00 */
[----:B------:R-:W-:Y:S01]  /*1bc30*/  STL.64 [R1+0x2d8], R10 ;  /* 0x0002d80a01007387 */ /* 0x000fe20000100a00 */
[----:B0-----:R-:W-:-:S02]  /*1bc40*/  IMAD R5, R26, 0x100, R25 ;  /* 0x000001001a057824 */ /* 0x001fc400078e0219 */
[----:B------:R-:W-:-:S03]  /*1bc50*/  IMAD R4, R28, 0x100, R27 ;  /* 0x000001001c047824 */ /* 0x000fc600078e021b */
[----:B------:R-:W-:Y:S04]  /*1bc60*/  STL [R1+0x5c], R5 ;  /* 0x00005c0501007387 */ /* 0x000fe80000100800 */
[----:B------:R2:W-:Y:S02]  /*1bc70*/  STL [R1+0x60], R4 ;  /* 0x0000600401007387 */ /* 0x0005e40000100800 */
[----:B--2---:R-:W-:Y:S01]  /*1bc80*/  HMMA.16816.F32 R4, R16, R2, R32 ;  /* 0x000000021004723c */ /* 0x004fe20000001820 */
[----:B------:R-:W-:-:S05]  /*1bc90*/  IMAD R8, R30, 0x100, R29 ;  /* 0x000001001e087824 */ /* 0x000fca00078e021d */
[----:B------:R-:W-:Y:S04]  /*1bca0*/  STL [R1+0x64], R8 ;  /* 0x0000640801007387 */ /* 0x000fe80000100800 */
[----:B------:R-:W2:Y:S09]  /*1bcb0*/  LDL.LU R12, [R1+0x100] ;  /* 0x00010000010c7983 */ /* 0x000eb20000300800 */
        /* <DEDUP_REMOVED lines=37> */
[----:B----4-:R0:W-:Y:S04]  /*1bf10*/  STL.64 [R1+0x2118], R20 ;  /* 0x0021181401007387 */ /* 0x0101e80000100a00 */
[----:B0-----:R-:W4:Y:S04]  /*1bf20*/  LDL.LU R20, [R1+0x160] ;  /* 0x0001600001147983 */ /* 0x001f280000300800 */
[----:B------:R-:W4:Y:S04]  /*1bf30*/  LDL.LU R21, [R1+0x164] ;  /* 0x0001640001157983 */ /* 0x000f280000300800 */
[----:B------:R-:W4:Y:S04]  /*1bf40*/  LDL.LU R22, [R1+0x168] ;  /* 0x0001680001167983 */ /* 0x000f280000300800 */
[----:B------:R-:W4:Y:S04]  /*1bf50*/  LDL.LU R23, [R1+0x16c] ;  /* 0x00016c0001177983 */ /* 0x000f280000300800 */
        /* <DEDUP_REMOVED lines=14> */
[----:B--2---:R-:W-:-:S02]  /*1c040*/  F2FP.F16.E5M2.UNPACK_B R16, R17 ;  /* 0x00000011ff10723e */ /* 0x004fc400020004ff */
[----:B------:R-:W-:Y:S02]  /*1c050*/  F2FP.F16.E5M2.UNPACK_B R17, R18 ;  /* 0x00000012ff11723e */ /* 0x000fe400020004ff */
[----:B------:R-:W-:Y:S02]  /*1c060*/  F2FP.F16.E5M2.UNPACK_B R18, R19 ;  /* 0x00000013ff12723e */ /* 0x000fe400020004ff */
[----:B------:R-:W-:Y:S02]  /*1c070*/  F2FP.F16.E5M2.UNPACK_B R19, R0 ;  /* 0x00000000ff13723e */ /* 0x000fe400020004ff */
[----:B------:R-:W2:Y:S05]  /*1c080*/  LDL.LU R0, [R1+0x2180] ;  /* 0x0021800001007983 */ /* 0x000eaa0000300800 */
        /* <DEDUP_REMOVED lines=17> */
[----:B0-----:R-:W3:Y:S04]  /*1c1a0*/  LDL.LU R32, [R1+0x20] ;  /* 0x0000200001207983 */ /* 0x001ee80000300800 */
[----:B------:R-:W3:Y:S04]  /*1c1b0*/  LDL.LU R33, [R1+0x24] ;  /* 0x0000240001217983 */ /* 0x000ee80000300800 */
[----:B-1----:R-:W3:Y:S04]  /*1c1c0*/  LDL.LU R34, [R1+0x28] ;  /* 0x0000280001227983 */ /* 0x002ee80000300800 */
[----:B------:R-:W3:Y:S01]  /*1c1d0*/  LDL.LU R35, [R1+0x2c] ;  /* 0x00002c0001237983 */ /* 0x000ee20000300800 */
        /* <DEDUP_REMOVED lines=11> */
[----:B0-----:R-:W3:Y:S04]  /*1c290*/  LDL.LU R28, [R1+0x30] ;  /* 0x00003000011c7983 */ /* 0x001ee80000300800 */
[----:B------:R-:W3:Y:S01]  /*1c2a0*/  LDL.LU R29, [R1+0x34] ;  /* 0x00003400011d7983 */ /* 0x000ee20000300800 */
[----:B-1----:R-:W-:-:S03]  /*1c2b0*/  IMAD.MOV.U32 R31, RZ, RZ, R0 ;  /* 0x000000ffff1f7224 */ /* 0x002fc600078e0000 */
[----:B------:R-:W3:Y:S04]  /*1c2c0*/  LDL.LU R30, [R1+0x38] ;  /* 0x00003800011e7983 */ /* 0x000ee80000300800 */
[----:B------:R-:W2:Y:S01]  /*1c2d0*/  LDL.LU R0, [R1+0x2128] ;  /* 0x0021280001007983 */ /* 0x000ea20000300800 */
[----:B----4-:R-:W-:-:S15]  /*1c2e0*/  HMMA.16816.F32 R20, R16, R26, R20 ;  /* 0x0000001a1014723c */ /* 0x010fde0000001814 */
[----:B------:R-:W-:-:S04]  /*1c2f0*/  NOP ;  /* 0x0000000000007918 */ /* 0x000fc80000000000 */
[----:B------:R-:W-:Y:S04]  /*1c300*/  STL.64 [R1+0x180], R20 ;  /* 0x0001801401007387 */ /* 0x000fe80000100a00 */
[----:B------:R0:W-:Y:S04]  /*1c310*/  STL.64 [R1+0x188], R22 ;  /* 0x0001881601007387 */ /* 0x0001e80000100a00 */
[----:B0-----:R-:W2:Y:S04]  /*1c320*/  LDL.LU.64 R22, [R1+0x2120] ;  /* 0x0021200001167983 */ /* 0x001ea80000300a00 */
[----:B------:R-:W2:Y:S02]  /*1c330*/  LDL.LU.64 R20, [R1+0x2118] ;  /* 0x0021180001147983 */ /* 0x000ea40000300a00 */
[----:B--2---:R-:W-:Y:S02]  /*1c340*/  HMMA.16816.F32 R24, R16, R24, R20 ;  /* 0x000000181018723c */ /* 0x004fe40000001814 */
[----:B------:R-:W2:Y:S04]  /*1c350*/  LDL.LU.64 R22, [R1+0x2110] ;  /* 0x0021100001167983 */ /* 0x000ea80000300a00 */
[----:B------:R-:W4:-:S13]  /*1c360*/  LDL.LU.64 R20, [R1+0x2108] ;  /* 0x0021080001147983 */ /* 0x000f1a0000300a00 */
        /* <DEDUP_REMOVED lines=10> */
[----:B0-----:R-:W4:Y:S04]  /*1c410*/  LDL.LU.64 R14, [R1+0x2100] ;  /* 0x00210000010e7983 */ /* 0x001f280000300a00 */
[----:B------:R-:W4:Y:S02]  /*1c420*/  LDL.LU.64 R12, [R1+0x20f8] ;  /* 0x0020f800010c7983 */ /* 0x000f240000300a00 */
[----:B----4-:R-:W-:Y:S02]  /*1c430*/  HMMA.16816.F32 R20, R16, R20, R12 ;  /* 0x000000141014723c */ /* 0x010fe4000000180c */
[----:B------:R-:W2:Y:S04]  /*1c440*/  LDL.LU.64 R14, [R1+0x20f0] ;  /* 0x0020f000010e7983 */ /* 0x000ea80000300a00 */
[----:B------:R-:W4:-:S13]  /*1c450*/  LDL.LU.64 R12, [R1+0x20e8] ;  /* 0x0020e800010c7983 */ /* 0x000f1a0000300a00 */
[----:B------:R0:W-:Y:S04]  /*1c460*/  STL.64 [R1+0x1e0], R20 ;  /* 0x0001e01401007387 */ /* 0x0001e80000100a00 */
[----:B------:R1:W-:Y:S04]  /*1c470*/  STL.64 [R1+0x1e8], R22 ;  /* 0x0001e81601007387 */ /* 0x0003e80000100a00 */
[----:B0-----:R-:W3:Y:S04]  /*1c480*/  LDL.LU R20, [R1+0xb0] ;  /* 0x0000b00001147983 */ /* 0x001ee80000300800 */
[----:B------:R-:W3:Y:S04]  /*1c490*/  LDL.LU R21, [R1+0xb4] ;  /* 0x0000b40001157983 */ /* 0x000ee80000300800 */
[----:B-1----:R-:W3:Y:S01]  /*1c4a0*/  LDL.LU R22, [R1+0xb8] ;  /* 0x0000b80001167983 */ /* 0x002ee20000300800 */
[C---:B--2---:R-:W-:Y:S08]  /*1c4b0*/  HMMA.16816.F32 R4, R16.reuse, R14, R4 ;  /* 0x0000000e1004723c */ /* 0x044ff00000001804 */
[----:B----4-:R-:W-:Y:S11]  /*1c4c0*/  HMMA.16816.F32 R12, R16, R12, R8 ;  /* 0x0000000c100c723c */ /* 0x010ff60000001808 */
[----:B------:R-:W-:Y:S04]  /*1c4d0*/  STL.64 [R1+0xe0], R4 ;  /* 0x0000e00401007387 */ /* 0x000fe80000100a00 */
[----:B------:R0:W-:Y:S04]  /*1c4e0*/  STL.64 [R1+0xe8], R6 ;  /* 0x0000e80601007387 */ /* 0x0001e80000100a00 */
[----:B0-----:R-:W2:Y:S04]  /*1c4f0*/  LDL.LU.64 R6, [R1+0x20e0] ;  /* 0x0020e00001067983 */ /* 0x001ea80000300a00 */
[----:B------:R-:W4:Y:S04]  /*1c500*/  LDL.LU.64 R4, [R1+0x20d8] ;  /* 0x0020d80001047983 */ /* 0x000f280000300a00 */
[----:B------:R-:W3:Y:S04]  /*1c510*/  LDL.LU.64 R10, [R1+0x20d0] ;  /* 0x0020d000010a7983 */ /* 0x000ee80000300a00 */
[----:B------:R-:W2:Y:S01]  /*1c520*/  LDL.LU.64 R8, [R1+0x20c8] ;  /* 0x0020c80001087983 */ /* 0x000ea20000300a00 */
[----:B------:R-:W-:-:S07]  /*1c530*/  IMAD.MOV.U32 R23, RZ, RZ, R0 ;  /* 0x000000ffff177224 */ /* 0x000fce00078e0000 */
        /* <DEDUP_REMOVED lines=38> */
[----:B0-----:R-:W2:Y:S04]  /*1c7a0*/  LDL.LU R8, [R1+0x10] ;  /* 0x0000100001087983 */ /* 0x001ea80000300800 */
[----:B------:R-:W2:Y:S04]  /*1c7b0*/  LDL.LU R9, [R1+0x14] ;  /* 0x0000140001097983 */ /* 0x000ea80000300800 */
[----:B------:R-:W2:Y:S04]  /*1c7c0*/  LDL.LU R10, [R1+0x18] ;  /* 0x00001800010a7983 */ /* 0x000ea80000300800 */
[----:B------:R-:W2:Y:S04]  /*1c7d0*/  LDL.LU R11, [R1+0x1c] ;  /* 0x00001c00010b7983 */ /* 0x000ea80000300800 */
[----:B------:R-:W4:Y:S04]  /*1c7e0*/  LDL R36, [R1+0xe48] ;  /* 0x000e480001247983 */ /* 0x000f280000100800 */
[----:B------:R-:W3:Y:S04]  /*1c7f0*/  LDL R37, [R1+0xe4c] ;  /* 0x000e4c0001257983 */ /* 0x000ee80000100800 */
[----:B------:R-:W4:Y:S04]  /*1c800*/  LDL R34, [R1+0xea8] ;  /* 0x000ea80001227983 */ /* 0x000f280000100800 */
[----:B------:R-:W4:Y:S04]  /*1c810*/  LDL R35, [R1+0xeac] ;  /* 0x000eac0001237983 */ /* 0x000f280000100800 */
[----:B------:R-:W4:Y:S04]  /*1c820*/  LDL R32, [R1+0xee8] ;  /* 0x000ee80001207983 */ /* 0x000f280000100800 */
[----:B------:R-:W4:Y:S04]  /*1c830*/  LDL R33, [R1+0xeec] ;  /* 0x000eec0001217983 */ /* 0x000f280000100800 */
[----:B------:R-:W4:Y:S04]  /*1c840*/  LDL R30, [R1+0xef8] ;  /* 0x000ef800011e7983 */ /* 0x000f280000100800 */
[----:B------:R-:W4:Y:S04]  /*1c850*/  LDL.LU R12, [R1+0xc0] ;  /* 0x0000c000010c7983 */ /* 0x000f280000300800 */
[----:B------:R-:W4:Y:S04]  /*1c860*/  LDL.LU R13, [R1+0xc4] ;  /* 0x0000c400010d7983 */ /* 0x000f280000300800 */
[----:B------:R-:W4:Y:S04]  /*1c870*/  LDL.LU R14, [R1+0xc8] ;  /* 0x0000c800010e7983 */ /* 0x000f280000300800 */
[----:B------:R-:W4:Y:S04]  /*1c880*/  LDL.LU R15, [R1+0xcc] ;  /* 0x0000cc00010f7983 */ /* 0x000f280000300800 */
[----:B------:R-:W4:Y:S04]  /*1c890*/  LDL R31, [R1+0xefc] ;  /* 0x000efc00011f7983 */ /* 0x000f280000100800 */
[----:B------:R-:W4:Y:S04]  /*1c8a0*/  LDL R28, [R1+0xf08] ;  /* 0x000f0800011c7983 */ /* 0x000f280000100800 */
[----:B------:R-:W4:Y:S04]  /*1c8b0*/  LDL R29, [R1+0xf0c] ;  /* 0x000f0c00011d7983 */ /* 0x000f280000100800 */
[----:B------:R-:W4:Y:S04]  /*1c8c0*/  LDL R27, [R1+0xf18] ;  /* 0x000f1800011b7983 */ /* 0x000f280000100800 */
        /* <DEDUP_REMOVED lines=11> */
[----:B----4-:R-:W-:Y:S02]  /*1c980*/  F2FP.F16.E5M2.UNPACK_B R36, R36 ;  /* 0x00000024ff24723e */ /* 0x010fe400020004ff */
[----:B------:R-:W-:Y:S02]  /*1c990*/  F2FP.F16.E5M2.UNPACK_B R37, R37 ;  /* 0x00000025ff25723e */ /* 0x000fe400020004ff */
        /* <DEDUP_REMOVED lines=16> */
[----:B------:R-:W-:-:S02]  /*1caa0*/  F2FP.F16.E5M2.UNPACK_B R34, R34 ;  /* 0x00000022ff22723e */ /* 0x000fc400020004ff */
[----:B------:R-:W-:-:S07]  /*1cab0*/  F2FP.F16.E5M2.UNPACK_B R35, R35 ;  /* 0x00000023ff23723e */ /* 0x000fce00020004ff */
[----:B---3--:R-:W-:Y:S01]  /*1cac0*/  HMMA.16816.F32 R4, R16, R34, R4 ;  /* 0x000000221004723c */ /* 0x008fe20000001804 */
[----:B------:R-:W-:Y:S02]  /*1cad0*/  F2FP.F16.E5M2.UNPACK_B R32, R32 ;  /* 0x00000020ff20723e */ /* 0x000fe400020004ff */
[----:B------:R-:W-:Y:S01]  /*1cae0*/  F2FP.F16.E5M2.UNPACK_B R33, R33 ;  /* 0x00000021ff21723e */ /* 0x000fe200020004ff */
[----:B------:R-:W-:Y:S04]  /*1caf0*/  STL [R1+0x203c], R36 ;  /* 0x00203c2401007387 */ /* 0x000fe80000100800 */
[----:B------:R-:W-:Y:S11]  /*1cb00*/  STL [R1+0x2038], R37 ;  /* 0x0020382501007387 */ /* 0x000ff60000100800 */
[----:B------:R-:W-:Y:S04]  /*1cb10*/  STL.64 [R1+0x80], R4 ;  /* 0x0000800401007387 */ /* 0x000fe80000100a00 */
[----:B------:R2:W-:Y:S01]  /*1cb20*/  STL.64 [R1+0x88], R6 ;  /* 0x0000880601007387 */ /* 0x0005e20000100a00 */
[----:B------:R-:W-:-:S02]  /*1cb30*/  F2FP.F16.E5M2.UNPACK_B R30, R30 ;  /* 0x0000001eff1e723e */ /* 0x000fc400020004ff */
[----:B------:R-:W-:Y:S01]  /*1cb40*/  F2FP.F16.E5M2.UNPACK_B R31, R31 ;  /* 0x0000001fff1f723e */ /* 0x000fe200020004ff */
[----:B------:R-:W-:Y:S04]  /*1cb50*/  STL.64 [R1+0x2010], R34 ;  /* 0x0020102201007387 */ /* 0x000fe80000100a00 */
[----:B------:R-:W-:Y:S01]  /*1cb60*/  STL.64 [R1+0x2008], R32 ;  /* 0x0020082001007387 */ /* 0x000fe20000100a00 */
[----:B------:R-:W-:Y:S02]  /*1cb70*/  F2FP.F16.E5M2.UNPACK_B R28, R28 ;  /* 0x0000001cff1c723e */ /* 0x000fe400020004ff */
[----:B------:R-:W-:Y:S01]  /*1cb80*/  F2FP.F16.E5M2.UNPACK_B R29, R29 ;  /* 0x0000001dff1d723e */ /* 0x000fe200020004ff */
        /* <DEDUP_REMOVED lines=29> */
[----:B------:R-:W-:-:S03]  /*1cd60*/  F2FP.F16.E5M2.UNPACK_B R26, R27 ;  /* 0x0000001bff1a723e */ /* 0x000fc600020004ff */
[----:B------:R-:W4:Y:S04]  /*1cd70*/  LDL R27, [R1+0xf1c] ;  /* 0x000f1c00011b7983 */ /* 0x000f280000100800 */
[----:B------:R-:W4:Y:S04]  /*1cd80*/  LDL R24, [R1+0xf28] ;  /* 0x000f280001187983 */ /* 0x000f280000100800 */
[----:B------:R-:W4:Y:S04]  /*1cd90*/  LDL R25, [R1+0xf2c] ;  /* 0x000f2c0001197983 */ /* 0x000f280000100800 */
[----:B------:R-:W4:Y:S04]  /*1cda0*/  LDL R22, [R1+0xf38] ;  /* 0x000f380001167983 */ /* 0x000f280000100800 */
[----:B---3--:R-:W-:Y:S04]  /*1cdb0*/  STL.64 [R1+0x2090], R34 ;  /* 0x0020902201007387 */ /* 0x008fe80000100a00 */
[----:B--2---:R0:W-:Y:S04]  /*1cdc0*/  STL.64 [R1+0x2088], R32 ;  /* 0x0020882001007387 */ /* 0x0041e80000100a00 */
[----:B0-----:R-:W2:Y:S04]  /*1cdd0*/  LDL.LU R32, [R1+0x130] ;  /* 0x0001300001207983 */ /* 0x001ea80000300800 */
[----:B------:R-:W2:Y:S04]  /*1cde0*/  LDL.LU R33, [R1+0x134] ;  /* 0x0001340001217983 */ /* 0x000ea80000300800 */
[----:B------:R-:W3:Y:S04]  /*1cdf0*/  LDL.LU R34, [R1+0x138] ;  /* 0x0001380001227983 */ /* 0x000ee80000300800 */
[----:B------:R-:W3:Y:S01]  /*1ce00*/  LDL.LU R35, [R1+0x13c] ;  /* 0x00013c0001237983 */ /* 0x000ee20000300800 */
[----:B----4-:R-:W-:-:S03]  /*1ce10*/  F2FP.F16.E5M2.UNPACK_B R27, R27 ;  /* 0x0000001bff1b723e */ /* 0x010fc600020004ff */
[----:B---3--:R-:W-:Y:S04]  /*1ce20*/  STL.64 [R1+0x20a0], R34 ;  /* 0x0020a02201007387 */ /* 0x008fe80000100a00 */
[----:B--2---:R0:W-:Y:S04]  /*1ce30*/  STL.64 [R1+0x2098], R32 ;  /* 0x0020982001007387 */ /* 0x0041e80000100a00 */
[----:B0-----:R-:W2:Y:S04]  /*1ce40*/  LDL.LU R32, [R1+0x110] ;  /* 0x0001100001207983 */ /* 0x001ea80000300800 */
[----:B------:R-:W2:Y:S04]  /*1ce50*/  LDL.LU R33, [R1+0x114] ;  /* 0x0001140001217983 */ /* 0x000ea80000300800 */
[----:B------:R-:W2:Y:S04]  /*1ce60*/  LDL.LU R34, [R1+0x118] ;  /* 0x0001180001227983 */ /* 0x000ea80000300800 */
[----:B------:R-:W2:Y:S04]  /*1ce70*/  LDL.LU R35, [R1+0x11c] ;  /* 0x00011c0001237983 */ /* 0x000ea80000300800 */
[----:B------:R-:W3:Y:S04]  /*1ce80*/  LDL R23, [R1+0xf3c] ;  /* 0x000f3c0001177983 */ /* 0x000ee80000100800 */
[----:B------:R-:W4:Y:S04]  /*1ce90*/  LDL R20, [R1+0xf48] ;  /* 0x000f480001147983 */ /* 0x000f280000100800 */
[----:B------:R-:W3:Y:S04]  /*1cea0*/  LDL R21, [R1+0xf4c] ;  /* 0x000f4c0001157983 */ /* 0x000ee80000100800 */
[----:B------:R-:W3:Y:S04]  /*1ceb0*/  LDL R14, [R1+0xf58] ;  /* 0x000f5800010e7983 */ /* 0x000ee80000100800 */
[----:B------:R-:W3:Y:S04]  /*1cec0*/  LDL R15, [R1+0xf5c] ;  /* 0x000f5c00010f7983 */ /* 0x000ee80000100800 */
[----:B------:R-:W3:Y:S04]  /*1ced0*/  LDL R12, [R1+0xf68] ;  /* 0x000f6800010c7983 */ /* 0x000ee80000100800 */
[----:B------:R-:W3:Y:S04]  /*1cee0*/  LDL R13, [R1+0xf6c] ;  /* 0x000f6c00010d7983 */ /* 0x000ee80000100800 */
[----:B------:R-:W3:Y:S04]  /*1cef0*/  LDL R10, [R1+0xf78] ;  /* 0x000f7800010a7983 */ /* 0x000ee80000100800 */
[----:B------:R-:W3:Y:S04]  /*1cf00*/  LDL R11, [R1+0xf7c] ;  /* 0x000f7c00010b7983 */ /* 0x000ee80000100800 */
[----:B------:R-:W3:Y:S04]  /*1cf10*/  LDL R8, [R1+0xf88] ;  /* 0x000f880001087983 */ /* 0x000ee80000100800 */
[----:B------:R-:W3:Y:S04]  /*1cf20*/  LDL.LU R4, [R1+0x890] ;  /* 0x0008900001047983 */ /* 0x000ee80000300800 */
[----:B------:R-:W3:Y:S04]  /*1cf30*/  LDL.LU R5, [R1+0x894] ;  /* 0x0008940001057983 */ /* 0x000ee80000300800 */
[----:B------:R-:W3:Y:S04]  /*1cf40*/  LDL.LU R6, [R1+0x898] ;  /* 0x0008980001067983 */ /* 0x000ee80000300800 */
[----:B------:R-:W3:Y:S04]  /*1cf50*/  LDL.LU R7, [R1+0x89c] ;  /* 0x00089c0001077983 */ /* 0x000ee80000300800 */
[----:B------:R-:W3:Y:S04]  /*1cf60*/  LDL R9, [R1+0xf8c] ;  /* 0x000f8c0001097983 */ /* 0x000ee80000100800 */
[----:B------:R-:W3:Y:S04]  /*1cf70*/  LDL R0, [R1+0xf98] ;  /* 0x000f980001007983 */ /* 0x000ee80000100800 */
        /* <DEDUP_REMOVED lines=14> */
[----:B--2---:R-:W-:-:S15]  /*1d060*/  HMMA.16816.F32 R32, R16, R24, R32 ;  /* 0x000000181020723c */ /* 0x004fde0000001820 */
[----:B------:R-:W-:-:S04]  /*1d070*/  NOP ;  /* 0x0000000000007918 */ /* 0x000fc80000000000 */
[----:B------:R-:W-:Y:S04]  /*1d080*/  STL.64 [R1+0x140], R32 ;  /* 0x0001402001007387 */ /* 0x000fe80000100a00 */
[----:B------:R0:W-:Y:S04]  /*1d090*/  STL.64 [R1+0x148], R34 ;  /* 0x0001482201007387 */ /* 0x0001e80000100a00 */
[----:B0-----:R-:W2:Y:S04]  /*1d0a0*/  LDL.LU.64 R34, [R1+0x2090] ;  /* 0x0020900001227983 */ /* 0x001ea80000300a00 */
[----:B------:R-:W2:Y:S01]  /*1d0b0*/  LDL.LU.64 R32, [R1+0x2088] ;  /* 0x0020880001207983 */ /* 0x000ea20000300a00 */
[----:B------:R-:W-:-:S02]  /*1d0c0*/  F2FP.F16.E5M2.UNPACK_B R22, R22 ;  /* 0x00000016ff16723e */ /* 0x000fc400020004ff */
[----:B---3--:R-:W-:Y:S01]  /*1d0d0*/  F2FP.F16.E5M2.UNPACK_B R23, R23 ;  /* 0x00000017ff17723e */ /* 0x008fe200020004ff */
        /* <DEDUP_REMOVED lines=12> */
[----:B----4-:R-:W-:-:S02]  /*1d1a0*/  F2FP.F16.E5M2.UNPACK_B R20, R20 ;  /* 0x00000014ff14723e */ /* 0x010fc400020004ff */
[----:B------:R-:W-:Y:S02]  /*1d1b0*/  F2FP.F16.E5M2.UNPACK_B R21, R21 ;  /* 0x00000015ff15723e */ /* 0x000fe400020004ff */
[----:B------:R-:W-:Y:S02]  /*1d1c0*/  F2FP.F16.E5M2.UNPACK_B R14, R14 ;  /* 0x0000000eff0e723e */ /* 0x000fe400020004ff */
[----:B------:R-:W-:Y:S02]  /*1d1d0*/  F2FP.F16.E5M2.UNPACK_B R15, R15 ;  /* 0x0000000fff0f723e */ /* 0x000fe400020004ff */
[----:B------:R-:W-:Y:S02]  /*1d1e0*/  F2FP.F16.E5M2.UNPACK_B R12, R12 ;  /* 0x0000000cff0c723e */ /* 0x000fe400020004ff */
[----:B------:R-:W-:Y:S02]  /*1d1f0*/  F2FP.F16.E5M2.UNPACK_B R13, R13 ;  /* 0x0000000dff0d723e */ /* 0x000fe400020004ff */
[----:B------:R-:W-:-:S02]  /*1d200*/  F2FP.F16.E5M2.UNPACK_B R10, R10 ;  /* 0x0000000aff0a723e */ /* 0x000fc400020004ff */
[----:B------:R-:W-:Y:S01]  /*1d210*/  F2FP.F16.E5M2.UNPACK_B R11, R11 ;  /* 0x0000000bff0b723e */ /* 0x000fe200020004ff */
        /* <DEDUP_REMOVED lines=21> */
[----:B------:R-:W-:-:S02]  /*1d370*/  F2FP.F16.E5M2.UNPACK_B R8, R8 ;  /* 0x00000008ff08723e */ /* 0x000fc400020004ff */
[----:B------:R-:W-:-:S07]  /*1d380*/  F2FP.F16.E5M2.UNPACK_B R9, R9 ;  /* 0x00000009ff09723e */ /* 0x000fce00020004ff */
        /* <DEDUP_REMOVED lines=8> */
[----:B------:R-:W4:Y:S04]  /*1d410*/  LDL R7, [R1+0xf9c] ;  /* 0x000f9c0001077983 */ /* 0x000f280000100800 */
[----:B------:R-:W2:Y:S04]  /*1d420*/  LDL R5, [R1+0xfac] ;  /* 0x000fac0001057983 */ /* 0x000ea80000100800 */
[----:B------:R-:W2:Y:S04]  /*1d430*/  LDL R2, [R1+0xfb8] ;  /* 0x000fb80001027983 */ /* 0x000ea80000100800 */
[----:B------:R-:W2:Y:S04]  /*1d440*/  LDL R3, [R1+0xfbc] ;  /* 0x000fbc0001037983 */ /* 0x000ea80000100800 */
[----:B0-----:R-:W2:Y:S04]  /*1d450*/  LDL.LU R24, [R1+0x1308] ;  /* 0x0013080001187983 */ /* 0x001ea80000300800 */
[----:B---3--:R-:W-:Y:S04]  /*1d460*/  STL.64 [R1+0x2050], R26 ;  /* 0x0020501a01007387 */ /* 0x008fe80000100a00 */
[----:B--2---:R0:W-:Y:S04]  /*1d470*/  STL.64 [R1+0x2048], R24 ;  /* 0x0020481801007387 */ /* 0x0041e80000100a00 */
[----:B0-----:R-:W2:Y:S04]  /*1d480*/  LDL.LU R24, [R1+0x900] ;  /* 0x0009000001187983 */ /* 0x001ea80000300800 */
[----:B------:R-:W2:Y:S04]  /*1d490*/  LDL.LU R25, [R1+0x904] ;  /* 0x0009040001197983 */ /* 0x000ea80000300800 */
[----:B------:R-:W3:Y:S04]  /*1d4a0*/  LDL.LU R26, [R1+0x908] ;  /* 0x00090800011a7983 */ /* 0x000ee80000300800 */
[----:B------:R-:W3:Y:S04]  /*1d4b0*/  LDL.LU R27, [R1+0x90c] ;  /* 0x00090c00011b7983 */ /* 0x000ee80000300800 */
[----:B------:R-:W2:Y:S04]  /*1d4c0*/  LDL R4, [R1+0xfa8] ;  /* 0x000fa80001047983 */ /* 0x000ea80000100800 */
[----:B---3--:R-:W-:Y:S04]  /*1d4d0*/  STL.64 [R1+0x2060], R26 ;  /* 0x0020601a01007387 */ /* 0x008fe80000100a00 */
[----:B--2---:R0:W-:Y:S04]  /*1d4e0*/  STL.64 [R1+0x2058], R24 ;  /* 0x0020581801007387 */ /* 0x0041e80000100a00 */
[----:B0-----:R-:W2:Y:S04]  /*1d4f0*/  LDL.LU R24, [R1+0x8b0] ;  /* 0x0008b00001187983 */ /* 0x001ea80000300800 */
[----:B------:R-:W2:Y:S04]  /*1d500*/  LDL.LU R25, [R1+0x8b4] ;  /* 0x0008b40001197983 */ /* 0x000ea80000300800 */
[----:B------:R-:W2:Y:S04]  /*1d510*/  LDL.LU R26, [R1+0x8b8] ;  /* 0x0008b800011a7983 */ /* 0x000ea80000300800 */
[----:B------:R-:W2:Y:S01]  /*1d520*/  LDL.LU R27, [R1+0x8bc] ;  /* 0x0008bc00011b7983 */ /* 0x000ea20000300800 */
[----:B------:R-:W-:-:S02]  /*1d530*/  F2FP.F16.E5M2.UNPACK_B R6, R0 ;  /* 0x00000000ff06723e */ /* 0x000fc400020004ff */
[----:B----4-:R-:W-:Y:S01]  /*1d540*/  F2FP.F16.E5M2.UNPACK_B R7, R7 ;  /* 0x00000007ff07723e */ /* 0x010fe200020004ff */
        /* <DEDUP_REMOVED lines=53> */
[----:B------:R-:W-:-:S02]  /*1d8a0*/  F2FP.F16.E5M2.UNPACK_B R2, R2 ;  /* 0x00000002ff02723e */ /* 0x000fc400020004ff */
[----:B------:R-:W-:-:S07]  /*1d8b0*/  F2FP.F16.E5M2.UNPACK_B R3, R3 ;  /* 0x00000003ff03723e */ /* 0x000fce00020004ff */
[----:B--2---:R-:W-:Y:S01]  /*1d8c0*/  HMMA.16816.F32 R16, R16, R2, R24 ;  /* 0x000000021010723c */ /* 0x004fe20000001818 */
[----:B------:R-:W2:Y:S04]  /*1d8d0*/  LDL.LU.64 R26, [R1+0x2030] ;  /* 0x00203000011a7983 */ /* 0x000ea80000300a00 */
[----:B------:R-:W2:-:S14]  /*1d8e0*/  LDL.LU.64 R24, [R1+0x2028] ;  /* 0x0020280001187983 */ /* 0x000e9c0000300a00 */
[----:B------:R0:W-:Y:S04]  /*1d8f0*/  STL.64 [R1+0x2b0], R16 ;  /* 0x0002b01001007387 */ /* 0x0001e80000100a00 */
[----:B------:R1:W-:Y:S01]  /*1d900*/  STL.64 [R1+0x2b8], R18 ;  /* 0x0002b81201007387 */ /* 0x0003e20000100a00 */
[----:B0-----:R-:W-:Y:S02]  /*1d910*/  F2FP.F16.E5M2.UNPACK_B R16, R29 ;  /* 0x0000001dff10723e */ /* 0x001fe400020004ff */
[----:B------:R-:W-:Y:S02]  /*1d920*/  F2FP.F16.E5M2.UNPACK_B R17, R30 ;  /* 0x0000001eff11723e */ /* 0x000fe400020004ff */
[----:B-1----:R-:W-:Y:S02]  /*1d930*/  F2FP.F16.E5M2.UNPACK_B R18, R31 ;  /* 0x0000001fff12723e */ /* 0x002fe400020004ff */
[----:B------:R-:W-:Y:S01]  /*1d940*/  F2FP.F16.E5M2.UNPACK_B R19, R0 ;  /* 0x00000000ff13723e */ /* 0x000fe200020004ff */
[----:B------:R-:W3:Y:S04]  /*1d950*/  LDL.LU R29, [R1+0x2020] ;  /* 0x00202000011d7983 */ /* 0x000ee80000300800 */
[----:B------:R-:W2:Y:S04]  /*1d960*/  LDL.LU R30, [R1+0x201c] ;  /* 0x00201c00011e7983 */ /* 0x000ea80000300800 */
[----:B------:R-:W2:Y:S01]  /*1d970*/  LDL.LU R31, [R1+0x2018] ;  /* 0x00201800011f7983 */ /* 0x000ea20000300800 */
        /* <DEDUP_REMOVED lines=138> */
[C---:B---3--:R-:W-:Y:S08]  /*1e220*/  HMMA.16816.F32 R12, R16.reuse, R6, R12 ;  /* 0x00000006100c723c */ /* 0x048ff0000000180c */
[C---:B--2---:R-:W-:Y:S01]  /*1e230*/  HMMA.16816.F32 R8, R16.reuse, R4, R20 ;  /* 0x000000041008723c */ /* 0x044fe20000001814 */
[----:B------:R-:W-:Y:S10]  /*1e240*/  STL.64 [R1+0x1f30], R6 ;  /* 0x001f300601007387 */ /* 0x000ff40000100a00 */
[----:B------:R-:W-:Y:S04]  /*1e250*/  STL.64 [R1+0x790], R12 ;  /* 0x0007900c01007387 */ /* 0x000fe80000100a00 */
[----:B------:R0:W-:Y:S04]  /*1e260*/  STL.64 [R1+0x798], R14 ;  /* 0x0007980e01007387 */ /* 0x0001e80000100a00 */
[----:B------:R1:W-:Y:S01]  /*1e270*/  STL.64 [R1+0x1f28], R4 ;  /* 0x001f280401007387 */ /* 0x0003e20000100a00 */
[----:B0-----:R-:W-:Y:S01]  /*1e280*/  HMMA.16816.F32 R12, R16, R2, R32 ;  /* 0x00000002100c723c */ /* 0x001fe20000001820 */
[----:B-1----:R-:W-:-:S02]  /*1e290*/  IMAD R5, R30, 0x100, R29 ;  /* 0x000001001e057824 */ /* 0x002fc400078e021d */
[----:B------:R0:W-:Y:S04]  /*1e2a0*/  STL.64 [R1+0x780], R8 ;  /* 0x0007800801007387 */ /* 0x0001e80000100a00 */
[----:B------:R-:W-:Y:S04]  /*1e2b0*/  STL.64 [R1+0x788], R10 ;  /* 0x0007880a01007387 */ /* 0x000fe80000100a00 */
[----:B------:R-:W-:Y:S04]  /*1e2c0*/  STL [R1+0x48], R5 ;  /* 0x0000480501007387 */ /* 0x000fe80000100800 */
[----:B------:R-:W-:Y:S04]  /*1e2d0*/  STL [R1+0x1ecc], R2 ;  /* 0x001ecc0201007387 */ /* 0x000fe80000100800 */
[----:B------:R-:W-:Y:S01]  /*1e2e0*/  STL [R1+0x1ec8], R3 ;  /* 0x001ec80301007387 */ /* 0x000fe20000100800 */
[----:B------:R-:W-:-:S03]  /*1e2f0*/  IMAD R4, R28, 0x100, R27 ;  /* 0x000001001c047824 */ /* 0x000fc600078e021b */
        /* <DEDUP_REMOVED lines=11> */
[----:B0-----:R-:W-:-:S03]  /*1e3b0*/  IMAD R8, R26, 0x100, R25 ;  /* 0x000001001a087824 */ /* 0x001fc600078e0219 */
        /* <DEDUP_REMOVED lines=200> */
[----:B--2---:R-:W-:-:S02]  /*1f040*/  IMAD R30, R30, 0x100, R36 ;  /* 0x000001001e1e7824 */ /* 0x004fc400078e0224 */
[----:B----4-:R-:W-:Y:S01]  /*1f050*/  IMAD R29, R29, 0x100, R37 ;  /* 0x000001001d1d7824 */ /* 0x010fe200078e0225 */
[----:B------:R-:W2:Y:S04]  /*1f060*/  LDL.LU R36, [R1+0x1ed4] ;  /* 0x001ed40001247983 */ /* 0x000ea80000300800 */
        /* <DEDUP_REMOVED lines=10> */
[----:B------:R-:W-:Y:S02]  /*1f110*/  F2FP.F16.E5M2.UNPACK_B R17, R29 ;  /* 0x0000001dff11723e */ /* 0x000fe400020004ff */
        /* <DEDUP_REMOVED lines=74> */
[----:B------:R-:W2:Y:S04]  /*1f5c0*/  LDL.LU R6, [R1+0x5c8] ;  /* 0x0005c80001067983 */ /* 0x000ea80000300800 */
[----:B------:R-:W2:Y:S04]  /*1f5d0*/  LDL.LU R7, [R1+0x5cc] ;  /* 0x0005cc0001077983 */ /* 0x000ea80000300800 */
[----:B--2---:R-:W-:Y:S04]  /*1f5e0*/  STL.64 [R1+0x1e30], R6 ;  /* 0x001e300601007387 */ /* 0x004fe80000100a00 */
[----:B----4-:R0:W-:Y:S01]  /*1f5f0*/  STL.64 [R1+0x1e28], R4 ;  /* 0x001e280401007387 */ /* 0x0101e20000100a00 */
[C---:B------:R-:W-:Y:S03]  /*1f600*/  HMMA.16816.F32 R8, R16.reuse, R14, R8 ;  /* 0x0000000e1008723c */ /* 0x040fe60000001808 */
        /* <DEDUP_REMOVED lines=221> */
[----:B------:R-:W-:Y:S04]  /*203e0*/  STL.64 [R1+0x1cf8], R8 ;  /* 0x001cf80801007387 */ /* 0x000fe80000100a00 */
[----:B------:R-:W-:Y:S04]  /*203f0*/  STL.64 [R1+0x4d0], R12 ;  /* 0x0004d00c01007387 */ /* 0x000fe80000100a00 */
[----:B------:R0:W-:Y:S02]  /*20400*/  STL.64 [R1+0x4d8], R14 ;  /* 0x0004d80e01007387 */ /* 0x0001e40000100a00 */
[C---:B0-----:R-:W-:Y:S08]  /*20410*/  HMMA.16816.F32 R12, R16.reuse, R6, R28 ;  /* 0x00000006100c723c */ /* 0x041ff0000000181c */
[----:B------:R-:W-:Y:S01]  /*20420*/  HMMA.16816.F32 R8, R16, R4, R32 ;  /* 0x000000041008723c */ /* 0x000fe20000001820 */
[----:B------:R-:W-:Y:S10]  /*20430*/  STL.64 [R1+0x1cc0], R6 ;  /* 0x001cc00601007387 */ /* 0x000ff40000100a00 */
        /* <DEDUP_REMOVED lines=52> */
[----:B------:R-:W4:Y:S04]  /*20780*/  LDL.LU R37, [R1+0x1d60] ;  /* 0x001d600001257983 */ /* 0x000f280000300800 */
[----:B------:R0:W-:Y:S01]  /*20790*/  STL [R1+0x48], R2 ;  /* 0x0000480201007387 */ /* 0x0001e20000100800 */
[----:B------:R-:W-:-:S03]  /*207a0*/  IMAD R0, R0, 0x100, R3 ;  /* 0x0000010000007824 */ /* 0x000fc600078e0203 */
        /* <DEDUP_REMOVED lines=187> */
[----:B------:R-:W-:Y:S02]  /*21360*/  F2FP.F16.E5M2.UNPACK_B R17, R30 ;  /* 0x0000001eff11723e */ /* 0x000fe400020004ff */
[----:B-1----:R-:W-:Y:S02]  /*21370*/  F2FP.F16.E5M2.UNPACK_B R18, R31 ;  /* 0x0000001fff12723e */ /* 0x002fe400020004ff */
[----:B------:R-:W-:Y:S01]  /*21380*/  F2FP.F16.E5M2.UNPACK_B R19, R0 ;  /* 0x00000000ff13723e */ /* 0x000fe200020004ff */
[----:B------:R-:W2:Y:S04]  /*21390*/  LDL.LU R29, [R1+0x1c70] ;  /* 0x001c7000011d7983 */ /* 0x000ea80000300800 */
[----:B------:R-:W2:Y:S04]  /*213a0*/  LDL.LU R30, [R1+0x1c6c] ;  /* 0x001c6c00011e7983 */ /* 0x000ea80000300800 */
[----:B------:R-:W2:Y:S01]  /*213b0*/  LDL.LU R31, [R1+0x1c68] ;  /* 0x001c6800011f7983 */ /* 0x000ea20000300800 */
        /* <DEDUP_REMOVED lines=248> */
[----:B------:R-:W3:Y:S04]  /*22340*/  LDL.LU R29, [R1+0x34] ;  /* 0x00003400011d7983 */ /* 0x000ee80000300800 */
[----:B-1----:R-:W3:Y:S01]  /*22350*/  LDL.LU R30, [R1+0x38] ;  /* 0x00003800011e7983 */ /* 0x002ee20000300800 */
[----:B------:R-:W-:-:S03]  /*22360*/  IMAD.MOV.U32 R31, RZ, RZ, R0 ;  /* 0x000000ffff1f7224 */ /* 0x000fc600078e0000 */
        /* <DEDUP_REMOVED lines=34> */
[----:B0-----:R-:W3:Y:S04]  /*22590*/  LDL.LU.64 R6, [R1+0x1b30] ;  /* 0x001b300001067983 */ /* 0x001ee80000300a00 */
[----:B------:R-:W2:Y:S04]  /*225a0*/  LDL.LU.64 R4, [R1+0x1b28] ;  /* 0x001b280001047983 */ /* 0x000ea80000300a00 */
[----:B------:R-:W4:Y:S04]  /*225b0*/  LDL.LU.64 R10, [R1+0x1b20] ;  /* 0x001b2000010a7983 */ /* 0x000f280000300a00 */
[----:B------:R-:W2:Y:S01]  /*225c0*/  LDL.LU.64 R8, [R1+0x1b18] ;  /* 0x001b180001087983 */ /* 0x000ea20000300a00 */
[----:B------:R-:W-:-:S03]  /*225d0*/  IMAD.MOV.U32 R23, RZ, RZ, R0 ;  /* 0x000000ffff177224 */ /* 0x000fc600078e0000 */
[----:B------:R-:W-:Y:S04]  /*225e0*/  STL.64 [R1+0xc0], R12 ;  /* 0x0000c00c01007387 */ /* 0x000fe80000100a00 */
[----:B------:R3:W-:Y:S02]  /*225f0*/  STL.64 [R1+0xc8], R14 ;  /* 0x0000c80e01007387 */ /* 0x0007e40000100a00 */
[C---:B---3--:R-:W-:Y:S08]  /*22600*/  HMMA.16816.F32 R12, R16.reuse, R6, R28 ;  /* 0x00000006100c723c */ /* 0x048ff0000000181c */
[C---:B----4-:R-:W-:Y:S08]  /*22610*/  HMMA.16816.F32 R20, R16.reuse, R10, R20 ;  /* 0x0000000a1014723c */ /* 0x050ff00000001814 */
[C---:B--2---:R-:W-:Y:S08]  /*22620*/  HMMA.16816.F32 R8, R16.reuse, R8, R24 ;  /* 0x000000081008723c */ /* 0x044ff00000001818 */
[----:B------:R-:W-:Y:S01]  /*22630*/  HMMA.16816.F32 R4, R16, R4, R32 ;  /* 0x000000041004723c */ /* 0x000fe20000001820 */
[----:B------:R-:W-:-:S02]  /*22640*/  IMAD.MOV.U32 R0, RZ, RZ, R15 ;  /* 0x000000ffff007224 */ /* 0x000fc400078e000f */
[----:B------:R-:W-:Y:S04]  /*22650*/  STL.64 [R1+0xa0], R20 ;  /* 0x0000a01401007387 */ /* 0x000fe80000100a00 */
[----:B------:R-:W-:Y:S04]  /*22660*/  STL.64 [R1+0xa8], R22 ;  /* 0x0000a81601007387 */ /* 0x000fe80000100a00 */
[----:B------:R0:W-:Y:S04]  /*22670*/  STL.64 [R1+0x40], R12 ;  /* 0x0000400c01007387 */ /* 0x0001e80000100a00 */
[----:B------:R-:W-:Y:S04]  /*22680*/  STL.64 [R1+0x70], R8 ;  /* 0x0000700801007387 */ /* 0x000fe80000100a00 */
[----:B------:R-:W-:Y:S04]  /*22690*/  STL.64 [R1+0x78], R10 ;  /* 0x0000780a01007387 */ /* 0x000fe80000100a00 */
[----:B------:R1:W-:Y:S04]  /*226a0*/  STL [R1+0x48], R14 ;  /* 0x0000480e01007387 */ /* 0x0003e80000100800 */
        /* <DEDUP_REMOVED lines=46> */
[----:B------:R-:W-:-:S02]  /*22990*/  IMAD R4, R5, 0x100, R4 ;  /* 0x0000010005047824 */ /* 0x000fc400078e0204 */
[----:B---3--:R-:W-:Y:S02]  /*229a0*/  IMAD R5, R6, 0x100, R0 ;  /* 0x0000010006057824 */ /* 0x008fe400078e0200 */
[----:B------:R-:W-:Y:S02]  /*229b0*/  IMAD R6, R24, 0x100, R7 ;  /* 0x0000010018067824 */ /* 0x000fe400078e0207 */
[----:B------:R-:W-:Y:S01]  /*229c0*/  IMAD R7, R26, 0x100, R25 ;  /* 0x000001001a077824 */ /* 0x000fe200078e0219 */
[----:B--2---:R-:W-:Y:S01]  /*229d0*/  HMMA.16816.F32 R16, R16, R2, R12 ;  /* 0x000000021010723c */ /* 0x004fe2000000180c */
[----:B------:R-:W2:Y:S04]  /*229e0*/  LDL.LU.64 R14, [R1+0x1b10] ;  /* 0x001b1000010e7983 */ /* 0x000ea80000300a00 */
[----:B------:R-:W2:-:S14]  /*229f0*/  LDL.LU.64 R12, [R1+0x1b08] ;  /* 0x001b0800010c7983 */ /* 0x000e9c0000300a00 */
[----:B------:R-:W-:Y:S01]  /*22a00*/  IMAD.MOV.U32 R0, RZ, RZ, R19 ;  /* 0x000000ffff007224 */ /* 0x000fe200078e0013 */
[----:B------:R0:W-:Y:S04]  /*22a10*/  STL.64 [R1+0x10], R16 ;  /* 0x0000101001007387 */ /* 0x0001e80000100a00 */
[----:B------:R1:W-:Y:S04]  /*22a20*/  STL [R1+0x18], R18 ;  /* 0x0000181201007387 */ /* 0x0003e80000100800 */
[----:B------:R-:W-:Y:S01]  /*22a30*/  STL [R1+0x16a8], R0 ;  /* 0x0016a80001007387 */ /* 0x000fe20000100800 */
[----:B------:R-:W-:-:S02]  /*22a40*/  F2FP.F16.E5M2.UNPACK_B R19, R7 ;  /* 0x00000007ff13723e */ /* 0x000fc400020004ff */
[----:B0-----:R-:W-:Y:S02]  /*22a50*/  F2FP.F16.E5M2.UNPACK_B R16, R4 ;  /* 0x00000004ff10723e */ /* 0x001fe400020004ff */
[----:B------:R-:W-:Y:S01]  /*22a60*/  F2FP.F16.E5M2.UNPACK_B R17, R5 ;  /* 0x00000005ff11723e */ /* 0x000fe200020004ff */
[----:B------:R-:W3:Y:S01]  /*22a70*/  LDL.LU R4, [R1+0x80] ;  /* 0x0000800001047983 */ /* 0x000ee20000300800 */
[----:B-1----:R-:W-:-:S03]  /*22a80*/  F2FP.F16.E5M2.UNPACK_B R18, R6 ;  /* 0x00000006ff12723e */ /* 0x002fc600020004ff */
[----:B------:R-:W3:Y:S04]  /*22a90*/  LDL.LU R5, [R1+0x84] ;  /* 0x0000840001057983 */ /* 0x000ee80000300800 */
[----:B------:R-:W3:Y:S04]  /*22aa0*/  LDL.LU R6, [R1+0x88] ;  /* 0x0000880001067983 */ /* 0x000ee80000300800 */
[----:B------:R-:W3:Y:S01]  /*22ab0*/  LDL.LU R7, [R1+0x8c] ;  /* 0x00008c0001077983 */ /* 0x000ee20000300800 */
[----:B------:R-:W-:Y:S02]  /*22ac0*/  F2FP.F16.E5M2.UNPACK_B R36, R36.H1 ;  /* 0x00000024ff24723e */ /* 0x000fe400030004ff */
[----:B------:R-:W-:-:S07]  /*22ad0*/  F2FP.F16.E5M2.UNPACK_B R37, R37.H1 ;  /* 0x00000025ff25723e */ /* 0x000fce00030004ff */
[----:B--2---:R-:W-:-:S15]  /*22ae0*/  HMMA.16816.F32 R12, R16, R36, R12 ;  /* 0x00000024100c723c */ /* 0x004fde000000180c */
[----:B------:R-:W-:-:S04]  /*22af0*/  NOP ;  /* 0x0000000000007918 */ /* 0x000fc80000000000 */
[----:B------:R-:W-:Y:S04]  /*22b00*/  STL.64 [R1+0x30], R12 ;  /* 0x0000300c01007387 */ /* 0x000fe80000100a00 */
[----:B------:R0:W-:Y:S04]  /*22b10*/  STL.64 [R1+0x38], R14 ;  /* 0x0000380e01007387 */ /* 0x0001e80000100a00 */
[----:B0-----:R-:W2:Y:S04]  /*22b20*/  LDL.LU.64 R14, [R1+0x1b00] ;  /* 0x001b0000010e7983 */ /* 0x001ea80000300a00 */
[----:B------:R-:W2:Y:S01]  /*22b30*/  LDL.LU.64 R12, [R1+0x1af8] ;  /* 0x001af800010c7983 */ /* 0x000ea20000300a00 */
[----:B----4-:R-:W-:-:S02]  /*22b40*/  F2FP.F16.E5M2.UNPACK_B R34, R34.H1 ;  /* 0x00000022ff22723e */ /* 0x010fc400030004ff */
[----:B------:R-:W-:-:S07]  /*22b50*/  F2FP.F16.E5M2.UNPACK_B R35, R35.H1 ;  /* 0x00000023ff23723e */ /* 0x000fce00030004ff */
[C---:B---3--:R-:W-:Y:S01]  /*22b60*/  HMMA.16816.F32 R4, R16.reuse, R34, R4 ;  /* 0x000000221004723c */ /* 0x048fe20000001804 */
[----:B------:R-:W-:Y:S02]  /*22b70*/  F2FP.F16.E5M2.UNPACK_B R32, R32.H1 ;  /* 0x00000020ff20723e */ /* 0x000fe400030004ff */
[----:B------:R-:W-:Y:S01]  /*22b80*/  F2FP.F16.E5M2.UNPACK_B R33, R33.H1 ;  /* 0x00000021ff21723e */ /* 0x000fe200030004ff */
[----:B------:R-:W-:Y:S04]  /*22b90*/  STL [R1+0x1a8c], R36 ;  /* 0x001a8c2401007387 */ /* 0x000fe80000100800 */
[----:B------:R-:W-:Y:S11]  /*22ba0*/  STL [R1+0x1a88], R37 ;  /* 0x001a882501007387 */ /* 0x000ff60000100800 */
[----:B------:R-:W-:Y:S04]  /*22bb0*/  STL.64 [R1+0x80], R4 ;  /* 0x0000800401007387 */ /* 0x000fe80000100a00 */
[----:B------:R0:W-:Y:S02]  /*22bc0*/  STL.64 [R1+0x88], R6 ;  /* 0x0000880601007387 */ /* 0x0001e40000100a00 */
[----:B0-----:R-:W-:Y:S01]  /*22bd0*/  HMMA.16816.F32 R4, R16, R32, R8 ;  /* 0x000000201004723c */ /* 0x001fe20000001808 */
[----:B------:R-:W-:-:S02]  /*22be0*/  F2FP.F16.E5M2.UNPACK_B R30, R30.H1 ;  /* 0x0000001eff1e723e */ /* 0x000fc400030004ff */
[----:B------:R-:W-:Y:S01]  /*22bf0*/  F2FP.F16.E5M2.UNPACK_B R31, R31.H1 ;  /* 0x0000001fff1f723e */ /* 0x000fe200030004ff */
[----:B------:R-:W-:Y:S04]  /*22c00*/  STL.64 [R1+0x1a60], R34 ;  /* 0x001a602201007387 */ /* 0x000fe80000100a00 */
[----:B------:R-:W-:Y:S11]  /*22c10*/  STL.64 [R1+0x1a58], R32 ;  /* 0x001a582001007387 */ /* 0x000ff60000100a00 */
[----:B------:R-:W-:Y:S04]  /*22c20*/  STL.64 [R1+0x90], R4 ;  /* 0x0000900401007387 */ /* 0x000fe80000100a00 */
[----:B------:R2:W-:Y:S01]  /*22c30*/  STL.64 [R1+0x98], R6 ;  /* 0x0000980601007387 */ /* 0x0005e20000100a00 */
[----:B------:R-:W-:-:S02]  /*22c40*/  F2FP.F16.E5M2.UNPACK_B R28, R28.H1 ;  /* 0x0000001cff1c723e */ /* 0x000fc400030004ff */
[----:B------:R-:W-:Y:S01]  /*22c50*/  F2FP.F16.E5M2.UNPACK_B R29, R29.H1 ;  /* 0x0000001dff1d723e */ /* 0x000fe200030004ff */
[----:B--2---:R-:W-:-:S15]  /*22c60*/  HMMA.16816.F32 R4, R16, R30, R12 ;  /* 0x0000001e1004723c */ /* 0x004fde000000180c */
[----:B------:R-:W-:-:S04]  /*22c70*/  NOP ;  /* 0x0000000000007918 */ /* 0x000fc80000000000 */
[----:B------:R-:W-:Y:S04]  /*22c80*/  STL.64 [R1+0xd0], R4 ;  /* 0x0000d00401007387 */ /* 0x000fe80000100a00 */
[----:B------:R0:W-:Y:S04]  /*22c90*/  STL.64 [R1+0xd8], R6 ;  /* 0x0000d80601007387 */ /* 0x0001e80000100a00 */
[----:B------:R-:W2:Y:S01]  /*22ca0*/  LDL.LU R32, [R1+0x220] ;  /* 0x0002200001207983 */ /* 0x000ea20000300800 */
[----:B0-----:R-:W-:-:S15]  /*22cb0*/  HMMA.16816.F32 R4, R16, R28, R20 ;  /* 0x0000001c1004723c */ /* 0x001fde0000001814 */
[----:B------:R-:W-:-:S04]  /*22cc0*/  NOP ;  /* 0x0000000000007918 */ /* 0x000fc80000000000 */
[----:B------:R0:W-:Y:S04]  /*22cd0*/  STL.64 [R1+0xf0], R4 ;  /* 0x0000f00401007387 */ /* 0x0001e80000100a00 */
[----:B------:R1:W-:Y:S04]  /*22ce0*/  STL.64 [R1+0xf8], R6 ;  /* 0x0000f80601007387 */ /* 0x0003e80000100a00 */
[----:B------:R-:W2:Y:S04]  /*22cf0*/  LDL.LU R33, [R1+0x224] ;  /* 0x0002240001217983 */ /* 0x000ea80000300800 */
[----:B------:R-:W3:Y:S04]  /*22d00*/  LDL.LU R34, [R1+0x228] ;  /* 0x0002280001227983 */ /* 0x000ee80000300800 */
[----:B------:R-:W3:Y:S04]  /*22d10*/  LDL.LU R35, [R1+0x22c] ;  /* 0x00022c0001237983 */ /* 0x000ee80000300800 */
[----:B---3--:R-:W-:Y:S04]  /*22d20*/  STL.64 [R1+0x1ac0], R34 ;  /* 0x001ac02201007387 */ /* 0x008fe80000100a00 */
[----:B--2---:R2:W-:Y:S04]  /*22d30*/  STL.64 [R1+0x1ab8], R32 ;  /* 0x001ab82001007387 */ /* 0x0045e80000100a00 */
[----:B0-----:R-:W3:Y:S04]  /*22d40*/  LDL.LU R4, [R1+0x200] ;  /* 0x0002000001047983 */ /* 0x001ee80000300800 */
[----:B------:R-:W3:Y:S04]  /*22d50*/  LDL.LU R5, [R1+0x204] ;  /* 0x0002040001057983 */ /* 0x000ee80000300800 */
[----:B-1----:R-:W4:Y:S04]  /*22d60*/  LDL.LU R6, [R1+0x208] ;  /* 0x0002080001067983 */ /* 0x002f280000300800 */
[----:B------:R-:W4:Y:S04]  /*22d70*/  LDL.LU R7, [R1+0x20c] ;  /* 0x00020c0001077983 */ /* 0x000f280000300800 */
[----:B----4-:R-:W-:Y:S04]  /*22d80*/  STL.64 [R1+0x1ad0], R6 ;  /* 0x001ad00601007387 */ /* 0x010fe80000100a00 */
[----:B---3--:R-:W-:Y:S04]  /*22d90*/  STL.64 [R1+0x1ac8], R4 ;  /* 0x001ac80401007387 */ /* 0x008fe80000100a00 */
[----:B--2---:R-:W2:Y:S04]  /*22da0*/  LDL.LU R32, [R1+0x190] ;  /* 0x0001900001207983 */ /* 0x004ea80000300800 */
[----:B------:R-:W2:Y:S04]  /*22db0*/  LDL.LU R33, [R1+0x194] ;  /* 0x0001940001217983 */ /* 0x000ea80000300800 */
[----:B------:R-:W3:Y:S04]  /*22dc0*/  LDL.LU R34, [R1+0x198] ;  /* 0x0001980001227983 */ /* 0x000ee80000300800 */
[----:B------:R-:W3:Y:S01]  /*22dd0*/  LDL.LU R35, [R1+0x19c] ;  /* 0x00019c0001237983 */ /* 0x000ee20000300800 */
[----:B------:R-:W-:-:S03]  /*22de0*/  F2FP.F16.E5M2.UNPACK_B R26, R27.H1 ;  /* 0x0000001bff1a723e */ /* 0x000fc600030004ff */
        /* <DEDUP_REMOVED lines=8> */
[----:B------:R-:W3:Y:S04]  /*22e70*/  LDL.LU R35, [R1+0x14c] ;  /* 0x00014c0001237983 */ /* 0x000ee80000300800 */
[----:B------:R-:W2:Y:S01]  /*22e80*/  LDL.LU R24, [R1+0xf28] ;  /* 0x000f280001187983 */ /* 0x000ea20000300800 */
        /* <DEDUP_REMOVED lines=37> */
[----:B------:R-:W-:Y:S02]  /*230e0*/  F2FP.F16.E5M2.UNPACK_B R25, R25.H1 ;  /* 0x00000019ff19723e */ /* 0x000fe400030004ff */
[----:B------:R-:W-:Y:S02]  /*230f0*/  F2FP.F16.E5M2.UNPACK_B R22, R22.H1 ;  /* 0x00000016ff16723e */ /* 0x000fe400030004ff */
[----:B----4-:R-:W-:-:S03]  /*23100*/  F2FP.F16.E5M2.UNPACK_B R23, R23.H1 ;  /* 0x00000017ff17723e */ /* 0x010fc600030004ff */
[----:B--2---:R-:W-:-:S15]  /*23110*/  HMMA.16816.F32 R32, R16, R24, R32 ;  /* 0x000000181020723c */ /* 0x004fde0000001820 */
[----:B------:R-:W-:-:S04]  /*23120*/  NOP ;  /* 0x0000000000007918 */ /* 0x000fc80000000000 */
[----:B------:R-:W-:Y:S04]  /*23130*/  STL.64 [R1+0x120], R32 ;  /* 0x0001202001007387 */ /* 0x000fe80000100a00 */
[----:B------:R0:W-:Y:S04]  /*23140*/  STL.64 [R1+0x128], R34 ;  /* 0x0001282201007387 */ /* 0x0001e80000100a00 */
[----:B0-----:R-:W2:Y:S04]  /*23150*/  LDL.LU.64 R34, [R1+0x1ae0] ;  /* 0x001ae00001227983 */ /* 0x001ea80000300a00 */
[----:B------:R-:W2:Y:S04]  /*23160*/  LDL.LU.64 R32, [R1+0x1ad8] ;  /* 0x001ad80001207983 */ /* 0x000ea80000300a00 */
[----:B------:R-:W-:Y:S04]  /*23170*/  STL.64 [R1+0x1a20], R26 ;  /* 0x001a201a01007387 */ /* 0x000fe80000100a00 */
[----:B------:R0:W-:Y:S01]  /*23180*/  STL.64 [R1+0x1a18], R24 ;  /* 0x001a181801007387 */ /* 0x0001e20000100a00 */
[----:B---3--:R-:W-:Y:S03]  /*23190*/  HMMA.16816.F32 R4, R16, R22, R4 ;  /* 0x000000161004723c */ /* 0x008fe60000001804 */
[----:B0-----:R-:W3:Y:S04]  /*231a0*/  LDL.LU R24, [R1+0x1b0] ;  /* 0x0001b00001187983 */ /* 0x001ee80000300800 */
[----:B------:R-:W3:Y:S04]  /*231b0*/  LDL.LU R25, [R1+0x1b4] ;  /* 0x0001b40001197983 */ /* 0x000ee80000300800 */
[----:B------:R-:W3:Y:S04]  /*231c0*/  LDL.LU R26, [R1+0x1b8] ;  /* 0x0001b800011a7983 */ /* 0x000ee80000300800 */
[----:B------:R-:W3:Y:S01]  /*231d0*/  LDL.LU R27, [R1+0x1bc] ;  /* 0x0001bc00011b7983 */ /* 0x000ee20000300800 */
[----:B------:R-:W-:-:S02]  /*231e0*/  F2FP.F16.E5M2.UNPACK_B R20, R20.H1 ;  /* 0x00000014ff14723e */ /* 0x000fc400030004ff */
[----:B------:R-:W-:Y:S01]  /*231f0*/  F2FP.F16.E5M2.UNPACK_B R21, R21.H1 ;  /* 0x00000015ff15723e */ /* 0x000fe200030004ff */
[----:B------:R-:W-:Y:S04]  /*23200*/  STL.64 [R1+0x140], R4 ;  /* 0x0001400401007387 */ /* 0x000fe80000100a00 */
[----:B------:R0:W-:Y:S04]  /*23210*/  STL.64 [R1+0x148], R6 ;  /* 0x0001480601007387 */ /* 0x0001e80000100a00 */
[----:B0-----:R-:W4:Y:S04]  /*23220*/  LDL.LU.64 R6, [R1+0x1ad0] ;  /* 0x001ad00001067983 */ /* 0x001f280000300a00 */
[----:B------:R-:W4:Y:S01]  /*23230*/  LDL.LU.64 R4, [R1+0x1ac8] ;  /* 0x001ac80001047983 */ /* 0x000f220000300a00 */
[----:B--2---:R-:W-:-:S15]  /*23240*/  HMMA.16816.F32 R32, R16, R20, R32 ;  /* 0x000000141020723c */ /* 0x004fde0000001820 */
[----:B------:R-:W-:-:S04]  /*23250*/  NOP ;  /* 0x0000000000007918 */ /* 0x000fc80000000000 */
[----:B------:R-:W-:Y:S04]  /*23260*/  STL.64 [R1+0x170], R32 ;  /* 0x0001702001007387 */ /* 0x000fe80000100a00 */
[----:B------:R0:W-:Y:S04]  /*23270*/  STL.64 [R1+0x178], R34 ;  /* 0x0001782201007387 */ /* 0x0001e80000100a00 */
[----:B0-----:R-:W2:Y:S04]  /*23280*/  LDL.LU.64 R34, [R1+0x1ac0] ;  /* 0x001ac00001227983 */ /* 0x001ea80000300a00 */
[----:B------:R-:W2:Y:S01]  /*23290*/  LDL.LU.64 R32, [R1+0x1ab8] ;  /* 0x001ab80001207983 */ /* 0x000ea20000300a00 */
[----:B------:R-:W-:-:S02]  /*232a0*/  F2FP.F16.E5M2.UNPACK_B R14, R14.H1 ;  /* 0x0000000eff0e723e */ /* 0x000fc400030004ff */
[----:B------:R-:W-:Y:S01]  /*232b0*/  F2FP.F16.E5M2.UNPACK_B R15, R15.H1 ;  /* 0x0000000fff0f723e */ /* 0x000fe200030004ff */
[----:B------:R-:W-:Y:S04]  /*232c0*/  STL.64 [R1+0x1a30], R22 ;  /* 0x001a301601007387 */ /* 0x000fe80000100a00 */
[----:B------:R3:W-:Y:S02]  /*232d0*/  STL.64 [R1+0x1a28], R20 ;  /* 0x001a281401007387 */ /* 0x0007e40000100a00 */
[----:B---3--:R-:W-:Y:S01]  /*232e0*/  HMMA.16816.F32 R20, R16, R14, R24 ;  /* 0x0000000e1014723c */ /* 0x008fe20000001818 */
[----:B------:R-:W-:Y:S02]  /*232f0*/  F2FP.F16.E5M2.UNPACK_B R12, R12.H1 ;  /* 0x0000000cff0c723e */ /* 0x000fe400030004ff */
[----:B------:R-:W-:-:S02]  /*23300*/  F2FP.F16.E5M2.UNPACK_B R13, R13.H1 ;  /* 0x0000000dff0d723e */ /* 0x000fc400030004ff */
[----:B------:R-:W-:Y:S02]  /*23310*/  F2FP.F16.E5M2.UNPACK_B R10, R10.H1 ;  /* 0x0000000aff0a723e */ /* 0x000fe400030004ff */
[----:B------:R-:W-:-:S12]  /*23320*/  F2FP.F16.E5M2.UNPACK_B R11, R11.H1 ;  /* 0x0000000bff0b723e */ /* 0x000fd800030004ff */
[----:B------:R-:W-:Y:S04]  /*23330*/  STL.64 [R1+0x190], R20 ;  /* 0x0001901401007387 */ /* 0x000fe80000100a00 */
[----:B------:R0:W-:Y:S04]  /*23340*/  STL.64 [R1+0x198], R22 ;  /* 0x0001981601007387 */ /* 0x0001e80000100a00 */
[----:B------:R-:W-:Y:S04]  /*23350*/  STL.64 [R1+0x1a50], R14 ;  /* 0x001a500e01007387 */ /* 0x000fe80000100a00 */
[----:B------:R4:W-:Y:S01]  /*23360*/  STL.64 [R1+0x1a48], R12 ;  /* 0x001a480c01007387 */ /* 0x0009e20000100a00 */
[C---:B0-----:R-:W-:Y:S08]  /*23370*/  HMMA.16816.F32 R20, R16.reuse, R12, R28 ;  /* 0x0000000c1014723c */ /* 0x041ff0000000181c */
[----:B----4-:R-:W-:Y:S01]  /*23380*/  HMMA.16816.F32 R12, R16, R10, R4 ;  /* 0x0000000a100c723c */ /* 0x010fe20000001804 */
[----:B------:R-:W-:-:S02]  /*23390*/  F2FP.F16.E5M2.UNPACK_B R8, R8.H1 ;  /* 0x00000008ff08723e */ /* 0x000fc400030004ff */
[----:B------:R-:W-:-:S08]  /*233a0*/  F2FP.F16.E5M2.UNPACK_B R9, R9.H1 ;  /* 0x00000009ff09723e */ /* 0x000fd000030004ff */
[----:B------:R-:W-:Y:S04]  /*233b0*/  STL.64 [R1+0x1b0], R20 ;  /* 0x0001b01401007387 */ /* 0x000fe80000100a00 */
[----:B------:R-:W-:Y:S04]  /*233c0*/  STL.64 [R1+0x1b8], R22 ;  /* 0x0001b81601007387 */ /* 0x000fe80000100a00 */
[----:B------:R-:W-:Y:S04]  /*233d0*/  STL.64 [R1+0x1d0], R12 ;  /* 0x0001d00c01007387 */ /* 0x000fe80000100a00 */
[----:B------:R2:W-:Y:S04]  /*233e0*/  STL.64 [R1+0x1d8], R14 ;  /* 0x0001d80e01007387 */ /* 0x0005e80000100a00 */
[----:B------:R-:W-:Y:S04]  /*233f0*/  STL.64 [R1+0x1a00], R10 ;  /* 0x001a000a01007387 */ /* 0x000fe80000100a00 */
[----:B------:R0:W-:Y:S01]  /*23400*/  STL.64 [R1+0x19f8], R8 ;  /* 0x0019f80801007387 */ /* 0x0001e20000100a00 */
[----:B--2---:R-:W-:-:S15]  /*23410*/  HMMA.16816.F32 R12, R16, R8, R32 ;  /* 0x00000008100c723c */ /* 0x004fde0000001820 */
[----:B------:R-:W-:-:S04]  /*23420*/  NOP ;  /* 0x0000000000007918 */ /* 0x000fc80000000000 */
[----:B------:R-:W-:Y:S04]  /*23430*/  STL.64 [R1+0x200], R12 ;  /* 0x0002000c01007387 */ /* 0x000fe80000100a00 */
[----:B------:R-:W-:Y:S04]  /*23440*/  STL.64 [R1+0x208], R14 ;  /* 0x0002080e01007387 */ /* 0x000fe80000100a00 */
[----:B0-----:R-:W2:Y:S04]  /*23450*/  LDL.LU R8, [R1+0x7e0] ;  /* 0x0007e00001087983 */ /* 0x001ea80000300800 */
[----:B--2---:R-:W-:Y:S04]  /*23460*/  STL [R1+0x1a68], R8 ;  /* 0x001a680801007387 */ /* 0x004fe80000100800 */
[----:B------:R-:W2:Y:S04]  /*23470*/  LDL.LU R9, [R1+0x7e4] ;  /* 0x0007e40001097983 */ /* 0x000ea80000300800 */
[----:B--2---:R-:W-:Y:S04]  /*23480*/  STL [R1+0x1a6c], R9 ;  /* 0x001a6c0901007387 */ /* 0x004fe80000100800 */
[----:B------:R-:W2:Y:S04]  /*23490*/  LDL.LU R10, [R1+0x7e8] ;  /* 0x0007e800010a7983 */ /* 0x000ea80000300800 */
[----:B--2---:R-:W-:Y:S04]  /*234a0*/  STL [R1+0x1a70], R10 ;  /* 0x001a700a01007387 */ /* 0x004fe80000100800 */
[----:B------:R-:W2:Y:S04]  /*234b0*/  LDL.LU R11, [R1+0x7ec] ;  /* 0x0007ec00010b7983 */ /* 0x000ea80000300800 */
[----:B--2---:R-:W-:Y:S04]  /*234c0*/  STL [R1+0x1a90], R11 ;  /* 0x001a900b01007387 */ /* 0x004fe80000100800 */
[----:B------:R-:W2:Y:S04]  /*234d0*/  LDL.LU R28, [R1+0x840] ;  /* 0x00084000011c7983 */ /* 0x000ea80000300800 */
[----:B------:R-:W2:Y:S04]  /*234e0*/  LDL.LU R29, [R1+0x844] ;  /* 0x00084400011d7983 */ /* 0x000ea80000300800 */
[----:B------:R-:W3:Y:S04]  /*234f0*/  LDL.LU R30, [R1+0x848] ;  /* 0x00084800011e7983 */ /* 0x000ee80000300800 */
[----:B------:R-:W3:Y:S04]  /*23500*/  LDL.LU R31, [R1+0x84c] ;  /* 0x00084c00011f7983 */ /* 0x000ee80000300800 */
[----:B---3--:R-:W-:Y:S04]  /*23510*/  STL.64 [R1+0x1a80], R30 ;  /* 0x001a801e01007387 */ /* 0x008fe80000100a00 */
[----:B--2---:R0:W-:Y:S04]  /*23520*/  STL.64 [R1+0x1a78], R28 ;  /* 0x001a781c01007387 */ /* 0x0041e80000100a00 */
[----:B0-----:R-:W2:Y:S01]  /*23530*/  LDL.LU R28, [R1+0x2b0] ;  /* 0x0002b000011c7983 */ /* 0x001ea20000300800 */
[----:B------:R-:W-:-:S02]  /*23540*/  F2FP.F16.E5M2.UNPACK_B R6, R2.H1 ;  /* 0x00000002ff06723e */ /* 0x000fc400030004ff */
[----:B------:R-:W-:Y:S01]  /*23550*/  F2FP.F16.E5M2.UNPACK_B R7, R3.H1 ;  /* 0x00000003ff07723e */ /* 0x000fe200030004ff */
[----:B--2---:R0:W-:Y:S04]  /*23560*/  STL [R1+0x1a94], R28 ;  /* 0x001a941c01007387 */ /* 0x0041e80000100800 */
        /* <DEDUP_REMOVED lines=51> */
[----:B--2---:R-:W-:-:S15]  /*238a0*/  HMMA.16816.F32 R28, R16, R4, R28 ;  /* 0x00000004101c723c */ /* 0x004fde000000181c */
[----:B------:R-:W-:-:S04]  /*238b0*/  NOP ;  /* 0x0000000000007918 */ /* 0x000fc80000000000 */
        /* <DEDUP_REMOVED lines=9> */
[----:B------:R-:W2:Y:S01]  /*23950*/  LDL.LU R7, [R1+0x7fc] ;  /* 0x0007fc0001077983 */ /* 0x000ea20000300800 */
[----:B---3--:R-:W-:-:S02]  /*23960*/  IMAD R9, R9, 0x100, R11 ;  /* 0x0000010009097824 */ /* 0x008fc400078e020b */
[----:B------:R-:W-:Y:S02]  /*23970*/  IMAD R8, R8, 0x100, R36 ;  /* 0x0000010008087824 */ /* 0x000fe400078e0224 */
[----:B------:R-:W-:Y:S02]  /*23980*/  IMAD R0, R0, 0x100, R37 ;  /* 0x0000010000007824 */ /* 0x000fe400078e0225 */
[----:B----4-:R-:W-:Y:S02]  /*23990*/  IMAD R10, R10, 0x100, R28 ;  /* 0x000001000a0a7824 */ /* 0x010fe400078e021c */
        /* <DEDUP_REMOVED lines=18> */
[----:B----4-:R-:W-:-:S15]  /*23ac0*/  HMMA.16816.F32 R32, R16, R36, R32 ;  /* 0x000000241020723c */ /* 0x010fde0000001820 */
        /* <DEDUP_REMOVED lines=43> */
[C---:B----4-:R-:W-:Y:S08]  /*23d80*/  HMMA.16816.F32 R28, R16.reuse, R24, R32 ;  /* 0x00000018101c723c */ /* 0x050ff00000001820 */
[C---:B0-----:R-:W-:Y:S08]  /*23d90*/  HMMA.16816.F32 R24, R16.reuse, R22, R4 ;  /* 0x000000161018723c */ /* 0x041ff00000001804 */
[C---:B---3--:R-:W-:Y:S03]  /*23da0*/  HMMA.16816.F32 R4, R16.reuse, R20, R8 ;  /* 0x000000141004723c */ /* 0x048fe60000001808 */
        /* <DEDUP_REMOVED lines=648> */
[----:B0-----:R-:W-:-:S05]  /*26630*/  IMAD R4, R28, 0x100, R27 ;  /* 0x000001001c047824 */ /* 0x001fca00078e021b */
        /* <DEDUP_REMOVED lines=16> */
[----:B------:R-:W3:Y:S04]  /*26740*/  LDL.LU R34, [R1+0x4a8] ;  /* 0x0004a80001227983 */ /* 0x000ee80000300800 */
[----:B------:R-:W3:Y:S04]  /*26750*/  LDL.LU R35, [R1+0x4ac] ;  /* 0x0004ac0001237983 */ /* 0x000ee80000300800 */
[----:B------:R-:W3:Y:S04]  /*26760*/  LDL.LU R18, [R1+0x60] ;  /* 0x0000600001127983 */ /* 0x000ee80000300800 */
[----:B------:R-:W3:Y:S01]  /*26770*/  LDL.LU R19, [R1+0x64] ;  /* 0x0000640001137983 */ /* 0x000ee20000300800 */
[----:B------:R-:W-:-:S05]  /*26780*/  IMAD R12, R26, 0x100, R25 ;  /* 0x000001001a0c7824 */ /* 0x000fca00078e0219 */
[----:B------:R-:W-:Y:S01]  /*26790*/  F2FP.F16.E5M2.UNPACK_B R16, R12 ;  /* 0x0000000cff10723e */ /* 0x000fe200020004ff */
[----:B--2---:R-:W-:Y:S04]  /*267a0*/  STL.64 [R1+0x1780], R30 ;  /* 0x0017801e01007387 */ /* 0x004fe80000100a00 */
[----:B----4-:R0:W-:Y:S01]  /*267b0*/  STL.64 [R1+0x1778], R28 ;  /* 0x0017781c01007387 */ /* 0x0101e20000100a00 */
[----:B---3--:R-:W-:Y:S02]  /*267c0*/  F2FP.F16.E5M2.UNPACK_B R17, R18 ;  /* 0x00000012ff11723e */ /* 0x008fe400020004ff */
[----:B------:R-:W-:Y:S02]  /*267d0*/  F2FP.F16.E5M2.UNPACK_B R18, R19 ;  /* 0x00000013ff12723e */ /* 0x000fe400020004ff */
[----:B------:R-:W-:Y:S01]  /*267e0*/  F2FP.F16.E5M2.UNPACK_B R19, R0 ;  /* 0x00000000ff13723e */ /* 0x000fe200020004ff */
[----:B0-----:R-:W2:Y:S04]  /*267f0*/  LDL.LU R28, [R1+0x490] ;  /* 0x00049000011c7983 */ /* 0x001ea80000300800 */
[----:B------:R-:W2:Y:S04]  /*26800*/  LDL.LU R29, [R1+0x494] ;  /* 0x00049400011d7983 */ /* 0x000ea80000300800 */
[----:B------:R-:W2:Y:S04]  /*26810*/  LDL.LU R30, [R1+0x498] ;  /* 0x00049800011e7983 */ /* 0x000ea80000300800 */
[----:B------:R-:W2:Y:S04]  /*26820*/  LDL.LU R31, [R1+0x49c] ;  /* 0x00049c00011f7983 */ /* 0x000ea80000300800 */
[----:B------:R-:W-:Y:S04]  /*26830*/  STL.64 [R1+0x1760], R22 ;  /* 0x0017601601007387 */ /* 0x000fe80000100a00 */
[----:B------:R0:W-:Y:S01]  /*26840*/  STL.64 [R1+0x1758], R20 ;  /* 0x0017581401007387 */ /* 0x0001e20000100a00 */
[C---:B------:R-:W-:Y:S03]  /*26850*/  HMMA.16816.F32 R32, R16.reuse, R36, R32 ;  /* 0x000000241020723c */ /* 0x040fe60000001820 */
[----:B0-----:R-:W3:Y:S04]  /*26860*/  LDL.LU R20, [R1+0x470] ;  /* 0x0004700001147983 */ /* 0x001ee80000300800 */
        /* <DEDUP_REMOVED lines=11> */
[----:B------:R-:W-:Y:S04]  /*26920*/  STL [R1+0x16cc], R2 ;  /* 0x0016cc0201007387 */ /* 0x000fe80000100800 */
[----:B------:R-:W-:Y:S04]  /*26930*/  STL [R1+0x16c8], R3 ;  /* 0x0016c80301007387 */ /* 0x000fe80000100800 */
        /* <DEDUP_REMOVED lines=42> */
[----:B0-----:R-:W4:Y:S04]  /*26be0*/  LDL.LU.64 R26, [R1+0x1750] ;  /* 0x00175000011a7983 */ /* 0x001f280000300a00 */
[----:B------:R-:W2:Y:S04]  /*26bf0*/  LDL.LU.64 R24, [R1+0x1748] ;  /* 0x0017480001187983 */ /* 0x000ea80000300a00 */
[----:B------:R-:W-:Y:S01]  /*26c00*/  STL [R1+0x16b4], R29 ;  /* 0x0016b41d01007387 */ /* 0x000fe20000100800 */
        /* <DEDUP_REMOVED lines=24> */
[----:B------:R-:W-:Y:S04]  /*26d90*/  STL.64 [R1+0xa70], R24 ;  /* 0x000a701801007387 */ /* 0x000fe80000100a00 */
[----:B------:R2:W-:Y:S04]  /*26da0*/  STL.64 [R1+0xa78], R26 ;  /* 0x000a781a01007387 */ /* 0x0005e80000100a00 */
[----:B0-----:R-:W3:Y:S04]  /*26db0*/  LDL.LU R20, [R1+0x370] ;  /* 0x0003700001147983 */ /* 0x001ee80000300800 */
[----:B------:R-:W3:Y:S04]  /*26dc0*/  LDL.LU R21, [R1+0x374] ;  /* 0x0003740001157983 */ /* 0x000ee80000300800 */
[----:B------:R-:W3:Y:S04]  /*26dd0*/  LDL.LU R22, [R1+0x378] ;  /* 0x0003780001167983 */ /* 0x000ee80000300800 */
[----:B------:R-:W3:Y:S01]  /*26de0*/  LDL.LU R23, [R1+0x37c] ;  /* 0x00037c0001177983 */ /* 0x000ee20000300800 */
[C---:B--2---:R-:W-:Y:S03]  /*26df0*/  HMMA.16816.F32 R24, R16.reuse, R14, R32 ;  /* 0x0000000e1018723c */ /* 0x044fe60000001820 */
[----:B---3--:R-:W-:Y:S04]  /*26e00*/  STL.64 [R1+0x16e0], R22 ;  /* 0x0016e01601007387 */ /* 0x008fe80000100a00 */
[----:B------:R0:W-:Y:S02]  /*26e10*/  STL.64 [R1+0x16d8], R20 ;  /* 0x0016d81401007387 */ /* 0x0001e40000100a00 */
[C---:B0-----:R-:W-:Y:S02]  /*26e20*/  HMMA.16816.F32 R20, R16.reuse, R12, R4 ;  /* 0x0000000c1014723c */ /* 0x041fe40000001804 */
[----:B------:R-:W2:Y:S08]  /*26e30*/  LDL.LU R4, [R1+0x3e0] ;  /* 0x0003e00001047983 */ /* 0x000eb00000300800 */
[----:B------:R-:W-:Y:S04]  /*26e40*/  STL.64 [R1+0xa60], R24 ;  /* 0x000a601801007387 */ /* 0x000fe80000100a00 */
[----:B------:R-:W-:Y:S05]  /*26e50*/  STL.64 [R1+0xa68], R26 ;  /* 0x000a681a01007387 */ /* 0x000fea0000100a00 */
        /* <DEDUP_REMOVED lines=14> */
[----:B------:R-:W2:Y:S04]  /*26f40*/  LDL.LU R23, [R1+0x3cc] ;  /* 0x0003cc0001177983 */ /* 0x000ea80000300800 */
[----:B--2---:R-:W-:Y:S04]  /*26f50*/  STL.64 [R1+0x16f0], R22 ;  /* 0x0016f01601007387 */ /* 0x004fe80000100a00 */
[----:B---3--:R0:W-:Y:S01]  /*26f60*/  STL.64 [R1+0x16e8], R20 ;  /* 0x0016e81401007387 */ /* 0x0081e20000100a00 */
[C---:B------:R-:W-:Y:S03]  /*26f70*/  HMMA.16816.F32 R4, R16.reuse, R10, R4 ;  /* 0x0000000a1004723c */ /* 0x040fe60000001804 */
        /* <DEDUP_REMOVED lines=47> */
[----:B------:R-:W4:Y:S01]  /*27270*/  LDL.LU.64 R20, [R1+0x16e8] ;  /* 0x0016e80001147983 */ /* 0x000f220000300a00 */
[----:B---3--:R-:W-:-:S02]  /*27280*/  IMAD R29, R29, 0x100, R36 ;  /* 0x000001001d1d7824 */ /* 0x008fc400078e0224 */
[----:B------:R-:W-:Y:S02]  /*27290*/  IMAD R30, R30, 0x100, R37 ;  /* 0x000001001e1e7824 */ /* 0x000fe400078e0225 */
[----:B------:R-:W-:Y:S02]  /*272a0*/  IMAD R31, R31, 0x100, R2 ;  /* 0x000001001f1f7824 */ /* 0x000fe400078e0202 */
[----:B------:R-:W-:Y:S01]  /*272b0*/  IMAD R0, R0, 0x100, R3 ;  /* 0x0000010000007824 */ /* 0x000fe200078e0203 */
[----:B----4-:R-:W-:-:S15]  /*272c0*/  HMMA.16816.F32 R20, R16, R4, R20 ;  /* 0x000000041014723c */ /* 0x010fde0000001814 */
        /* <DEDUP_REMOVED lines=26> */
[----:B------:R-:W2:Y:S04]  /*27470*/  LDL.LU R31, [R1+0x16ac] ;  /* 0x0016ac00011f7983 */ /* 0x000ea80000300800 */
[----:B------:R-:W3:Y:S01]  /*27480*/  LDL.LU R0, [R1+0x16a8] ;  /* 0x0016a80001007983 */ /* 0x000ee20000300800 */
[----:B----4-:R-:W-:-:S15]  /*27490*/  HMMA.16816.F32 R32, R16, R36, R32 ;  /* 0x000000241020723c */ /* 0x010fde0000001820 */
[----:B------:R-:W-:-:S04]  /*274a0*/  NOP ;  /* 0x0000000000007918 */ /* 0x000fc80000000000 */
[----:B------:R-:W-:Y:S04]  /*274b0*/  STL.64 [R1+0xa00], R32 ;  /* 0x000a002001007387 */ /* 0x000fe80000100a00 */
[----:B------:R0:W-:Y:S04]  /*274c0*/  STL.64 [R1+0xa08], R34 ;  /* 0x000a082201007387 */ /* 0x0001e80000100a00 */
[----:B0-----:R-:W3:Y:S04]  /*274d0*/  LDL.LU.64 R34, [R1+0x16a0] ;  /* 0x0016a00001227983 */ /* 0x001ee80000300a00 */
[----:B------:R-:W4:Y:S01]  /*274e0*/  LDL.LU.64 R32, [R1+0x1698] ;  /* 0x0016980001207983 */ /* 0x000f220000300a00 */
[C---:B--2---:R-:W-:Y:S08]  /*274f0*/  HMMA.16816.F32 R12, R16.reuse, R30, R12 ;  /* 0x0000001e100c723c */ /* 0x044ff0000000180c */
[----:B---3--:R-:W-:-:S15]  /*27500*/  HMMA.16816.F32 R4, R16, R34, R4 ;  /* 0x000000221004723c */ /* 0x008fde0000001804 */
[----:B------:R-:W-:-:S04]  /*27510*/  NOP ;  /* 0x0000000000007918 */ /* 0x000fc80000000000 */
[----:B------:R-:W-:Y:S04]  /*27520*/  STL.64 [R1+0x9f0], R4 ;  /* 0x0009f00401007387 */ /* 0x000fe80000100a00 */
[----:B------:R4:W-:Y:S02]  /*27530*/  STL.64 [R1+0x9f8], R6 ;  /* 0x0009f80601007387 */ /* 0x0009e40000100a00 */
[C---:B----4-:R-:W-:Y:S08]  /*27540*/  HMMA.16816.F32 R4, R16.reuse, R32, R8 ;  /* 0x000000201004723c */ /* 0x050ff00000001808 */
[C---:B------:R-:W-:Y:S01]  /*27550*/  HMMA.16816.F32 R8, R16.reuse, R28, R20 ;  /* 0x0000001c1008723c */ /* 0x040fe20000001814 */
[----:B------:R-:W-:Y:S04]  /*27560*/  STL.64 [R1+0x1620], R34 ;  /* 0x0016202201007387 */ /* 0x000fe80000100a00 */
[----:B------:R-:W-:Y:S06]  /*27570*/  STL.64 [R1+0x1618], R32 ;  /* 0x0016182001007387 */ /* 0x000fec0000100a00 */
[----:B------:R0:W-:Y:S04]  /*27580*/  STL.64 [R1+0x9e0], R4 ;  /* 0x0009e00401007387 */ /* 0x0001e80000100a00 */
[----:B------:R1:W-:Y:S04]  /*27590*/  STL.64 [R1+0x9e8], R6 ;  /* 0x0009e80601007387 */ /* 0x0003e80000100a00 */
[----:B0-----:R-:W2:Y:S04]  /*275a0*/  LDL.LU R4, [R1+0x2f0] ;  /* 0x0002f00001047983 */ /* 0x001ea80000300800 */
[----:B------:R-:W-:Y:S04]  /*275b0*/  STL.64 [R1+0x9d0], R12 ;  /* 0x0009d00c01007387 */ /* 0x000fe80000100a00 */
[----:B------:R-:W-:Y:S04]  /*275c0*/  STL.64 [R1+0x9d8], R14 ;  /* 0x0009d80e01007387 */ /* 0x000fe80000100a00 */
[----:B------:R0:W-:Y:S04]  /*275d0*/  STL.64 [R1+0x9c0], R8 ;  /* 0x0009c00801007387 */ /* 0x0001e80000100a00 */
[----:B------:R3:W-:Y:S04]  /*275e0*/  STL.64 [R1+0x9c8], R10 ;  /* 0x0009c80a01007387 */ /* 0x0007e80000100a00 */
[----:B------:R-:W2:Y:S04]  /*275f0*/  LDL.LU R5, [R1+0x2f4] ;  /* 0x0002f40001057983 */ /* 0x000ea80000300800 */
[----:B-1----:R-:W4:Y:S04]  /*27600*/  LDL.LU R6, [R1+0x2f8] ;  /* 0x0002f80001067983 */ /* 0x002f280000300800 */
        /* <DEDUP_REMOVED lines=9> */
[----:B0-----:R-:W4:Y:S04]  /*276a0*/  LDL.LU R8, [R1+0x310] ;  /* 0x0003100001087983 */ /* 0x001f280000300800 */
[----:B------:R-:W4:Y:S04]  /*276b0*/  LDL.LU R9, [R1+0x314] ;  /* 0x0003140001097983 */ /* 0x000f280000300800 */
[----:B---3--:R-:W3:Y:S04]  /*276c0*/  LDL.LU R10, [R1+0x318] ;  /* 0x00031800010a7983 */ /* 0x008ee80000300800 */
        /* <DEDUP_REMOVED lines=12> */
[----:B------:R-:W-:Y:S04]  /*27790*/  STL.64 [R1+0x1660], R10 ;  /* 0x0016600a01007387 */ /* 0x000fe80000100a00 */
[----:B----4-:R0:W-:Y:S04]  /*277a0*/  STL.64 [R1+0x1658], R8 ;  /* 0x0016580801007387 */ /* 0x0101e80000100a00 */
[----:B0-----:R-:W3:Y:S04]  /*277b0*/  LDL.LU R8, [R1+0x320] ;  /* 0x0003200001087983 */ /* 0x001ee80000300800 */
[----:B------:R-:W3:Y:S04]  /*277c0*/  LDL.LU R9, [R1+0x324] ;  /* 0x0003240001097983 */ /* 0x000ee80000300800 */
[----:B------:R-:W3:Y:S04]  /*277d0*/  LDL.LU R10, [R1+0x328] ;  /* 0x00032800010a7983 */ /* 0x000ee80000300800 */
[----:B------:R-:W3:Y:S04]  /*277e0*/  LDL.LU R11, [R1+0x32c] ;  /* 0x00032c00010b7983 */ /* 0x000ee80000300800 */
[----:B------:R-:W-:Y:S04]  /*277f0*/  STL.64 [R1+0x1640], R6 ;  /* 0x0016400601007387 */ /* 0x000fe80000100a00 */
[----:B------:R0:W-:Y:S04]  /*27800*/  STL.64 [R1+0x1638], R4 ;  /* 0x0016380401007387 */ /* 0x0001e80000100a00 */
[----:B0-----:R-:W4:Y:S04]  /*27810*/  LDL.LU R4, [R1+0x300] ;  /* 0x0003000001047983 */ /* 0x001f280000300800 */
[----:B------:R-:W4:Y:S04]  /*27820*/  LDL.LU R5, [R1+0x304] ;  /* 0x0003040001057983 */ /* 0x000f280000300800 */
[----:B------:R-:W4:Y:S04]  /*27830*/  LDL.LU R6, [R1+0x308] ;  /* 0x0003080001067983 */ /* 0x000f280000300800 */
[----:B------:R-:W4:Y:S04]  /*27840*/  LDL.LU R7, [R1+0x30c] ;  /* 0x00030c0001077983 */ /* 0x000f280000300800 */
        /* <DEDUP_REMOVED lines=8> */
[----:B0-----:R-:W2:Y:S01]  /*278d0*/  LDL.LU.64 R22, [R1+0x1690] ;  /* 0x0016900001167983 */ /* 0x001ea20000300a00 */
[----:B------:R-:W-:Y:S03]  /*278e0*/  HMMA.16816.F32 R32, R16, R24, R32 ;  /* 0x000000181020723c */ /* 0x000fe60000001820 */
[----:B------:R-:W3:-:S15]  /*278f0*/  LDL.LU.64 R20, [R1+0x1688] ;  /* 0x0016880001147983 */ /* 0x000ede0000300a00 */
[----:B------:R-:W-:Y:S01]  /*27900*/  NOP ;  /* 0x0000000000007918 */ /* 0x000fe20000000000 */
[----:B------:R0:W-:Y:S04]  /*27910*/  STL.64 [R1+0x9a0], R32 ;  /* 0x0009a02001007387 */ /* 0x0001e80000100a00 */
[----:B------:R1:W-:Y:S04]  /*27920*/  STL.64 [R1+0x9a8], R34 ;  /* 0x0009a82201007387 */ /* 0x0003e80000100a00 */
[----:B0-----:R-:W3:Y:S04]  /*27930*/  LDL.LU R32, [R1+0x2e0] ;  /* 0x0002e00001207983 */ /* 0x001ee80000300800 */
[----:B------:R-:W3:Y:S04]  /*27940*/  LDL.LU R33, [R1+0x2e4] ;  /* 0x0002e40001217983 */ /* 0x000ee80000300800 */
[----:B-1----:R-:W3:Y:S04]  /*27950*/  LDL.LU R34, [R1+0x2e8] ;  /* 0x0002e80001227983 */ /* 0x002ee80000300800 */
        /* <DEDUP_REMOVED lines=35> */
[----:B0-----:R-:W4:Y:S04]  /*27b90*/  LDL.LU.64 R10, [R1+0x1650] ;  /* 0x00165000010a7983 */ /* 0x001f280000300a00 */
[----:B------:R-:W2:Y:S04]  /*27ba0*/  LDL.LU.64 R8, [R1+0x1648] ;  /* 0x0016480001087983 */ /* 0x000ea80000300a00 */
[----:B------:R0:W-:Y:S04]  /*27bb0*/  STL.64 [R1+0x1598], R14 ;  /* 0x0015980e01007387 */ /* 0x0001e80000100a00 */
[----:B0-----:R-:W3:Y:S04]  /*27bc0*/  LDL.LU R14, [R1+0x14d0] ;  /* 0x0014d000010e7983 */ /* 0x001ee80000300800 */
[----:B------:R-:W3:Y:S04]  /*27bd0*/  LDL.LU R15, [R1+0x14cc] ;  /* 0x0014cc00010f7983 */ /* 0x000ee80000300800 */
[----:B------:R0:W-:Y:S04]  /*27be0*/  STL.64 [R1+0x1590], R12 ;  /* 0x0015900c01007387 */ /* 0x0001e80000100a00 */
[----:B0-----:R-:W2:Y:S04]  /*27bf0*/  LDL.LU R12, [R1+0x14c8] ;  /* 0x0014c800010c7983 */ /* 0x001ea80000300800 */
[----:B------:R-:W2:Y:S01]  /*27c00*/  LDL.LU R13, [R1+0x14c4] ;  /* 0x0014c400010d7983 */ /* 0x000ea20000300800 */
[----:B----4-:R-:W-:-:S15]  /*27c10*/  HMMA.16816.F32 R4, R16, R10, R4 ;  /* 0x0000000a1004723c */ /* 0x010fde0000001804 */
        /* <DEDUP_REMOVED lines=13> */
[----:B0-----:R-:W4:Y:S04]  /*27cf0*/  LDL.LU R8, [R1+0x2d0] ;  /* 0x0002d00001087983 */ /* 0x001f280000300800 */
[----:B------:R-:W4:Y:S04]  /*27d00*/  LDL.LU R9, [R1+0x2d4] ;  /* 0x0002d40001097983 */ /* 0x000f280000300800 */
[----:B------:R-:W4:Y:S04]  /*27d10*/  LDL.LU R10, [R1+0x2d8] ;  /* 0x0002d800010a7983 */ /* 0x000f280000300800 */
[----:B------:R-:W4:Y:S01]  /*27d20*/  LDL.LU R11, [R1+0x2dc] ;  /* 0x0002dc00010b7983 */ /* 0x000f220000300800 */
[C---:B--2---:R-:W-:Y:S08]  /*27d30*/  HMMA.16816.F32 R32, R16.reuse, R6, R32 ;  /* 0x000000061020723c */ /* 0x044ff00000001820 */
[----:B----4-:R-:W-:Y:S11]  /*27d40*/  HMMA.16816.F32 R8, R16, R4, R8 ;  /* 0x000000041008723c */ /* 0x010ff60000001808 */
[----:B------:R-:W-:Y:S04]  /*27d50*/  STL.64 [R1+0x930], R32 ;  /* 0x0009302001007387 */ /* 0x000fe80000100a00 */
[----:B------:R0:W-:Y:S04]  /*27d60*/  STL.64 [R1+0x938], R34 ;  /* 0x0009382201007387 */ /* 0x0001e80000100a00 */
[----:B0-----:R-:W2:Y:S04]  /*27d70*/  LDL.LU.64 R34, [R1+0x1620] ;  /* 0x0016200001227983 */ /* 0x001ea80000300a00 */
[----:B------:R-:W4:Y:S04]  /*27d80*/  LDL.LU.64 R32, [R1+0x1618] ;  /* 0x0016180001207983 */ /* 0x000f280000300a00 */
[----:B------:R3:W-:Y:S04]  /*27d90*/  STL.64 [R1+0x1550], R6 ;  /* 0x0015500601007387 */ /* 0x0007e80000100a00 */
[----:B------:R0:W-:Y:S04]  /*27da0*/  STL.64 [R1+0x1548], R4 ;  /* 0x0015480401007387 */ /* 0x0001e80000100a00 */
[----:B------:R1:W-:Y:S01]  /*27db0*/  STL.64 [R1+0x920], R8 ;  /* 0x0009200801007387 */ /* 0x0003e20000100a00 */
[----:B---3--:R-:W-:-:S02]  /*27dc0*/  IMAD R6, R15, 0x100, R14 ;  /* 0x000001000f067824 */ /* 0x008fc400078e020e */
[----:B0-----:R-:W-:Y:S02]  /*27dd0*/  IMAD R5, R21, 0x100, R20 ;  /* 0x0000010015057824 */ /* 0x001fe400078e0214 */
[----:B------:R-:W-:Y:S02]  /*27de0*/  IMAD R4, R23, 0x100, R22 ;  /* 0x0000010017047824 */ /* 0x000fe400078e0216 */
[----:B-1----:R-:W-:Y:S02]  /*27df0*/  IMAD R8, R13, 0x100, R12 ;  /* 0x000001000d087824 */ /* 0x002fe400078e020c */
[----:B------:R-:W-:Y:S01]  /*27e00*/  HMMA.16816.F32 R12, R16, R2, R24 ;  /* 0x00000002100c723c */ /* 0x000fe20000001818 */
[----:B------:R-:W-:Y:S02]  /*27e10*/  F2FP.F16.E5M2.UNPACK_B R17, R6 ;  /* 0x00000006ff11723e */ /* 0x000fe400020004ff */
[----:B------:R-:W-:Y:S02]  /*27e20*/  F2FP.F16.E5M2.UNPACK_B R18, R5 ;  /* 0x00000005ff12723e */ /* 0x000fe400020004ff */
[----:B------:R-:W-:-:S02]  /*27e30*/  F2FP.F16.E5M2.UNPACK_B R16, R8 ;  /* 0x00000008ff10723e */ /* 0x000fc400020004ff */
[----:B------:R-:W-:Y:S01]  /*27e40*/  F2FP.F16.E5M2.UNPACK_B R19, R4 ;  /* 0x00000004ff13723e */ /* 0x000fe200020004ff */
[----:B------:R0:W-:Y:S06]  /*27e50*/  STL.64 [R1+0x928], R10 ;  /* 0x0009280a01007387 */ /* 0x0001ec0000100a00 */
[C---:B0-----:R-:W-:Y:S05]  /*27e60*/  HMMA.16816.F32 R8, R16.reuse, R36, R28 ;  /* 0x000000241008723c */ /* 0x041fea000000181c */
[----:B------:R-:W-:Y:S04]  /*27e70*/  STL.64 [R1+0x8e0], R12 ;  /* 0x0008e00c01007387 */ /* 0x000fe80000100a00 */
[----:B------:R-:W-:Y:S04]  /*27e80*/  STL.64 [R1+0x8e8], R14 ;  /* 0x0008e80e01007387 */ /* 0x000fe80000100a00 */
[----:B------:R-:W3:Y:S06]  /*27e90*/  LDL.LU R4, [R1+0x70] ;  /* 0x0000700001047983 */ /* 0x000eec0000300800 */
[----:B------:R0:W-:Y:S04]  /*27ea0*/  STL.64 [R1+0x8d0], R8 ;  /* 0x0008d00801007387 */ /* 0x0001e80000100a00 */
[----:B------:R1:W-:Y:S04]  /*27eb0*/  STL.64 [R1+0x8d8], R10 ;  /* 0x0008d80a01007387 */ /* 0x0003e80000100a00 */
[----:B------:R-:W3:Y:S04]  /*27ec0*/  LDL.LU R5, [R1+0x74] ;  /* 0x0000740001057983 */ /* 0x000ee80000300800 */
[----:B------:R-:W2:Y:S04]  /*27ed0*/  LDL.LU R6, [R1+0x78] ;  /* 0x0000780001067983 */ /* 0x000ea80000300800 */
[----:B------:R-:W2:Y:S04]  /*27ee0*/  LDL.LU R7, [R1+0x7c] ;  /* 0x00007c0001077983 */ /* 0x000ea80000300800 */
[----:B0-----:R-:W2:Y:S04]  /*27ef0*/  LDL.LU R8, [R1+0xc0] ;  /* 0x0000c00001087983 */ /* 0x001ea80000300800 */
[----:B------:R-:W2:Y:S04]  /*27f00*/  LDL.LU R9, [R1+0xc4] ;  /* 0x0000c40001097983 */ /* 0x000ea80000300800 */
[----:B-1----:R-:W2:Y:S04]  /*27f10*/  LDL.LU R10, [R1+0xc8] ;  /* 0x0000c800010a7983 */ /* 0x002ea80000300800 */
        /* <DEDUP_REMOVED lines=48> */
[----:B---3--:R0:W-:Y:S04]  /*28220*/  STL.64 [R1+0x1558], R4 ;  /* 0x0015580401007387 */ /* 0x0081e80000100a00 */
[----:B0-----:R-:W3:Y:S04]  /*28230*/  LDL.LU R4, [R1+0xa0] ;  /* 0x0000a00001047983 */ /* 0x001ee80000300800 */
        /* <DEDUP_REMOVED lines=10> */
[----:B------:R-:W4:Y:S04]  /*282e0*/  LDL.LU.64 R28, [R1+0x1608] ;  /* 0x00160800011c7983 */ /* 0x000f280000300a00 */
[----:B------:R-:W2:Y:S04]  /*282f0*/  LDL.LU R34, [R1+0x12d8] ;  /* 0x0012d80001227983 */ /* 0x000ea80000300800 */
[----:B------:R-:W2:Y:S01]  /*28300*/  LDL.LU R35, [R1+0x12d4] ;  /* 0x0012d40001237983 */ /* 0x000ea20000300800 */
[----:B----4-:R-:W-:-:S15]  /*28310*/  HMMA.16816.F32 R28, R16, R32, R28 ;  /* 0x00000020101c723c */ /* 0x010fde000000181c */
[----:B------:R-:W-:-:S04]  /*28320*/  NOP ;  /* 0x0000000000007918 */ /* 0x000fc80000000000 */
[----:B------:R-:W-:Y:S04]  /*28330*/  STL.64 [R1+0x8b0], R28 ;  /* 0x0008b01c01007387 */ /* 0x000fe80000100a00 */
[----:B------:R0:W-:Y:S04]  /*28340*/  STL.64 [R1+0x8b8], R30 ;  /* 0x0008b81e01007387 */ /* 0x0001e80000100a00 */
[----:B0-----:R-:W4:Y:S04]  /*28350*/  LDL.LU.64 R30, [R1+0x1600] ;  /* 0x00160000011e7983 */ /* 0x001f280000300a00 */
[----:B------:R-:W2:Y:S04]  /*28360*/  LDL.LU.64 R28, [R1+0x15f8] ;  /* 0x0015f800011c7983 */ /* 0x000ea80000300a00 */
[----:B------:R-:W2:Y:S04]  /*28370*/  LDL.LU R32, [R1+0x12e0] ;  /* 0x0012e00001207983 */ /* 0x000ea80000300800 */
[----:B------:R-:W2:Y:S01]  /*28380*/  LDL.LU R33, [R1+0x12dc] ;  /* 0x0012dc0001217983 */ /* 0x000ea20000300800 */
[----:B----4-:R-:W-:-:S15]  /*28390*/  HMMA.16816.F32 R24, R16, R30, R24 ;  /* 0x0000001e1018723c */ /* 0x010fde0000001818 */
[----:B------:R-:W-:-:S04]  /*283a0*/  NOP ;  /* 0x0000000000007918 */ /* 0x000fc80000000000 */
[----:B------:R-:W-:Y:S04]  /*283b0*/  STL.64 [R1+0x8a0], R24 ;  /* 0x0008a01801007387 */ /* 0x000fe80000100a00 */
[----:B------:R0:W-:Y:S04]  /*283c0*/  STL.64 [R1+0x8a8], R26 ;  /* 0x0008a81a01007387 */ /* 0x0001e80000100a00 */
[----:B0-----:R-:W2:Y:S04]  /*283d0*/  LDL.LU.64 R26, [R1+0x15f0] ;  /* 0x0015f000011a7983 */ /* 0x001ea80000300a00 */
[----:B------:R-:W2:Y:S04]  /*283e0*/  LDL.LU.64 R24, [R1+0x15e8] ;  /* 0x0015e80001187983 */ /* 0x000ea80000300a00 */
[----:B------:R-:W4:Y:S01]  /*283f0*/  LDL.LU R31, [R1] ;  /* 0x00000000011f7983 */ /* 0x000f220000300800 */
        /* <DEDUP_REMOVED lines=19> */
[----:B-1----:R-:W3:Y:S01]  /*28530*/  LDL.LU R26, [R1+0x18] ;  /* 0x00001800011a7983 */ /* 0x002ee20000300800 */
[----:B------:R-:W-:-:S03]  /*28540*/  IMAD.MOV.U32 R27, RZ, RZ, R0 ;  /* 0x000000ffff1b7224 */ /* 0x000fc600078e0000 */
        /* <DEDUP_REMOVED lines=31> */
[----:B------:R0:W5:Y:S01]  /*28740*/  LDL.LU R0, [R1+0x1568] ;  /* 0x0015680001007983 */ /* 0x0001620000300800 */
[----:B--2---:R-:W-:-:S15]  /*28750*/  HMMA.16816.F32 R4, R16, R10, R4 ;  /* 0x0000000a1004723c */ /* 0x004fde0000001804 */
[----:B------:R-:W-:-:S04]  /*28760*/  NOP ;  /* 0x0000000000007918 */ /* 0x000fc80000000000 */
[----:B------:R-:W-:Y:S04]  /*28770*/  STL.64 [R1+0xb0], R4 ;  /* 0x0000b00401007387 */ /* 0x000fe80000100a00 */
[----:B------:R1:W-:Y:S04]  /*28780*/  STL.64 [R1+0xb8], R6 ;  /* 0x0000b80601007387 */ /* 0x0003e80000100a00 */
[----:B-1----:R-:W3:Y:S04]  /*28790*/  LDL.LU.64 R6, [R1+0x1560] ;  /* 0x0015600001067983 */ /* 0x002ee80000300a00 */
[----:B------:R-:W3:Y:S02]  /*287a0*/  LDL.LU.64 R4, [R1+0x1558] ;  /* 0x0015580001047983 */ /* 0x000ee40000300a00 */
[----:B---3--:R-:W-:Y:S02]  /*287b0*/  HMMA.16816.F32 R8, R16, R8, R4 ;  /* 0x000000081008723c */ /* 0x008fe40000001804 */
[----:B------:R-:W2:Y:S04]  /*287c0*/  LDL.LU.64 R6, [R1+0x1550] ;  /* 0x0015500001067983 */ /* 0x000ea80000300a00 */
[----:B------:R-:W3:-:S13]  /*287d0*/  LDL.LU.64 R4, [R1+0x1548] ;  /* 0x0015480001047983 */ /* 0x000eda0000300a00 */
[----:B------:R-:W-:Y:S04]  /*287e0*/  STL.64 [R1+0xa0], R8 ;  /* 0x0000a00801007387 */ /* 0x000fe80000100a00 */
[----:B------:R3:W-:Y:S01]  /*287f0*/  STL.64 [R1+0xa8], R10 ;  /* 0x0000a80a01007387 */ /* 0x0007e20000100a00 */
[----:B----4-:R-:W-:Y:S01]  /*28800*/  VIADD R31, R31, 0xffffffc0 ;  /* 0xffffffc01f1f7836 */ /* 0x010fe20000000000 */
[----:B------:R-:W-:Y:S02]  /*28810*/  IADD3 R32, P4, PT, R32, UR6, RZ ;  /* 0x0000000620207c10 */ /* 0x000fe4000ff9e0ff */
[----:B------:R-:W-:Y:S02]  /*28820*/  IADD3 R33, P6, PT, R33, UR6, RZ ;  /* 0x0000000621217c10 */ /* 0x000fe4000ffde0ff */
[----:B------:R-:W-:-:S02]  /*28830*/  IADD3 R34, P5, PT, R34, UR6, RZ ;  /* 0x0000000622227c10 */ /* 0x000fc4000ffbe0ff */
[----:B------:R-:W-:Y:S02]  /*28840*/  IADD3 R35, P3, PT, R35, UR6, RZ ;  /* 0x0000000623237c10 */ /* 0x000fe4000ff7e0ff */
[----:B------:R-:W-:Y:S02]  /*28850*/  IADD3 R36, P2, PT, R36, UR6, RZ ;  /* 0x0000000624247c10 */ /* 0x000fe4000ff5e0ff */
[----:B------:R-:W-:Y:S01]  /*28860*/  IADD3 R37, P1, PT, R37, UR6, RZ ;  /* 0x0000000625257c10 */ /* 0x000fe2000ff3e0ff */
[C---:B--2---:R-:W-:Y:S08]  /*28870*/  HMMA.16816.F32 R12, R16.reuse, R6, R12 ;  /* 0x00000006100c723c */ /* 0x044ff0000000180c */
[C---:B---3--:R-:W-:Y:S08]  /*28880*/  HMMA.16816.F32 R8, R16.reuse, R4, R20 ;  /* 0x000000041008723c */ /* 0x048ff00000001814 */
[----:B------:R-:W-:Y:S03]  /*28890*/  HMMA.16816.F32 R4, R16, R2, R24 ;  /* 0x000000021004723c */ /* 0x000fe60000001818 */
[----:B------:R-:W-:Y:S04]  /*288a0*/  STL.64 [R1+0x40], R12 ;  /* 0x0000400c01007387 */ /* 0x000fe80000100a00 */
[----:B------:R-:W-:Y:S04]  /*288b0*/  STL.64 [R1+0x48], R14 ;  /* 0x0000480e01007387 */ /* 0x000fe80000100a00 */
[----:B------:R-:W-:Y:S04]  /*288c0*/  STL.64 [R1+0x20], R8 ;  /* 0x0000200801007387 */ /* 0x000fe80000100a00 */
[----:B------:R-:W-:Y:S04]  /*288d0*/  STL.64 [R1+0x28], R10 ;  /* 0x0000280a01007387 */ /* 0x000fe80000100a00 */
[----:B------:R1:W-:Y:S04]  /*288e0*/  STL.64 [R1+0x10], R4 ;  /* 0x0000100401007387 */ /* 0x0003e80000100a00 */
[----:B------:R2:W-:Y:S04]  /*288f0*/  STL.64 [R1+0x18], R6 ;  /* 0x0000180601007387 */ /* 0x0005e80000100a00 */
[----:B------:R3:W-:Y:S04]  /*28900*/  STL [R1], R31 ;  /* 0x0000001f01007387 */ /* 0x0007e80000100800 */
[----:B------:R4:W-:Y:S04]  /*28910*/  STL [R1+0x12e0], R32 ;  /* 0x0012e02001007387 */ /* 0x0009e80000100800 */
[----:B------:R0:W-:Y:S04]  /*28920*/  STL [R1+0x12dc], R33 ;  /* 0x0012dc2101007387 */ /* 0x0001e80000100800 */
[----:B------:R0:W-:Y:S04]  /*28930*/  STL [R1+0x12d8], R34 ;  /* 0x0012d82201007387 */ /* 0x0001e80000100800 */
[----:B------:R-:W4:Y:S04]  /*28940*/  LDL.LU R3, [R1+0x12c8] ;  /* 0x0012c80001037983 */ /* 0x000f280000300800 */
[----:B------:R0:W-:Y:S04]  /*28950*/  STL [R1+0x12d4], R35 ;  /* 0x0012d42301007387 */ /* 0x0001e80000100800 */
[----:B-1----:R-:W4:Y:S04]  /*28960*/  LDL.LU R4, [R1+0x12c4] ;  /* 0x0012c40001047983 */ /* 0x002f280000300800 */
[----:B------:R1:W-:Y:S04]  /*28970*/  STL [R1+0x12d0], R36 ;  /* 0x0012d02401007387 */ /* 0x0003e80000100800 */
[----:B------:R-:W4:Y:S04]  /*28980*/  LDL.LU R5, [R1+0x12c0] ;  /* 0x0012c00001057983 */ /* 0x000f280000300800 */
[----:B------:R0:W-:Y:S04]  /*28990*/  STL [R1+0x12cc], R37 ;  /* 0x0012cc2501007387 */ /* 0x0001e80000100800 */
[----:B--2---:R-:W2:Y:S04]  /*289a0*/  LDL.LU R6, [R1+0x12bc] ;  /* 0x0012bc0001067983 */ /* 0x004ea80000300800 */
        /* <DEDUP_REMOVED lines=20> */
[----:B---3--:R-:W3:Y:S04]  /*28af0*/  LDL.LU R31, [R1+0x1268] ;  /* 0x00126800011f7983 */ /* 0x008ee80000300800 */
[----:B----4-:R-:W4:Y:S04]  /*28b00*/  LDL.LU R32, [R1+0x1264] ;  /* 0x0012640001207983 */ /* 0x010f280000300800 */
[----:B0-----:R-:W4:Y:S04]  /*28b10*/  LDL.LU R33, [R1+0x1260] ;  /* 0x0012600001217983 */ /* 0x001f280000300800 */
[----:B------:R-:W4:Y:S04]  /*28b20*/  LDL.LU R34, [R1+0x125c] ;  /* 0x00125c0001227983 */ /* 0x000f280000300800 */
[----:B------:R-:W4:Y:S04]  /*28b30*/  LDL.LU R35, [R1+0x1258] ;  /* 0x0012580001237983 */ /* 0x000f280000300800 */
[----:B-1----:R-:W4:Y:S04]  /*28b40*/  LDL.LU R36, [R1+0x1254] ;  /* 0x0012540001247983 */ /* 0x002f280000300800 */
[----:B------:R-:W4:Y:S01]  /*28b50*/  LDL.LU R37, [R1+0x1100] ;  /* 0x0011000001257983 */ /* 0x000f220000300800 */
[----:B------:R-:W-:-:S02]  /*28b60*/  IADD3 R3, P0, PT, R3, UR6, RZ ;  /* 0x0000000603037c10 */ /* 0x000fc4000ff1e0ff */
[----:B------:R-:W-:Y:S02]  /*28b70*/  IADD3.X R4, PT, PT, R4, UR8, RZ, P4, !PT ;  /* 0x0000000804047c10 */ /* 0x000fe4000a7fe4ff */
[----:B------:R-:W-:Y:S02]  /*28b80*/  IADD3 R5, P4, PT, R5, UR6, RZ ;  /* 0x0000000605057c10 */ /* 0x000fe4000ff9e0ff */
[----:B--2---:R-:W-:Y:S02]  /*28b90*/  IADD3.X R6, PT, PT, R6, UR8, RZ, P6, !PT ;  /* 0x0000000806067c10 */ /* 0x004fe4000b7fe4ff */
[----:B------:R-:W-:Y:S01]  /*28ba0*/  IADD3 R7, P6, PT, R7, UR6, RZ ;  /* 0x0000000607077c10 */ /* 0x000fe2000ffde0ff */
[----:B------:R0:W-:Y:S01]  /*28bb0*/  STL [R1+0x12c8], R3 ;  /* 0x0012c80301007387 */ /* 0x0001e20000100800 */
[----:B------:R-:W-:-:S03]  /*28bc0*/  IADD3.X R8, PT, PT, R8, UR8, RZ, P5, !PT ;  /* 0x0000000808087c10 */ /* 0x000fc6000affe4ff */
[----:B------:R1:W-:Y:S01]  /*28bd0*/  STL [R1+0x12c4], R4 ;  /* 0x0012c40401007387 */ /* 0x0003e20000100800 */
[----:B------:R-:W-:-:S03]  /*28be0*/  IADD3 R9, P5, PT, R9, UR6, RZ ;  /* 0x0000000609097c10 */ /* 0x000fc6000ffbe0ff */
        /* <DEDUP_REMOVED lines=35> */
[----:B---3--:R-:W-:-:S03]  /*28e20*/  IADD3 R31, P2, PT, R31, UR6, RZ ;  /* 0x000000061f1f7c10 */ /* 0x008fc6000ff5e0ff */
[----:B------:R3:W-:Y:S01]  /*28e30*/  STL [R1+0x1278], R27 ;  /* 0x0012781b01007387 */ /* 0x0007e20000100800 */
[----:B----4-:R-:W-:-:S03]  /*28e40*/  IADD3.X R32, PT, PT, R32, UR8, RZ, P1, !PT ;  /* 0x0000000820207c10 */ /* 0x010fc60008ffe4ff */
[----:B------:R4:W-:Y:S01]  /*28e50*/  STL [R1+0x1274], R28 ;  /* 0x0012741c01007387 */ /* 0x0009e20000100800 */
[----:B------:R-:W-:-:S03]  /*28e60*/  IADD3 R33, P1, PT, R33, UR6, RZ ;  /* 0x0000000621217c10 */ /* 0x000fc6000ff3e0ff */
[----:B------:R0:W-:Y:S01]  /*28e70*/  STL [R1+0x1270], R29 ;  /* 0x0012701d01007387 */ /* 0x0001e20000100800 */
[----:B------:R-:W-:-:S03]  /*28e80*/  IADD3.X R34, PT, PT, R34, UR8, RZ, P0, !PT ;  /* 0x0000000822227c10 */ /* 0x000fc600087fe4ff */
[----:B------:R0:W-:Y:S04]  /*28e90*/  STL [R1+0x126c], R30 ;  /* 0x00126c1e01007387 */ /* 0x0001e80000100800 */
[----:B------:R0:W-:Y:S01]  /*28ea0*/  STL [R1+0x1268], R31 ;  /* 0x0012681f01007387 */ /* 0x0001e20000100800 */
[----:B------:R-:W-:-:S03]  /*28eb0*/  IADD3 R35, P0, PT, R35, UR6, RZ ;  /* 0x0000000623237c10 */ /* 0x000fc6000ff1e0ff */
[----:B------:R0:W-:Y:S01]  /*28ec0*/  STL [R1+0x1264], R32 ;  /* 0x0012642001007387 */ /* 0x0001e20000100800 */
[----:B------:R-:W-:-:S03]  /*28ed0*/  IADD3.X R36, PT, PT, R36, UR8, RZ, P4, !PT ;  /* 0x0000000824247c10 */ /* 0x000fc6000a7fe4ff */
[----:B------:R1:W-:Y:S04]  /*28ee0*/  STL [R1+0x1260], R33 ;  /* 0x0012602101007387 */ /* 0x0003e80000100800 */
[----:B------:R1:W-:Y:S01]  /*28ef0*/  STL [R1+0x125c], R34 ;  /* 0x00125c2201007387 */ /* 0x0003e20000100800 */
[----:B------:R-:W-:-:S03]  /*28f00*/  IADD3 R37, P4, PT, R37, UR6, RZ ;  /* 0x0000000625257c10 */ /* 0x000fc6000ff9e0ff */
[----:B0-----:R-:W4:Y:S04]  /*28f10*/  LDL.LU R3, [R1+0x10e4] ;  /* 0x0010e40001037983 */ /* 0x001f280000300800 */
[----:B------:R0:W-:Y:S04]  /*28f20*/  STL [R1+0x1258], R35 ;  /* 0x0012582301007387 */ /* 0x0001e80000100800 */
[----:B-1----:R-:W4:Y:S04]  /*28f30*/  LDL.LU R4, [R1+0x1108] ;  /* 0x0011080001047983 */ /* 0x002f280000300800 */
[----:B------:R1:W-:Y:S04]  /*28f40*/  STL [R1+0x1254], R36 ;  /* 0x0012542401007387 */ /* 0x0003e80000100800 */
[----:B--2---:R-:W2:Y:S04]  /*28f50*/  LDL.LU R5, [R1+0x10e8] ;  /* 0x0010e80001057983 */ /* 0x004ea80000300800 */
[----:B------:R0:W-:Y:S04]  /*28f60*/  STL [R1+0x1100], R37 ;  /* 0x0011002501007387 */ /* 0x0001e80000100800 */
        /* <DEDUP_REMOVED lines=27> */
[----:B------:R-:W4:Y:S01]  /*29120*/  LDL.LU R37, [R1+0x1144] ;  /* 0x0011440001257983 */ /* 0x000f220000300800 */
[----:B------:R-:W-:-:S02]  /*29130*/  IADD3.X R3, PT, PT, R3, UR8, RZ, P6, !PT ;  /* 0x0000000803037c10 */ /* 0x000fc4000b7fe4ff */
[----:B------:R-:W-:Y:S02]  /*29140*/  IADD3 R4, P6, PT, R4, UR6, RZ ;  /* 0x0000000604047c10 */ /* 0x000fe4000ffde0ff */
[----:B--2---:R-:W-:Y:S02]  /*29150*/  IADD3.X R5, PT, PT, R5, UR8, RZ, P5, !PT ;  /* 0x0000000805057c10 */ /* 0x004fe4000affe4ff */
[----:B------:R-:W-:Y:S02]  /*29160*/  IADD3 R6, P5, PT, R6, UR6, RZ ;  /* 0x0000000606067c10 */ /* 0x000fe4000ffbe0ff */
[----:B------:R-:W-:Y:S01]  /*29170*/  IADD3.X R7, PT, PT, R7, UR8, RZ, P3, !PT ;  /* 0x0000000807077c10 */ /* 0x000fe20009ffe4ff */
        /* <DEDUP_REMOVED lines=31> */
[----:B---3--:R-:W-:-:S03]  /*29370*/  IADD3.X R27, PT, PT, R27, UR8, RZ, P2, !PT ;  /* 0x000000081b1b7c10 */ /* 0x008fc600097fe4ff */
[----:B------:R3:W-:Y:S01]  /*29380*/  STL [R1+0x110c], R23 ;  /* 0x00110c1701007387 */ /* 0x0007e20000100800 */
[----:B----4-:R-:W-:-:S03]  /*29390*/  IADD3 R28, P2, PT, R28, UR6, RZ ;  /* 0x000000061c1c7c10 */ /* 0x010fc6000ff5e0ff */
        /* <DEDUP_REMOVED lines=12> */
[----:B------:R0:W-:Y:S04]  /*29460*/  STL [R1+0x124c], R30 ;  /* 0x00124c1e01007387 */ /* 0x0001e80000100800 */
[----:B------:R0:W-:Y:S01]  /*29470*/  STL [R1+0x112c], R31 ;  /* 0x00112c1f01007387 */ /* 0x0001e20000100800 */
[----:B------:R-:W-:-:S03]  /*29480*/  IADD3.X R35, PT, PT, R35, UR8, RZ, P6, !PT ;  /* 0x0000000823237c10 */ /* 0x000fc6000b7fe4ff */
[----:B------:R0:W-:Y:S01]  /*29490*/  STL [R1+0x1250], R32 ;  /* 0x0012502001007387 */ /* 0x0001e20000100800 */
[----:B------:R-:W-:-:S03]  /*294a0*/  IADD3 R36, P6, PT, R36, UR6, RZ ;  /* 0x0000000624247c10 */ /* 0x000fc6000ffde0ff */
[----:B------:R1:W-:Y:S04]  /*294b0*/  STL [R1+0x1134], R33 ;  /* 0x0011342101007387 */ /* 0x0003e80000100800 */
[----:B------:R1:W-:Y:S01]  /*294c0*/  STL [R1+0x1248], R34 ;  /* 0x0012482201007387 */ /* 0x0003e20000100800 */
[----:B------:R-:W-:-:S03]  /*294d0*/  IADD3.X R37, PT, PT, R37, UR8, RZ, P5, !PT ;  /* 0x0000000825257c10 */ /* 0x000fc6000affe4ff */
        /* <DEDUP_REMOVED lines=34> */
[----:B------:R-:W-:-:S02]  /*29700*/  IADD3 R3, P5, PT, R3, UR6, RZ ;  /* 0x0000000603037c10 */ /* 0x000fc4000ffbe0ff */
[----:B------:R-:W-:Y:S02]  /*29710*/  IADD3.X R4, PT, PT, R4, UR8, RZ, P3, !PT ;  /* 0x0000000804047c10 */ /* 0x000fe40009ffe4ff */
[----:B--2---:R-:W-:Y:S02]  /*29720*/  IADD3 R5, P3, PT, R5, UR6, RZ ;  /* 0x0000000605057c10 */ /* 0x004fe4000ff7e0ff */
[----:B------:R-:W-:Y:S02]  /*29730*/  IADD3.X R6, PT, PT, R6, UR8, RZ, P2, !PT ;  /* 0x0000000806067c10 */ /* 0x000fe400097fe4ff */
        /* <DEDUP_REMOVED lines=31> */
[----:B------:R0:W-:Y:S01]  /*29930*/  STL [R1+0x115c], R22 ;  /* 0x00115c1601007387 */ /* 0x0001e20000100800 */
[----:B------:R-:W-:-:S03]  /*29940*/  IADD3 R27, P1, PT, R27, UR6, RZ ;  /* 0x000000061b1b7c10 */ /* 0x000fc6000ff3e0ff */
[----:B------:R-:W-:Y:S01]  /*29950*/  STL [R1+0x120c], R23 ;  /* 0x00120c1701007387 */ /* 0x000fe20000100800 */
[----:B------:R-:W-:-:S03]  /*29960*/  IADD3.X R28, PT, PT, R28, UR8, RZ, P0, !PT ;  /* 0x000000081c1c7c10 */ /* 0x000fc600087fe4ff */
[----:B------:R-:W-:Y:S01]  /*29970*/  STL [R1+0x1164], R24 ;  /* 0x0011641801007387 */ /* 0x000fe20000100800 */
[----:B------:R-:W-:-:S03]  /*29980*/  IADD3 R29, P0, PT, R29, UR6, RZ ;  /* 0x000000061d1d7c10 */ /* 0x000fc6000ff1e0ff */
[----:B------:R-:W-:Y:S01]  /*29990*/  STL [R1+0x1208], R25 ;  /* 0x0012081901007387 */ /* 0x000fe20000100800 */
        /* <DEDUP_REMOVED lines=51> */
[----:B------:R-:W-:-:S04]  /*29cd0*/  UIADD3 UR7, UPT, UPT, UR7, -0x1, URZ ;  /* 0xffffffff07077890 */ /* 0x000fc8000fffe0ff */
[----:B------:R-:W-:Y:S01]  /*29ce0*/  UISETP.NE.U32.AND UP0, UPT, UR7, URZ, UPT ;  /* 0x000000ff0700728c */ /* 0x000fe2000bf05070 */
[----:B------:R-:W-:Y:S02]  /*29cf0*/  IADD3.X R3, PT, PT, R3, UR8, RZ, P2, !PT ;  /* 0x0000000803037c10 */ /* 0x000fe400097fe4ff */
[----:B------:R-:W-:Y:S02]  /*29d00*/  IADD3 R4, P2, PT, R4, UR6, RZ ;  /* 0x0000000604047c10 */ /* 0x000fe4000ff5e0ff */
[----:B--2---:R-:W-:Y:S02]  /*29d10*/  IADD3.X R5, PT, PT, R5, UR8, RZ, P1, !PT ;  /* 0x0000000805057c10 */ /* 0x004fe40008ffe4ff */
[----:B------:R-:W-:Y:S02]  /*29d20*/  IADD3 R6, P1, PT, R6, UR6, RZ ;  /* 0x0000000606067c10 */ /* 0x000fe4000ff3e0ff */
[----:B------:R-:W-:Y:S01]  /*29d30*/  IADD3.X R7, PT, PT, R7, UR8, RZ, P0, !PT ;  /* 0x0000000807077c10 */ /* 0x000fe200087fe4ff */
[----:B------:R-:W-:Y:S01]  /*29d40*/  STL [R1+0x1180], R3 ;  /* 0x0011800301007387 */ /* 0x000fe20000100800 */
[----:B------:R-:W-:-:S03]  /*29d50*/  IADD3 R8, P0, PT, R8, UR6, RZ ;  /* 0x0000000608087c10 */ /* 0x000fc6000ff1e0ff */
[----:B------:R-:W-:Y:S01]  /*29d60*/  STL [R1+0x11b8], R4 ;  /* 0x0011b80401007387 */ /* 0x000fe20000100800 */
[----:B------:R-:W-:-:S03]  /*29d70*/  IADD3.X R9, PT, PT, R9, UR8, RZ, P4, !PT ;  /* 0x0000000809097c10 */ /* 0x000fc6000a7fe4ff */
        /* <DEDUP_REMOVED lines=11> */
[----:B---3--:R-:W-:-:S03]  /*29e30*/  IADD3.X R15, PT, PT, R15, UR8, RZ, P3, !PT ;  /* 0x000000080f0f7c10 */ /* 0x008fc60009ffe4ff */
[----:B------:R-:W-:Y:S01]  /*29e40*/  STL [R1+0x119c], R11 ;  /* 0x00119c0b01007387 */ /* 0x000fe20000100800 */
[----:B----4-:R-:W-:-:S03]  /*29e50*/  IADD3 R20, P3, PT, R20, UR6, RZ ;  /* 0x0000000614147c10 */ /* 0x010fc6000ff7e0ff */
[----:B------:R-:W-:Y:S01]  /*29e60*/  STL [R1+0x11d8], R12 ;  /* 0x0011d80c01007387 */ /* 0x000fe20000100800 */
[----:B------:R-:W-:-:S03]  /*29e70*/  IADD3.X R26, PT, PT, R26, UR8, RZ, P1, !PT ;  /* 0x000000081a1a7c10 */ /* 0x000fc60008ffe4ff */
[----:B------:R-:W-:Y:S04]  /*29e80*/  STL [R1+0x11a4], R13 ;  /* 0x0011a40d01007387 */ /* 0x000fe80000100800 */
[----:B------:R-:W-:Y:S04]  /*29e90*/  STL [R1+0x11e0], R14 ;  /* 0x0011e00e01007387 */ /* 0x000fe80000100800 */
[----:B------:R-:W-:Y:S04]  /*29ea0*/  STL [R1+0x11ac], R15 ;  /* 0x0011ac0f01007387 */ /* 0x000fe80000100800 */
[----:B------:R-:W-:Y:S04]  /*29eb0*/  STL [R1+0x11e8], R20 ;  /* 0x0011e81401007387 */ /* 0x000fe80000100800 */
[----:B------:R0:W-:Y:S02]  /*29ec0*/  STL [R1+0x11bc], R26 ;  /* 0x0011bc1a01007387 */ /* 0x0001e40000100800 */
[----:B0-----:R-:W0:Y:S01]  /*29ed0*/  LDC R26, c[0x0][0x3a8] ;  /* 0x0000ea00ff1a7b82 */ /* 0x001e220000000800 */
[----:B------:R-:W-:-:S02]  /*29ee0*/  IADD3.X R21, PT, PT, R21, UR8, RZ, P2, !PT ;  /* 0x0000000815157c10 */ /* 0x000fc400097fe4ff */
[----:B------:R-:W-:Y:S02]  /*29ef0*/  IADD3 R22, P2, PT, R22, UR6, RZ ;  /* 0x0000000616167c10 */ /* 0x000fe4000ff5e0ff */
[----:B------:R-:W-:Y:S02]  /*29f00*/  IADD3 R23, P1, PT, R23, UR6, RZ ;  /* 0x0000000617177c10 */ /* 0x000fe4000ff3e0ff */
        /* <DEDUP_REMOVED lines=10> */
[----:B------:R-:W-:-:S03]  /*29fb0*/  IADD3.X R31, PT, PT, R31, UR8, RZ, P5, !PT ;  /* 0x000000081f1f7c10 */ /* 0x000fc6000affe4ff */
[----:B------:R1:W-:Y:S01]  /*29fc0*/  STL [R1+0x11cc], R27 ;  /* 0x0011cc1b01007387 */ /* 0x0003e20000100800 */
[----:B------:R-:W-:Y:S01]  /*29fd0*/  IADD3.X R32, PT, PT, R32, UR8, RZ, P3, !PT ;  /* 0x0000000820207c10 */ /* 0x000fe20009ffe4ff */
[----:B0-----:R-:W-:Y:S02]  /*29fe0*/  IMAD.SHL.U32 R2, R26, 0x40, RZ ;  /* 0x000000401a027824 */ /* 0x001fe400078e00ff */
[----:B------:R1:W-:Y:S01]  /*29ff0*/  STL [R1+0x1204], R28 ;  /* 0x0012041c01007387 */ /* 0x0003e20000100800 */
[----:B------:R-:W-:Y:S02]  /*2a000*/  IADD3.X R33, PT, PT, R33, UR8, RZ, P2, !PT ;  /* 0x0000000821217c10 */ /* 0x000fe400097fe4ff */
[----:B------:R-:W-:Y:S01]  /*2a010*/  IADD3 R30, P6, PT, R2, R30, RZ ;  /* 0x0000001e021e7210 */ /* 0x000fe20007fde0ff */
[----:B------:R1:W-:Y:S01]  /*2a020*/  STL [R1+0x11d4], R29 ;  /* 0x0011d41d01007387 */ /* 0x0003e20000100800 */
[----:B------:R-:W-:Y:S02]  /*2a030*/  IADD3.X R34, PT, PT, R34, UR8, RZ, P1, !PT ;  /* 0x0000000822227c10 */ /* 0x000fe40008ffe4ff */
[----:B------:R-:W-:-:S02]  /*2a040*/  IADD3.X R35, PT, PT, R35, UR8, RZ, P0, !PT ;  /* 0x0000000823237c10 */ /* 0x000fc400087fe4ff */
[----:B------:R-:W-:Y:S01]  /*2a050*/  LEA.HI.X.SX32 R37, R2, R37, 0x1, P6 ;  /* 0x0000002502257211 */ /* 0x000fe200030f0eff */
[----:B------:R1:W-:Y:S04]  /*2a060*/  STL [R1+0x8], R30 ;  /* 0x0000081e01007387 */ /* 0x0003e80000100800 */
[----:B------:R1:W-:Y:S04]  /*2a070*/  STL [R1+0x11dc], R31 ;  /* 0x0011dc1f01007387 */ /* 0x0003e80000100800 */
[----:B------:R1:W-:Y:S01]  /*2a080*/  STL [R1+0x11e4], R32 ;  /* 0x0011e42001007387 */ /* 0x0003e20000100800 */
[----:B------:R-:W-:-:S03]  /*2a090*/  IADD3.X R36, PT, PT, R36, UR8, RZ, P4, !PT ;  /* 0x0000000824247c10 */ /* 0x000fc6000a7fe4ff */
[----:B------:R1:W-:Y:S04]  /*2a0a0*/  STL [R1+0x11ec], R33 ;  /* 0x0011ec2101007387 */ /* 0x0003e80000100800 */
[----:B------:R1:W-:Y:S04]  /*2a0b0*/  STL [R1+0x11f4], R34 ;  /* 0x0011f42201007387 */ /* 0x0003e80000100800 */
[----:B------:R1:W-:Y:S04]  /*2a0c0*/  STL [R1+0x4], R37 ;  /* 0x0000042501007387 */ /* 0x0003e80000100800 */
[----:B------:R1:W-:Y:S04]  /*2a0d0*/  STL [R1+0x11fc], R35 ;  /* 0x0011fc2301007387 */ /* 0x0003e80000100800 */
[----:B------:R1:W-:Y:S01]  /*2a0e0*/  STL [R1+0x1160], R36 ;  /* 0x0011602401007387 */ /* 0x0003e20000100800 */
[----:B------:R-:W-:Y:S05]  /*2a0f0*/  BRA.U UP0, `(.L_x_2) ;  /* 0xfffffe0500e07547 */ /* 0x000fea000b83ffff */
.L_x_1:
[----:B0-----:R-:W2:Y:S01]  /*2a100*/  LDL.LU R2, [R1+0x1534] ;  /* 0x0015340001027983 */ /* 0x001ea20000300800 */
[----:B------:R-:W2:Y:S03]  /*2a110*/  LDCU.64 UR6, c[0x0][0x398] ;  /* 0x00007300ff0677ac */ /* 0x000ea60008000a00 */
[----:B------:R-:W-:Y:S01]  /*2a120*/  STL [R1+0x15d4], R24 ;  /* 0x0015d41801007387 */ /* 0x000fe20000100800 */
[----:B------:R-:W0:Y:S03]  /*2a130*/  LDCU UR15, c[0x0][0x3b4] ;  /* 0x00007680ff0f77ac */ /* 0x000e260008000800 */
[----:B------:R-:W-:Y:S01]  /*2a140*/  STL [R1+0x15cc], R7 ;  /* 0x0015cc0701007387 */ /* 0x000fe20000100800 */
[----:B------:R-:W3:Y:S03]  /*2a150*/  LDCU UR14, c[0x0][0x39c] ;  /* 0x00007380ff0e77ac */ /* 0x000ee60008000800 */
[----:B------:R-:W-:Y:S01]  /*2a160*/  STL [R1+0x15c4], R6 ;  /* 0x0015c40601007387 */ /* 0x000fe20000100800 */
[----:B------:R-:W4:Y:S03]  /*2a170*/  LDCU.64 UR8, c[0x0][0x390] ;  /* 0x00007200ff0877ac */ /* 0x000f260008000a00 */
[----:B------:R-:W-:Y:S01]  /*2a180*/  STL [R1+0x15c0], R5 ;  /* 0x0015c00501007387 */ /* 0x000fe20000100800 */
[----:B------:R-:W-:Y:S01]  /*2a190*/  MOV.SPILL R3, UR40 ;  /* 0x0000002800037c02 */ /* 0x000fe20009000f00 */
[----:B------:R-:W1:Y:S02]  /*2a1a0*/  LDCU UR13, c[0x0][0x39c] ;  /* 0x00007380ff0d77ac */ /* 0x000e640008000800 */
[----:B------:R-:W-:Y:S01]  /*2a1b0*/  STL [R1+0x15bc], R4 ;  /* 0x0015bc0401007387 */ /* 0x000fe20000100800 */
[----:B------:R-:W0:Y:S03]  /*2a1c0*/  LDCU UR12, c[0x0][0x39c] ;  /* 0x00007380ff0c77ac */ /* 0x000e260008000800 */
[----:B------:R-:W-:Y:S01]  /*2a1d0*/  STL [R1+0x15b8], R25 ;  /* 0x0015b81901007387 */ /* 0x000fe20000100800 */
[----:B-----5:R-:W-:Y:S01]  /*2a1e0*/  LOP3.LUT R0, R0, 0xfeffffff, RZ, 0xc0, !PT ;  /* 0xfeffffff00007812 */ /* 0x020fe200078ec0ff */
[----:B------:R-:W0:Y:S02]  /*2a1f0*/  LDCU UR10, c[0x0][0x39c] ;  /* 0x00007380ff0a77ac */ /* 0x000e240008000800 */
[----:B------:R1:W-:Y:S01]  /*2a200*/  STL [R1+0x15b4], R26 ;  /* 0x0015b41a01007387 */ /* 0x0003e20000100800 */
[----:B------:R-:W0:Y:S01]  /*2a210*/  LDCU UR11, c[0x0][0x39c] ;  /* 0x00007380ff0b77ac */ /* 0x000e220008000800 */
[----:B------:R-:W0:Y:S02]  /*2a220*/  LDCU UR77, c[0x0][0x39c] ;  /* 0x00007380ff4d77ac */ /* 0x000e240008000800 */
[----:B-1----:R-:W3:Y:S01]  /*2a230*/  LDL.LU R26, [R1+0x50] ;  /* 0x00005000011a7983 */ /* 0x002ee20000300800 */
[----:B------:R-:W-:Y:S01]  /*2a240*/  MOV.SPILL R4, UR41 ;  /* 0x0000002900047c02 */ /* 0x000fe20009000f00 */
[----:B------:R-:W1:Y:S02]  /*2a250*/  LDCU UR41, c[0x0][0x39c] ;  /* 0x00007380ff2977ac */ /* 0x000e640008000800 */
[----:B------:R-:W-:Y:S01]  /*2a260*/  STL [R1+0x15b0], R27 ;  /* 0x0015b01b01007387 */ /* 0x000fe20000100800 */
[----:B------:R-:W0:Y:S03]  /*2a270*/  LDCU UR40, c[0x0][0x39c] ;  /* 0x00007380ff2877ac */ /* 0x000e260008000800 */
        /* <DEDUP_REMOVED lines=16> */
[----:B------:R3:W-:Y:S01]  /*2a380*/  STL [R1+0xfc4], R3 ;  /* 0x000fc40301007387 */ /* 0x0007e20000100800 */
[----:B------:R-:W0:Y:S01]  /*2a390*/  LDCU UR68, c[0x0][0x39c] ;  /* 0x00007380ff4477ac */ /* 0x000e220008000800 */
        /* <DEDUP_REMOVED lines=51> */
[----:B------:R-:W-:Y:S01]  /*2a6d0*/  BAR.SYNC.DEFER_BLOCKING 0x0 ;  /* 0x0000000000007b1d */ /* 0x000fe20000010000 */
[C---:B--2---:R-:W-:Y:S01]  /*2a6e0*/  ISETP.GE.AND P6, PT, R2.reuse, UR6, PT ;  /* 0x0000000602007c0c */ /* 0x044fe2000bfc6270 */
[----:B0-----:R-:W-:-:S04]  /*2a6f0*/  IMAD R2, R2, UR15, RZ ;  /* 0x0000000f02027c24 */ /* 0x001fc8000f8e02ff */
[----:B------:R-:W0:Y:S01]  /*2a700*/  LDCU UR6, c[0x0][0x3b8] ;  /* 0x00007700ff0677ac */ /* 0x000e220008000800 */
[----:B------:R-:W2:Y:S01]  /*2a710*/  LDCU UR15, c[0x0][0x39c] ;  /* 0x00007380ff0f77ac */ /* 0x000ea20008000800 */
[C---:B---3--:R-:W-:Y:S02]  /*2a720*/  VIADD R3, R26.reuse, 0x1ff ;  /* 0x000001ff1a037836 */ /* 0x048fe40000000000 */
[C---:B------:R-:W-:Y:S02]  /*2a730*/  VIADD R8, R26.reuse, 0xb1 ;  /* 0x000000b11a087836 */ /* 0x040fe40000000000 */
[C---:B------:R-:W-:Y:S01]  /*2a740*/  VIADD R9, R26.reuse, 0xb0 ;  /* 0x000000b01a097836 */ /* 0x040fe20000000000 */
[----:B------:R-:W-:Y:S01]  /*2a750*/  ISETP.LT.AND P5, PT, R3, UR14, !P6 ;  /* 0x0000000e03007c0c */ /* 0x000fe2000f7a1270 */
[----:B0-----:R-:W-:Y:S01]  /*2a760*/  IMAD R10, R26, UR6, RZ ;  /* 0x000000061a0a7c24 */ /* 0x001fe2000f8e02ff */
[----:B----4-:R-:W-:Y:S01]  /*2a770*/  IADD3 R3, P0, PT, R2, UR8, RZ ;  /* 0x0000000802037c10 */ /* 0x010fe2000ff1e0ff */
[----:B------:R-:W0:Y:S01]  /*2a780*/  LDCU UR8, c[0x0][0x3b8] ;  /* 0x00007700ff0877ac */ /* 0x000e220008000800 */
[----:B------:R-:W-:Y:S01]  /*2a790*/  ISETP.LT.AND P1, PT, R9, UR13, !P6 ;  /* 0x0000000d09007c0c */ /* 0x000fe2000f721270 */
[----:B------:R-:W-:Y:S01]  /*2a7a0*/  VIADD R11, R26, 0xae ;  /* 0x000000ae1a0b7836 */ /* 0x000fe20000000000 */
[----:B------:R-:W-:Y:S01]  /*2a7b0*/  LEA.HI.X.SX32 R2, R2, UR9, 0x1, P0 ;  /* 0x0000000902027c11 */ /* 0x000fe200080f0eff */
[----:B------:R-:W3:Y:S01]  /*2a7c0*/  LDCU UR9, c[0x0][0x3b8] ;  /* 0x00007700ff0977ac */ /* 0x000ee20008000800 */
[----:B------:R-:W-:Y:S01]  /*2a7d0*/  ISETP.LT.AND P0, PT, R8, UR7, !P6 ;  /* 0x0000000708007c0c */ /* 0x000fe2000f701270 */
[C---:B------:R-:W-:Y:S01]  /*2a7e0*/  VIADD R8, R26.reuse, 0xaf ;  /* 0x000000af1a087836 */ /* 0x040fe20000000000 */
[----:B------:R-:W4:Y:S01]  /*2a7f0*/  LDCU UR6, c[0x0][0x3b8] ;  /* 0x00007700ff0677ac */ /* 0x000f220008000800 */
[----:B------:R-:W1:Y:S01]  /*2a800*/  LDCU UR7, c[0x0][0x3b8] ;  /* 0x00007700ff0777ac */ /* 0x000e620008000800 */
[----:B------:R-:W-:Y:S01]  /*2a810*/  VIADD R34, R26, 0x1ba ;  /* 0x000001ba1a227836 */ /* 0x000fe20000000000 */
[----:B------:R-:W1:Y:S08]  /*2a820*/  LDCU UR14, c[0x0][0x39c] ;  /* 0x00007380ff0e77ac */ /* 0x000e700008000800 */
[----:B------:R-:W-:Y:S01]  /*2a830*/  @P0 LOP3.LUT R0, R0, 0x1000000, RZ, 0xfc, !PT ;  /* 0x0100000000000812 */ /* 0x000fe200078efcff */
[----:B0-----:R-:W-:Y:S01]  /*2a840*/  VIADD R9, R10, UR8 ;  /* 0x000000080a097c36 */ /* 0x001fe20008000000 */
[----:B------:R-:W-:Y:S01]  /*2a850*/  ISETP.LT.AND P0, PT, R8, UR12, !P6 ;  /* 0x0000000c08007c0c */ /* 0x000fe2000f701270 */
[----:B------:R-:W0:Y:S01]  /*2a860*/  LDCU UR8, c[0x0][0x3b8] ;  /* 0x00007700ff0877ac */ /* 0x000e220008000800 */
[----:B------:R-:W-:Y:S01]  /*2a870*/  LOP3.LUT R0, R0, 0xff7fffff, RZ, 0xc0, !PT ;  /* 0xff7fffff00007812 */ /* 0x000fe200078ec0ff */
[----:B---3--:R-:W-:Y:S01]  /*2a880*/  VIADD R8, R9, UR9 ;  /* 0x0000000909087c36 */ /* 0x008fe20008000000 */
[----:B------:R-:W3:Y:S02]  /*2a890*/  LDCU UR9, c[0x0][0x3b8] ;  /* 0x00007700ff0977ac */ /* 0x000ee40008000800 */
[----:B------:R-:W-:-:S02]  /*2a8a0*/  @P1 LOP3.LUT R0, R0, 0x800000, RZ, 0xfc, !PT ;  /* 0x0080000000001812 */ /* 0x000fc400078efcff */
[-C--:B------:R-:W-:Y:S01]  /*2a8b0*/  IADD3 R6, P1, PT, R10, R3.reuse, RZ ;  /* 0x000000030a067210 */ /* 0x080fe20007f3e0ff */
[----:B------:R-:W0:Y:S01]  /*2a8c0*/  LDCU UR12, c[0x0][0x3b8] ;  /* 0x00007700ff0c77ac */ /* 0x000e220008000800 */
[----:B------:R-:W-:Y:S02]  /*2a8d0*/  LOP3.LUT R0, R0, 0xffbfffff, RZ, 0xc0, !PT ;  /* 0xffbfffff00007812 */ /* 0x000fe400078ec0ff */
[-C--:B------:R-:W-:Y:S01]  /*2a8e0*/  LEA.HI.X.SX32 R7, R10, R2.reuse, 0x1, P1 ;  /* 0x000000020a077211 */ /* 0x080fe200008f0eff */
[----:B------:R-:W0:Y:S01]  /*2a8f0*/  LDCU UR13, c[0x0][0x39c] ;  /* 0x00007380ff0d77ac */ /* 0x000e220008000800 */
[----:B------:R-:W-:Y:S02]  /*2a900*/  @P0 LOP3.LUT R0, R0, 0x400000, RZ, 0xfc, !PT ;  /* 0x0040000000000812 */ /* 0x000fe400078efcff */
[----:B------:R-:W-:Y:S01]  /*2a910*/  IADD3 R4, P0, PT, R9, R3, RZ ;  /* 0x0000000309047210 */ /* 0x000fe20007f1e0ff */
[----:B------:R-:W-:Y:S01]  /*2a920*/  STL.64 [R1+0x7d8], R6 ;  /* 0x0007d80601007387 */ /* 0x000fe20000100a00 */
[----:B------:R-:W-:Y:S01]  /*2a930*/  ISETP.LT.AND P1, PT, R11, UR10, !P6 ;  /* 0x0000000a0b007c0c */ /* 0x000fe2000f721270 */
[----:B------:R-:W0:Y:S01]  /*2a940*/  LDCU UR10, c[0x0][0x3b8] ;  /* 0x00007700ff0a77ac */ /* 0x000e220008000800 */
[----:B------:R-:W-:Y:S01]  /*2a950*/  LEA.HI.X.SX32 R5, R9, R2, 0x1, P0 ;  /* 0x0000000209057211 */ /* 0x000fe200000f0eff */
[----:B------:R-:W-:Y:S01]  /*2a960*/  VIADD R9, R26, 0xad ;  /* 0x000000ad1a097836 */ /* 0x000fe20000000000 */
[----:B------:R-:W-:-:S03]  /*2a970*/  LOP3.LUT R0, R0, 0xffdfffff, RZ, 0xc0, !PT ;  /* 0xffdfffff00007812 */ /* 0x000fc600078ec0ff */
[----:B------:R0:W-:Y:S04]  /*2a980*/  STL.64 [R1+0x7e0], R4 ;  /* 0x0007e00401007387 */ /* 0x0001e80000100a00 */
[----:B------:R4:W-:Y:S02]  /*2a990*/  STL [R1+0x1544], R3 ;  /* 0x0015440301007387 */ /* 0x0009e40000100800 */
[----:B------:R-:W-:Y:S02]  /*2a9a0*/  @P1 LOP3.LUT R0, R0, 0x200000, RZ, 0xfc, !PT ;  /* 0x0020000000001812 */ /* 0x000fe400078efcff */
[----:B------:R1:W-:Y:S02]  /*2a9b0*/  STL [R1+0x1548], R2 ;  /* 0x0015480201007387 */ /* 0x0003e40000100800 */
[----:B------:R-:W-:-:S02]  /*2a9c0*/  LOP3.LUT R0, R0, 0xffefffff, RZ, 0xc0, !PT ;  /* 0xffefffff00007812 */ /* 0x000fc400078ec0ff */
[C---:B0-----:R-:W-:Y:S01]  /*2a9d0*/  IADD3 R4, P0, PT, R8.reuse, R3, RZ ;  /* 0x0000000308047210 */ /* 0x041fe20007f1e0ff */
[C---:B----4-:R-:W-:Y:S01]  /*2a9e0*/  VIADD R3, R8.reuse, UR6 ;  /* 0x0000000608037c36 */ /* 0x050fe20008000000 */
[----:B------:R-:W0:Y:S02]  /*2a9f0*/  LDCU UR6, c[0x0][0x3b8] ;  /* 0x00007700ff0677ac */ /* 0x000e240008000800 */
[----:B------:R-:W-:Y:S01]  /*2aa00*/  LEA.HI.X.SX32 R5, R8, R2, 0x1, P0 ;  /* 0x0000000208057211 */ /* 0x000fe200000f0eff */
[----:B-1----:R-:W-:Y:S01]  /*2aa10*/  VIADD R2, R3, UR7 ;  /* 0x0000000703027c36 */ /* 0x002fe20008000000 */
[----:B------:R-:W-:Y:S01]  /*2aa20*/  ISETP.LT.AND P0, PT, R9, UR11, !P6 ;  /* 0x0000000b09007c0c */ /* 0x000fe2000f701270 */
[----:B------:R-:W1:Y:S02]  /*2aa30*/  LDCU UR11, c[0x0][0x3b8] ;  /* 0x00007700ff0b77ac */ /* 0x000e640008000800 */
[----:B------:R-:W-:Y:S01]  /*2aa40*/  STL.64 [R1+0x1488], R4 ;  /* 0x0014880401007387 */ /* 0x000fe20000100a00 */
[----:B------:R-:W4:Y:S03]  /*2aa50*/  LDCU UR7, c[0x0][0x3b8] ;  /* 0x00007700ff0777ac */ /* 0x000f260008000800 */
[----:B------:R-:W-:Y:S04]  /*2aa60*/  STL [R1+0x7e8], R3 ;  /* 0x0007e80301007387 */ /* 0x000fe80000100800 */
[----:B------:R0:W-:Y:S02]  /*2aa70*/  STL [R1+0x7f0], R2 ;  /* 0x0007f00201007387 */ /* 0x0001e40000100800 */
[----:B------:R-:W-:Y:S01]  /*2aa80*/  @P0 LOP3.LUT R0, R0, 0x100000, RZ, 0xfc, !PT ;  /* 0x0010000000000812 */ /* 0x000fe200078efcff */
[----:B0-----:R-:W-:Y:S01]  /*2aa90*/  VIADD R2, R2, UR10 ;  /* 0x0000000a02027c36 */ /* 0x001fe20008000000 */
[----:B------:R-:W0:Y:S04]  /*2aaa0*/  LDCU UR10, c[0x0][0x3b8] ;  /* 0x00007700ff0a77ac */ /* 0x000e280008000800 */
[----:B------:R1:W-:Y:S02]  /*2aab0*/  STL [R1+0x7f8], R2 ;  /* 0x0007f80201007387 */ /* 0x0003e40000100800 */
[----:B-1----:R-:W-:Y:S01]  /*2aac0*/  VIADD R2, R2, UR8 ;  /* 0x0000000802027c36 */ /* 0x002fe20008000000 */
[----:B------:R-:W1:Y:S04]  /*2aad0*/  LDCU UR8, c[0x0][0x3b8] ;  /* 0x00007700ff0877ac */ /* 0x000e680008000800 */
[----:B------:R3:W-:Y:S02]  /*2aae0*/  STL [R1+0x7fc], R2 ;  /* 0x0007fc0201007387 */ /* 0x0007e40000100800 */
[----:B---3--:R-:W-:Y:S01]  /*2aaf0*/  VIADD R2, R2, UR9 ;  /* 0x0000000902027c36 */ /* 0x008fe20008000000 */
[----:B------:R-:W3:Y:S04]  /*2ab00*/  LDCU UR9, c[0x0][0x3b8] ;  /* 0x00007700ff0977ac */ /* 0x000ee80008000800 */
[----:B------:R0:W-:Y:S02]  /*2ab10*/  STL [R1+0x800], R2 ;  /* 0x0008000201007387 */ /* 0x0001e40000100800 */
[----:B0-----:R-:W-:Y:S01]  /*2ab20*/  VIADD R2, R2, UR11 ;  /* 0x0000000b02027c36 */ /* 0x001fe20008000000 */
[----:B------:R-:W-:Y:S01]  /*2ab30*/  LOP3.LUT R0, R0, 0xfff7ffff, RZ, 0xc0, !PT ;  /* 0xfff7ffff00007812 */ /* 0x000fe200078ec0ff */
[----:B------:R-:W-:Y:S01]  /*2ab40*/  VIADD R10, R26, 0x1 ;  /* 0x000000011a0a7836 */ /* 0x000fe20000000000 */
[----:B------:R-:W0:Y:S02]  /*2ab50*/  LDCU UR11, c[0x0][0x39c] ;  /* 0x00007380ff0b77ac */ /* 0x000e240008000800 */
[----:B------:R1:W-:Y:S02]  /*2ab60*/  STL [R1+0x804], R2 ;  /* 0x0008040201007387 */ /* 0x0003e40000100800 */
[----:B-1----:R-:W-:Y:S01]  /*2ab70*/  VIADD R2, R2, UR12 ;  /* 0x0000000c02027c36 */ /* 0x002fe20008000000 */
[----:B------:R-:W1:Y:S04]  /*2ab80*/  LDCU UR12, c[0x0][0x39c] ;  /* 0x00007380ff0c77ac */ /* 0x000e680008000800 */
[----:B------:R4:W-:Y:S02]  /*2ab90*/  STL [R1+0x808], R2 ;  /* 0x0008080201007387 */ /* 0x0009e40000100800 */
[----:B----4-:R-:W-:Y:S01]  /*2aba0*/  VIADD R2, R2, UR7 ;  /* 0x0000000702027c36 */ /* 0x010fe20008000000 */
[----:B------:R-:W4:Y:S04]  /*2abb0*/  LDCU UR7, c[0x0][0x3b8] ;  /* 0x00007700ff0777ac */ /* 0x000f280008000800 */
[----:B------:R0:W-:Y:S02]  /*2abc0*/  STL [R1+0x80c], R2 ;  /* 0x00080c0201007387 */ /* 0x0001e40000100800 */
        /* <DEDUP_REMOVED lines=10> */
[----:B------:R-:W0:Y:S04]  /*2ac70*/  LDCU UR8, c[0x0][0x3b8] ;  /* 0x00007700ff0877ac */ /* 0x000e280008000800 */
        /* <DEDUP_REMOVED lines=858> */
[----:B------:R0:W-:Y:S04]  /*2e220*/  STL [R1+0x1460], R2 ;  /* 0x0014600201007387 */ /* 0x0001e80000100800 */
[----:B------:R-:W2:Y:S04]  /*2e230*/  LDL.LU R29, [R1+0x30] ;  /* 0x00003000011d7983 */ /* 0x000ea80000300800 */
[----:B------:R-:W2:Y:S01]  /*2e240*/  LDL.LU R28, [R1+0x34] ;  /* 0x00003400011c7983 */ /* 0x000ea20000300800 */
[----:B0-----:R-:W-:Y:S01]  /*2e250*/  VIADD R2, R2, UR6 ;  /* 0x0000000602027c36 */ /* 0x001fe20008000000 */
[----:B------:R-:W0:Y:S02]  /*2e260*/  LDCU UR6, c[0x0][0x3b8] ;  /* 0x00007700ff0677ac */ /* 0x000e240008000800 */
[----:B------:R-:W2:Y:S04]  /*2e270*/  LDL.LU R27, [R1+0x38] ;  /* 0x00003800011b7983 */ /* 0x000ea80000300800 */
[----:B------:R1:W-:Y:S04]  /*2e280*/  STL [R1+0x1468], R2 ;  /* 0x0014680201007387 */ /* 0x0003e80000100800 */
[----:B------:R-:W2:Y:S04]  /*2e290*/  LDL.LU R25, [R1+0x3c] ;  /* 0x00003c0001197983 */ /* 0x000ea80000300800 */
[----:B------:R-:W2:Y:S04]  /*2e2a0*/  LDL.LU R19, [R1+0x80] ;  /* 0x0000800001137983 */ /* 0x000ea80000300800 */
[----:B------:R-:W2:Y:S04]  /*2e2b0*/  LDL.LU R18, [R1+0x84] ;  /* 0x0000840001127983 */ /* 0x000ea80000300800 */
[----:B------:R-:W2:Y:S04]  /*2e2c0*/  LDL.LU R13, [R1+0x88] ;  /* 0x00008800010d7983 */ /* 0x000ea80000300800 */
[----:B------:R-:W2:Y:S01]  /*2e2d0*/  LDL.LU R12, [R1+0x8c] ;  /* 0x00008c00010c7983 */ /* 0x000ea20000300800 */
[----:B-1----:R-:W-:Y:S01]  /*2e2e0*/  VIADD R2, R2, UR10 ;  /* 0x0000000a02027c36 */ /* 0x002fe20008000000 */
[----:B------:R-:W1:Y:S04]  /*2e2f0*/  LDCU UR10, c[0x0][0x3b8] ;  /* 0x00007700ff0a77ac */ /* 0x000e680008000800 */
[----:B------:R3:W-:Y:S04]  /*2e300*/  STL [R1+0x1470], R2 ;  /* 0x0014700201007387 */ /* 0x0007e80000100800 */
[----:B------:R-:W2:Y:S04]  /*2e310*/  LDL.LU R17, [R1+0x90] ;  /* 0x0000900001117983 */ /* 0x000ea80000300800 */
[----:B------:R-:W2:Y:S01]  /*2e320*/  LDL.LU R16, [R1+0x94] ;  /* 0x0000940001107983 */ /* 0x000ea20000300800 */
[----:B---3--:R-:W-:Y:S01]  /*2e330*/  VIADD R2, R2, UR9 ;  /* 0x0000000902027c36 */ /* 0x008fe20008000000 */
[----:B------:R-:W3:Y:S02]  /*2e340*/  LDCU UR9, c[0x0][0x3b8] ;  /* 0x00007700ff0977ac */ /* 0x000ee40008000800 */
[----:B------:R-:W3:Y:S04]  /*2e350*/  LDL.LU R15, [R1+0x98] ;  /* 0x00009800010f7983 */ /* 0x000ee80000300800 */
[----:B------:R0:W-:Y:S04]  /*2e360*/  STL [R1+0x1478], R2 ;  /* 0x0014780201007387 */ /* 0x0001e80000100800 */
[----:B------:R-:W3:Y:S01]  /*2e370*/  LDL.LU R14, [R1+0x9c] ;  /* 0x00009c00010e7983 */ /* 0x000ee20000300800 */
[----:B0-----:R-:W-:Y:S01]  /*2e380*/  VIADD R2, R2, UR8 ;  /* 0x0000000802027c36 */ /* 0x001fe20008000000 */
[----:B------:R-:W0:Y:S04]  /*2e390*/  LDCU UR8, c[0x0][0x3b8] ;  /* 0x00007700ff0877ac */ /* 0x000e280008000800 */
[----:B------:R4:W-:Y:S04]  /*2e3a0*/  STL [R1+0x1480], R2 ;  /* 0x0014800201007387 */ /* 0x0009e80000100800 */
[----:B------:R-:W3:Y:S04]  /*2e3b0*/  LDL.LU R4, [R1+0xd0] ;  /* 0x0000d00001047983 */ /* 0x000ee80000300800 */
[----:B------:R-:W3:Y:S01]  /*2e3c0*/  LDL.LU R5, [R1+0xd4] ;  /* 0x0000d40001057983 */ /* 0x000ee20000300800 */
[----:B----4-:R-:W-:Y:S01]  /*2e3d0*/  VIADD R2, R2, UR7 ;  /* 0x0000000702027c36 */ /* 0x010fe20008000000 */
[----:B------:R-:W4:Y:S02]  /*2e3e0*/  LDCU UR7, c[0x0][0x3b8] ;  /* 0x00007700ff0777ac */ /* 0x000f240008000800 */
[----:B------:R-:W4:Y:S04]  /*2e3f0*/  LDL.LU R6, [R1+0xd8] ;  /* 0x0000d80001067983 */ /* 0x000f280000300800 */
[----:B------:R0:W-:Y:S04]  /*2e400*/  STL [R1+0x1484], R2 ;  /* 0x0014840201007387 */ /* 0x0001e80000100800 */
        /* <DEDUP_REMOVED lines=9> */
[----:B0-----:R-:W-:Y:S01]  /*2e4a0*/  VIADD R2, R2, UR6 ;  /* 0x0000000602027c36 */ /* 0x001fe20008000000 */
[----:B------:R-:W0:Y:S01]  /*2e4b0*/  LDCU UR6, c[0x0][0x3b8] ;  /* 0x00007700ff0677ac */ /* 0x000e220008000800 */
[----:B--2---:R-:W-:-:S05]  /*2e4c0*/  F2FP.SATFINITE.E5M2.F32.PACK_AB_MERGE_C R8, R28, R29, RZ ;  /* 0x0000001d1c08723e */ /* 0x004fca00048060ff */
[----:B------:R2:W-:Y:S01]  /*2e4d0*/  STL [R1+0xfc0], R8 ;  /* 0x000fc00801007387 */ /* 0x0005e20000100800 */
[----:B------:R-:W-:-:S05]  /*2e4e0*/  F2FP.SATFINITE.E5M2.F32.PACK_AB_MERGE_C R3, R25, R27, RZ ;  /* 0x0000001b1903723e */ /* 0x000fca00048060ff */
[----:B------:R0:W-:Y:S01]  /*2e4f0*/  STL [R1+0xfbc], R3 ;  /* 0x000fbc0301007387 */ /* 0x0001e20000100800 */
[----:B--2---:R-:W-:-:S03]  /*2e500*/  F2FP.SATFINITE.E5M2.F32.PACK_AB_MERGE_C R8, R18, R19, RZ ;  /* 0x000000131208723e */ /* 0x004fc600048060ff */
[----:B------:R1:W-:Y:S01]  /*2e510*/  STL [R1+0x147c], R2 ;  /* 0x00147c0201007387 */ /* 0x0003e20000100800 */
[----:B0-----:R-:W-:-:S03]  /*2e520*/  F2FP.SATFINITE.E5M2.F32.PACK_AB_MERGE_C R3, R12, R13, RZ ;  /* 0x0000000d0c03723e */ /* 0x001fc600048060ff */
[----:B------:R0:W-:Y:S01]  /*2e530*/  STL [R1+0xfb8], R8 ;  /* 0x000fb80801007387 */ /* 0x0001e20000100800 */
[----:B-1----:R-:W-:Y:S01]  /*2e540*/  VIADD R2, R2, UR10 ;  /* 0x0000000a02027c36 */ /* 0x002fe20008000000 */
[----:B------:R-:W1:Y:S02]  /*2e550*/  LDCU UR10, c[0x0][0x3b8] ;  /* 0x00007700ff0a77ac */ /* 0x000e640008000800 */
[----:B------:R3:W-:Y:S04]  /*2e560*/  STL [R1+0xfb4], R3 ;  /* 0x000fb40301007387 */ /* 0x0007e80000100800 */
[----:B------:R-:W2:Y:S04]  /*2e570*/  LDL.LU R19, [R1+0x120] ;  /* 0x0001200001137983 */ /* 0x000ea80000300800 */
[----:B------:R-:W2:Y:S04]  /*2e580*/  LDL.LU R18, [R1+0x124] ;  /* 0x0001240001127983 */ /* 0x000ea80000300800 */
[----:B------:R-:W2:Y:S04]  /*2e590*/  LDL.LU R13, [R1+0x128] ;  /* 0x00012800010d7983 */ /* 0x000ea80000300800 */
[----:B------:R1:W-:Y:S04]  /*2e5a0*/  STL [R1+0x1474], R2 ;  /* 0x0014740201007387 */ /* 0x0003e80000100800 */
[----:B------:R-:W2:Y:S01]  /*2e5b0*/  LDL.LU R12, [R1+0x12c] ;  /* 0x00012c00010c7983 */ /* 0x000ea20000300800 */
[----:B0-----:R-:W-:-:S02]  /*2e5c0*/  F2FP.SATFINITE.E5M2.F32.PACK_AB_MERGE_C R8, R16, R17, RZ ;  /* 0x000000111008723e */ /* 0x001fc400048060ff */
[----:B---3--:R-:W-:Y:S01]  /*2e5d0*/  F2FP.SATFINITE.E5M2.F32.PACK_AB_MERGE_C R3, R14, R15, RZ ;  /* 0x0000000f0e03723e */ /* 0x008fe200048060ff */
[----:B-1----:R-:W-:Y:S02]  /*2e5e0*/  VIADD R2, R2, UR9 ;  /* 0x0000000902027c36 */ /* 0x002fe40008000000 */
[----:B------:R-:W-:Y:S01]  /*2e5f0*/  STL [R1+0x1008], R8 ;  /* 0x0010080801007387 */ /* 0x000fe20000100800 */
[----:B------:R-:W0:Y:S03]  /*2e600*/  LDCU UR9, c[0x0][0x3b8] ;  /* 0x00007700ff0977ac */ /* 0x000e260008000800 */
[----:B------:R-:W3:Y:S04]  /*2e610*/  LDL.LU R17, [R1+0x140] ;  /* 0x0001400001117983 */ /* 0x000ee80000300800 */
[----:B------:R4:W-:Y:S04]  /*2e620*/  STL [R1+0x1004], R3 ;  /* 0x0010040301007387 */ /* 0x0009e80000100800 */
[----:B------:R-:W3:Y:S04]  /*2e630*/  LDL.LU R16, [R1+0x144] ;  /* 0x0001440001107983 */ /* 0x000ee80000300800 */
[----:B------:R-:W3:Y:S04]  /*2e640*/  LDL.LU R15, [R1+0x148] ;  /* 0x00014800010f7983 */ /* 0x000ee80000300800 */
[----:B------:R1:W-:Y:S04]  /*2e650*/  STL [R1+0x146c], R2 ;  /* 0x00146c0201007387 */ /* 0x0003e80000100800 */
[----:B------:R-:W3:Y:S01]  /*2e660*/  LDL.LU R14, [R1+0x14c] ;  /* 0x00014c00010e7983 */ /* 0x000ee20000300800 */
[----:B------:R-:W-:-:S02]  /*2e670*/  F2FP.SATFINITE.E5M2.F32.PACK_AB_MERGE_C R4, R5, R4, RZ ;  /* 0x000000040504723e */ /* 0x000fc400048060ff */
[----:B----4-:R-:W-:Y:S01]  /*2e680*/  F2FP.SATFINITE.E5M2.F32.PACK_AB_MERGE_C R3, R7, R6, RZ ;  /* 0x000000060703723e */ /* 0x010fe200048060ff */
[----:B-1----:R-:W-:Y:S02]  /*2e690*/  VIADD R2, R2, UR8 ;  /* 0x0000000802027c36 */ /* 0x002fe40008000000 */
[----:B------:R1:W-:Y:S01]  /*2e6a0*/  STL [R1+0xff4], R4 ;  /* 0x000ff40401007387 */ /* 0x0003e20000100800 */
[----:B------:R-:W4:Y:S03]  /*2e6b0*/  LDCU UR8, c[0x0][0x3b8] ;  /* 0x00007700ff0877ac */ /* 0x000f260008000800 */
[----:B------:R0:W-:Y:S01]  /*2e6c0*/  STL [R1+0xfcc], R3 ;  /* 0x000fcc0301007387 */ /* 0x0001e20000100800 */
[----:B-1----:R-:W-:-:S03]  /*2e6d0*/  F2FP.SATFINITE.E5M2.F32.PACK_AB_MERGE_C R4, R37, R24, RZ ;  /* 0x000000182504723e */ /* 0x002fc600048060ff */
[----:B------:R1:W-:Y:S01]  /*2e6e0*/  STL [R1+0x1464], R2 ;  /* 0x0014640201007387 */ /* 0x0003e20000100800 */
[----:B0-----:R-:W-:-:S03]  /*2e6f0*/  F2FP.SATFINITE.E5M2.F32.PACK_AB_MERGE_C R3, R35, R36, RZ ;  /* 0x000000242303723e */ /* 0x001fc600048060ff */
[----:B------:R0:W-:Y:S04]  /*2e700*/  STL [R1+0x103c], R4 ;  /* 0x00103c0401007387 */ /* 0x0001e80000100800 */
[----:B------:R4:W-:Y:S01]  /*2e710*/  STL [R1+0x1038], R3 ;  /* 0x0010380301007387 */ /* 0x0009e20000100800 */
[----:B-1----:R-:W-:Y:S01]  /*2e720*/  VIADD R2, R2, UR7 ;  /* 0x0000000702027c36 */ /* 0x002fe20008000000 */
[----:B------:R-:W1:Y:S01]  /*2e730*/  LDCU UR7, c[0x0][0x3b8] ;  /* 0x00007700ff0777ac */ /* 0x000e620008000800 */
[----:B0-----:R-:W-:-:S03]  /*2e740*/  F2FP.SATFINITE.E5M2.F32.PACK_AB_MERGE_C R4, R22, R23, RZ ;  /* 0x000000171604723e */ /* 0x001fc600048060ff */
[----:B------:R0:W-:Y:S01]  /*2e750*/  STL [R1+0x145c], R2 ;  /* 0x00145c0201007387 */ /* 0x0001e20000100800 */
[----:B----4-:R-:W-:-:S03]  /*2e760*/  F2FP.SATFINITE.E5M2.F32.PACK_AB_MERGE_C R3, R20, R21, RZ ;  /* 0x000000151403723e */ /* 0x010fc600048060ff */
[----:B------:R-:W-:Y:S04]  /*2e770*/  STL [R1+0x1010], R4 ;  /* 0x0010100401007387 */ /* 0x000fe80000100800 */
[----:B------:R-:W-:Y:S01]  /*2e780*/  STL [R1+0x100c], R3 ;  /* 0x00100c0301007387 */ /* 0x000fe20000100800 */
[----:B0-----:R-:W-:Y:S01]  /*2e790*/  VIADD R2, R2, UR6 ;  /* 0x0000000602027c36 */ /* 0x001fe20008000000 */
[----:B------:R-:W0:Y:S02]  /*2e7a0*/  LDCU UR6, c[0x0][0x3b8] ;  /* 0x00007700ff0677ac */ /* 0x000e240008000800 */
[----:B------:R-:W4:Y:S04]  /*2e7b0*/  LDL.LU R29, [R1+0x170] ;  /* 0x00017000011d7983 */ /* 0x000f280000300800 */
[----:B------:R-:W4:Y:S04]  /*2e7c0*/  LDL.LU R28, [R1+0x174] ;  /* 0x00017400011c7983 */ /* 0x000f280000300800 */
[----:B------:R-:W4:Y:S04]  /*2e7d0*/  LDL.LU R27, [R1+0x178] ;  /* 0x00017800011b7983 */ /* 0x000f280000300800 */
[----:B------:R0:W-:Y:S04]  /*2e7e0*/  STL [R1+0x1454], R2 ;  /* 0x0014540201007387 */ /* 0x0001e80000100800 */
        /* <DEDUP_REMOVED lines=8> */
[----:B------:R3:W-:Y:S04]  /*2e870*/  STL [R1+0x10a4], R4 ;  /* 0x0010a40401007387 */ /* 0x0007e80000100800 */
[----:B------:R-:W2:Y:S01]  /*2e880*/  LDL.LU R19, [R1+0x1b0] ;  /* 0x0001b00001137983 */ /* 0x000ea20000300800 */
[----:B------:R-:W-:-:S05]  /*2e890*/  F2FP.SATFINITE.E5M2.F32.PACK_AB_MERGE_C R3, R12, R13, RZ ;  /* 0x0000000d0c03723e */ /* 0x000fca00048060ff */
[----:B------:R-:W-:Y:S04]  /*2e8a0*/  STL [R1+0x10a0], R3 ;  /* 0x0010a00301007387 */ /* 0x000fe80000100800 */
[----:B------:R-:W2:Y:S04]  /*2e8b0*/  LDL.LU R18, [R1+0x1b4] ;  /* 0x0001b40001127983 */ /* 0x000ea80000300800 */
[----:B------:R-:W2:Y:S04]  /*2e8c0*/  LDL.LU R13, [R1+0x1b8] ;  /* 0x0001b800010d7983 */ /* 0x000ea80000300800 */
[----:B------:R0:W-:Y:S04]  /*2e8d0*/  STL [R1+0x144c], R2 ;  /* 0x00144c0201007387 */ /* 0x0001e80000100800 */
[----:B------:R-:W2:Y:S01]  /*2e8e0*/  LDL.LU R12, [R1+0x1bc] ;  /* 0x0001bc00010c7983 */ /* 0x000ea20000300800 */
[----:B---3--:R-:W-:Y:S01]  /*2e8f0*/  F2FP.SATFINITE.E5M2.F32.PACK_AB_MERGE_C R4, R16, R17, RZ ;  /* 0x000000111004723e */ /* 0x008fe200048060ff */
[----:B0-----:R-:W-:-:S04]  /*2e900*/  VIADD R2, R2, UR9 ;  /* 0x0000000902027c36 */ /* 0x001fc80008000000 */
[----:B------:R0:W-:Y:S01]  /*2e910*/  STL [R1+0x108c], R4 ;  /* 0x00108c0401007387 */ /* 0x0001e20000100800 */
[----:B------:R-:W3:Y:S01]  /*2e920*/  LDCU UR9, c[0x0][0x3b8] ;  /* 0x00007700ff0977ac */ /* 0x000ee20008000800 */
[----:B------:R-:W-:Y:S02]  /*2e930*/  F2FP.SATFINITE.E5M2.F32.PACK_AB_MERGE_C R3, R14, R15, RZ ;  /* 0x0000000f0e03723e */ /* 0x000fe400048060ff */
[----:B0-----:R-:W3:Y:S04]  /*2e940*/  LDL.LU R4, [R1+0x1d0] ;  /* 0x0001d00001047983 */ /* 0x001ee80000300800 */
[----:B------:R0:W-:Y:S04]  /*2e950*/  STL [R1+0x1088], R3 ;  /* 0x0010880301007387 */ /* 0x0001e80000100800 */
[----:B------:R-:W3:Y:S04]  /*2e960*/  LDL.LU R5, [R1+0x1d4] ;  /* 0x0001d40001057983 */ /* 0x000ee80000300800 */
[----:B------:R-:W3:Y:S04]  /*2e970*/  LDL.LU R6, [R1+0x1d8] ;  /* 0x0001d80001067983 */ /* 0x000ee80000300800 */
[----:B------:R0:W-:Y:S04]  /*2e980*/  STL [R1+0x1444], R2 ;  /* 0x0014440201007387 */ /* 0x0001e80000100800 */
        /* <DEDUP_REMOVED lines=9> */
[----:B----4-:R-:W-:-:S02]  /*2ea20*/  F2FP.SATFINITE.E5M2.F32.PACK_AB_MERGE_C R8, R28, R29, RZ ;  /* 0x0000001d1c08723e */ /* 0x010fc400048060ff */
[----:B0-----:R-:W-:Y:S01]  /*2ea30*/  F2FP.SATFINITE.E5M2.F32.PACK_AB_MERGE_C R3, R25, R27, RZ ;  /* 0x0000001b1903723e */ /* 0x001fe200048060ff */
[----:B------:R-:W-:Y:S01]  /*2ea40*/  VIADD R2, R2, UR8 ;  /* 0x0000000802027c36 */ /* 0x000fe20008000000 */
[----:B------:R-:W0:Y:S01]  /*2ea50*/  LDCU UR8, c[0x0][0x3b8] ;  /* 0x00007700ff0877ac */ /* 0x000e220008000800 */
[----:B------:R4:W-:Y:S04]  /*2ea60*/  STL [R1+0x1128], R8 ;  /* 0x0011280801007387 */ /* 0x0009e80000100800 */
[----:B------:R1:W-:Y:S01]  /*2ea70*/  STL [R1+0x1110], R3 ;  /* 0x0011100301007387 */ /* 0x0003e20000100800 */
[----:B----4-:R-:W-:-:S03]  /*2ea80*/  F2FP.SATFINITE.E5M2.F32.PACK_AB_MERGE_C R8, R35, R36, RZ ;  /* 0x000000242308723e */ /* 0x010fc600048060ff */
[----:B------:R4:W-:Y:S01]  /*2ea90*/  STL [R1+0x143c], R2 ;  /* 0x00143c0201007387 */ /* 0x0009e20000100800 */
[----:B-1----:R-:W-:-:S03]  /*2eaa0*/  F2FP.SATFINITE.E5M2.F32.PACK_AB_MERGE_C R3, R20, R21, RZ ;  /* 0x000000151403723e */ /* 0x002fc600048060ff */
[----:B------:R-:W-:Y:S04]  /*2eab0*/  STL [R1+0x110c], R8 ;  /* 0x00110c0801007387 */ /* 0x000fe80000100800 */
[----:B------:R-:W3:Y:S04]  /*2eac0*/  LDL.LU R36, [R1+0x910] ;  /* 0x0009100001247983 */ /* 0x000ee80000300800 */
[----:B------:R-:W-:Y:S01]  /*2ead0*/  STL [R1+0x1104], R3 ;  /* 0x0011040301007387 */ /* 0x000fe20000100800 */
[----:B----4-:R-:W-:Y:S01]  /*2eae0*/  VIADD R2, R2, UR7 ;  /* 0x0000000702027c36 */ /* 0x010fe20008000000 */
[----:B------:R-:W1:Y:S02]  /*2eaf0*/  LDCU UR7, c[0x0][0x3b8] ;  /* 0x00007700ff0777ac */ /* 0x000e640008000800 */
[----:B------:R-:W4:Y:S04]  /*2eb00*/  LDL.LU R35, [R1+0x914] ;  /* 0x0009140001237983 */ /* 0x000f280000300800 */
[----:B------:R-:W4:Y:S04]  /*2eb10*/  LDL.LU R21, [R1+0x918] ;  /* 0x0009180001157983 */ /* 0x000f280000300800 */
[----:B------:R-:W4:Y:S04]  /*2eb20*/  LDL.LU R20, [R1+0x91c] ;  /* 0x00091c0001147983 */ /* 0x000f280000300800 */
[----:B------:R0:W-:Y:S02]  /*2eb30*/  STL [R1+0x1434], R2 ;  /* 0x0014340201007387 */ /* 0x0001e40000100800 */
[----:B0-----:R-:W-:Y:S01]  /*2eb40*/  VIADD R2, R2, UR6 ;  /* 0x0000000602027c36 */ /* 0x001fe20008000000 */
[----:B------:R-:W0:Y:S01]  /*2eb50*/  LDCU UR6, c[0x0][0x3b8] ;  /* 0x00007700ff0677ac */ /* 0x000e220008000800 */
[----:B--2---:R-:W-:-:S05]  /*2eb60*/  F2FP.SATFINITE.E5M2.F32.PACK_AB_MERGE_C R8, R18, R19, RZ ;  /* 0x000000131208723e */ /* 0x004fca00048060ff */
[----:B------:R-:W-:Y:S01]  /*2eb70*/  STL [R1+0x14c0], R8 ;  /* 0x0014c00801007387 */ /* 0x000fe20000100800 */
[----:B------:R-:W-:-:S05]  /*2eb80*/  F2FP.SATFINITE.E5M2.F32.PACK_AB_MERGE_C R3, R12, R13, RZ ;  /* 0x0000000d0c03723e */ /* 0x000fca00048060ff */
[----:B------:R-:W-:Y:S04]  /*2eb90*/  STL [R1+0x1184], R3 ;  /* 0x0011840301007387 */ /* 0x000fe80000100800 */
[----:B------:R-:W2:Y:S04]  /*2eba0*/  LDL.LU R19, [R1+0x900] ;  /* 0x0009000001137983 */ /* 0x000ea80000300800 */
        /* <DEDUP_REMOVED lines=8> */
[----:B------:R-:W-:-:S05]  /*2ec30*/  F2FP.SATFINITE.E5M2.F32.PACK_AB_MERGE_C R3, R7, R6, RZ ;  /* 0x000000060703723e */ /* 0x000fca00048060ff */
[----:B------:R1:W-:Y:S01]  /*2ec40*/  STL [R1+0x117c], R3 ;  /* 0x00117c0301007387 */ /* 0x0003e20000100800 */
[----:B0-----:R-:W-:-:S03]  /*2ec50*/  F2FP.SATFINITE.E5M2.F32.PACK_AB_MERGE_C R4, R37, R24, RZ ;  /* 0x000000182504723e */ /* 0x001fc600048060ff */
[----:B------:R0:W-:Y:S04]  /*2ec60*/  STL [R1+0x1424], R2 ;  /* 0x0014240201007387 */ /* 0x0001e80000100800 */
[----:B------:R0:W-:Y:S01]  /*2ec70*/  STL [R1+0x14d4], R4 ;  /* 0x0014d40401007387 */ /* 0x0001e20000100800 */
[----:B-1----:R-:W-:Y:S01]  /*2ec80*/  F2FP.SATFINITE.E5M2.F32.PACK_AB_MERGE_C R3, R22, R23, RZ ;  /* 0x000000171603723e */ /* 0x002fe200048060ff */
[----:B0-----:R-:W-:Y:S01]  /*2ec90*/  VIADD R2, R2, UR9 ;  /* 0x0000000902027c36 */ /* 0x001fe20008000000 */
[----:B------:R-:W0:Y:S03]  /*2eca0*/  LDCU UR9, c[0x0][0x3b8] ;  /* 0x00007700ff0977ac */ /* 0x000e260008000800 */
[----:B------:R1:W-:Y:S01]  /*2ecb0*/  STL [R1+0x14d0], R3 ;  /* 0x0014d00301007387 */ /* 0x0003e20000100800 */
[----:B------:R-:W-:-:S03]  /*2ecc0*/  F2FP.SATFINITE.E5M2.F32.PACK_AB_MERGE_C R4, R16, R17, RZ ;  /* 0x000000111004723e */ /* 0x000fc600048060ff */
[----:B------:R0:W-:Y:S04]  /*2ecd0*/  STL [R1+0x141c], R2 ;  /* 0x00141c0201007387 */ /* 0x0001e80000100800 */
[----:B------:R4:W-:Y:S01]  /*2ece0*/  STL [R1+0x14cc], R4 ;  /* 0x0014cc0401007387 */ /* 0x0009e20000100800 */
[----:B-1----:R-:W-:-:S03]  /*2ecf0*/  F2FP.SATFINITE.E5M2.F32.PACK_AB_MERGE_C R3, R14, R15, RZ ;  /* 0x0000000f0e03723e */ /* 0x002fc600048060ff */
[----:B------:R-:W3:Y:S04]  /*2ed00*/  LDL.LU R23, [R1+0xed0] ;  /* 0x000ed00001177983 */ /* 0x000ee80000300800 */
[----:B------:R1:W-:Y:S04]  /*2ed10*/  STL [R1+0x14c8], R3 ;  /* 0x0014c80301007387 */ /* 0x0003e80000100800 */
[----:B------:R-:W3:Y:S04]  /*2ed20*/  LDL.LU R22, [R1+0xed4] ;  /* 0x000ed40001167983 */ /* 0x000ee80000300800 */
[----:B------:R-:W3:Y:S04]  /*2ed30*/  LDL.LU R15, [R1+0xed8] ;  /* 0x000ed800010f7983 */ /* 0x000ee80000300800 */
[----:B------:R-:W3:Y:S01]  /*2ed40*/  LDL.LU R14, [R1+0xedc] ;  /* 0x000edc00010e7983 */ /* 0x000ee20000300800 */
[----:B0-----:R-:W-:Y:S01]  /*2ed50*/  VIADD R2, R2, UR8 ;  /* 0x0000000802027c36 */ /* 0x001fe20008000000 */
[----:B------:R-:W0:Y:S02]  /*2ed60*/  LDCU UR8, c[0x0][0x3b8] ;  /* 0x00007700ff0877ac */ /* 0x000e240008000800 */
[----:B------:R-:W3:Y:S04]  /*2ed70*/  LDL.LU R17, [R1+0xec0] ;  /* 0x000ec00001117983 */ /* 0x000ee80000300800 */
[----:B------:R-:W3:Y:S04]  /*2ed80*/  LDL.LU R16, [R1+0xec4] ;  /* 0x000ec40001107983 */ /* 0x000ee80000300800 */
[----:B------:R0:W-:Y:S01]  /*2ed90*/  STL [R1+0x1414], R2 ;  /* 0x0014140201007387 */ /* 0x0001e20000100800 */
[----:B----4-:R-:W-:-:S05]  /*2eda0*/  F2FP.SATFINITE.E5M2.F32.PACK_AB_MERGE_C R4, R35, R36, RZ ;  /* 0x000000242304723e */ /* 0x010fca00048060ff */
[----:B------:R-:W-:Y:S01]  /*2edb0*/  STL [R1+0x14e4], R4 ;  /* 0x0014e40401007387 */ /* 0x000fe20000100800 */
[----:B-1----:R-:W-:Y:S01]  /*2edc0*/  F2FP.SATFINITE.E5M2.F32.PACK_AB_MERGE_C R3, R20, R21, RZ ;  /* 0x000000151403723e */ /* 0x002fe200048060ff */
[----:B0-----:R-:W-:Y:S02]  /*2edd0*/  VIADD R2, R2, UR7 ;  /* 0x0000000702027c36 */ /* 0x001fe40008000000 */
[----:B------:R-:W4:Y:S01]  /*2ede0*/  LDL.LU R27, [R1+0xec8] ;  /* 0x000ec800011b7983 */ /* 0x000f220000300800 */
[----:B------:R-:W0:Y:S03]  /*2edf0*/  LDCU UR7, c[0x0][0x3b8] ;  /* 0x00007700ff0777ac */ /* 0x000e260008000800 */
[----:B------:R-:W-:Y:S04]  /*2ee00*/  STL [R1+0x14e0], R3 ;  /* 0x0014e00301007387 */ /* 0x000fe80000100800 */
[----:B------:R-:W4:Y:S04]  /*2ee10*/  LDL.LU R25, [R1+0xecc] ;  /* 0x000ecc0001197983 */ /* 0x000f280000300800 */
[----:B------:R-:W4:Y:S04]  /*2ee20*/  LDL.LU R36, [R1+0xeb0] ;  /* 0x000eb00001247983 */ /* 0x000f280000300800 */
[----:B------:R1:W-:Y:S04]  /*2ee30*/  STL [R1+0x140c], R2 ;  /* 0x00140c0201007387 */ /* 0x0003e80000100800 */
[----:B------:R-:W4:Y:S04]  /*2ee40*/  LDL.LU R35, [R1+0xeb4] ;  /* 0x000eb40001237983 */ /* 0x000f280000300800 */
[----:B------:R-:W4:Y:S04]  /*2ee50*/  LDL.LU R21, [R1+0xeb8] ;  /* 0x000eb80001157983 */ /* 0x000f280000300800 */
[----:B------:R-:W4:Y:S01]  /*2ee60*/  LDL.LU R20, [R1+0xebc] ;  /* 0x000ebc0001147983 */ /* 0x000f220000300800 */
[----:B-1----:R-:W-:Y:S01]  /*2ee70*/  VIADD R2, R2, UR6 ;  /* 0x0000000602027c36 */ /* 0x002fe20008000000 */
[----:B------:R-:W1:Y:S01]  /*2ee80*/  LDCU UR6, c[0x0][0x3b8] ;  /* 0x00007700ff0677ac */ /* 0x000e620008000800 */
[----:B--2---:R-:W-:-:S05]  /*2ee90*/  F2FP.SATFINITE.E5M2.F32.PACK_AB_MERGE_C R4, R18, R19, RZ ;  /* 0x000000131204723e */ /* 0x004fca00048060ff */
[----:B------:R2:W-:Y:S01]  /*2eea0*/  STL [R1+0x14dc], R4 ;  /* 0x0014dc0401007387 */ /* 0x0005e20000100800 */
[----:B------:R-:W-:-:S03]  /*2eeb0*/  F2FP.SATFINITE.E5M2.F32.PACK_AB_MERGE_C R3, R12, R13, RZ ;  /* 0x0000000d0c03723e */ /* 0x000fc600048060ff */
[----:B--2---:R-:W2:Y:S04]  /*2eec0*/  LDL.LU R4, [R1+0xe90] ;  /* 0x000e900001047983 */ /* 0x004ea80000300800 */
[----:B------:R0:W-:Y:S04]  /*2eed0*/  STL [R1+0x14d8], R3 ;  /* 0x0014d80301007387 */ /* 0x0001e80000100800 */
[----:B------:R-:W2:Y:S04]  /*2eee0*/  LDL.LU R5, [R1+0xe94] ;  /* 0x000e940001057983 */ /* 0x000ea80000300800 */
[----:B------:R-:W2:Y:S04]  /*2eef0*/  LDL.LU R6, [R1+0xe98] ;  /* 0x000e980001067983 */ /* 0x000ea80000300800 */
[----:B------:R0:W-:Y:S04]  /*2ef00*/  STL [R1+0x1404], R2 ;  /* 0x0014040201007387 */ /* 0x0001e80000100800 */
[----:B------:R-:W2:Y:S04]  /*2ef10*/  LDL.LU R7, [R1+0xe9c] ;  /* 0x000e9c0001077983 */ /* 0x000ea80000300800 */
[----:B------:R-:W2:Y:S04]  /*2ef20*/  LDL.LU R24, [R1+0xe80] ;  /* 0x000e800001187983 */ /* 0x000ea80000300800 */
[----:B------:R-:W2:Y:S04]  /*2ef30*/  LDL.LU R37, [R1+0xe84] ;  /* 0x000e840001257983 */ /* 0x000ea80000300800 */
[----:B------:R-:W2:Y:S04]  /*2ef40*/  LDL.LU R19, [R1+0xe88] ;  /* 0x000e880001137983 */ /* 0x000ea80000300800 */
[----:B------:R-:W2:Y:S04]  /*2ef50*/  LDL.LU R18, [R1+0xe8c] ;  /* 0x000e8c0001127983 */ /* 0x000ea80000300800 */
[----:B------:R-:W2:Y:S04]  /*2ef60*/  LDL.LU R13, [R1+0xe70] ;  /* 0x000e7000010d7983 */ /* 0x000ea80000300800 */
[----:B------:R-:W2:Y:S01]  /*2ef70*/  LDL.LU R12, [R1+0xe74] ;  /* 0x000e7400010c7983 */ /* 0x000ea20000300800 */
[----:B---3--:R-:W-:-:S02]  /*2ef80*/  F2FP.SATFINITE.E5M2.F32.PACK_AB_MERGE_C R8, R22, R23, RZ ;  /* 0x000000171608723e */ /* 0x008fc400048060ff */
[----:B0-----:R-:W-:Y:S02]  /*2ef90*/  F2FP.SATFINITE.E5M2.F32.PACK_AB_MERGE_C R3, R14, R15, RZ ;  /* 0x0000000f0e03723e */ /* 0x001fe400048060ff */
[----:B------:R-:W3:Y:S04]  /*2efa0*/  LDL.LU R15, [R1+0xe78] ;  /* 0x000e7800010f7983 */ /* 0x000ee80000300800 */
[----:B------:R-:W-:Y:S04]  /*2efb0*/  STL [R1+0xf84], R8 ;  /* 0x000f840801007387 */ /* 0x000fe80000100800 */
[----:B------:R-:W3:Y:S01]  /*2efc0*/  LDL.LU R14, [R1+0xe7c] ;  /* 0x000e7c00010e7983 */ /* 0x000ee20000300800 */
[----:B------:R-:W-:Y:S01]  /*2efd0*/  VIADD R2, R2, UR10 ;  /* 0x0000000a02027c36 */ /* 0x000fe20008000000 */
[----:B------:R-:W0:Y:S02]  /*2efe0*/  LDCU UR10, c[0x0][0x3b8] ;  /* 0x00007700ff0a77ac */ /* 0x000e240008000800 */
[----:B------:R1:W-:Y:S04]  /*2eff0*/  STL [R1+0xf80], R3 ;  /* 0x000f800301007387 */ /* 0x0003e80000100800 */
[----:B------:R-:W3:Y:S01]  /*2f000*/  LDL.LU R23, [R1+0xe60] ;  /* 0x000e600001177983 */ /* 0x000ee20000300800 */
[----:B-1----:R-:W-:-:S03]  /*2f010*/  F2FP.SATFINITE.E5M2.F32.PACK_AB_MERGE_C R3, R16, R17, RZ ;  /* 0x000000111003723e */ /* 0x002fc600048060ff */
[----:B------:R-:W-:Y:S04]  /*2f020*/  STL [R1+0x13fc], R2 ;  /* 0x0013fc0201007387 */ /* 0x000fe80000100800 */
[----:B------:R4:W-:Y:S04]  /*2f030*/  STL [R1+0xf7c], R3 ;  /* 0x000f7c0301007387 */ /* 0x0009e80000100800 */
[----:B------:R-:W3:Y:S04]  /*2f040*/  LDL.LU R22, [R1+0xe64] ;  /* 0x000e640001167983 */ /* 0x000ee80000300800 */
[----:B------:R-:W3:Y:S01]  /*2f050*/  LDL.LU R17, [R1+0xe68] ;  /* 0x000e680001117983 */ /* 0x000ee20000300800 */
[----:B----4-:R-:W-:-:S03]  /*2f060*/  F2FP.SATFINITE.E5M2.F32.PACK_AB_MERGE_C R3, R25, R27, RZ ;  /* 0x0000001b1903723e */ /* 0x010fc600048060ff */
[----:B------:R-:W4:Y:S01]  /*2f070*/  LDL.LU R16, [R1+0xe6c] ;  /* 0x000e6c0001107983 */ /* 0x000f220000300800 */
[----:B------:R-:W-:Y:S01]  /*2f080*/  VIADD R2, R2, UR9 ;  /* 0x0000000902027c36 */ /* 0x000fe20008000000 */
[----:B------:R-:W1:Y:S02]  /*2f090*/  LDCU UR9, c[0x0][0x3b8] ;  /* 0x00007700ff0977ac */ /* 0x000e640008000800 */
[----:B------:R0:W-:Y:S01]  /*2f0a0*/  STL [R1+0xf78], R3 ;  /* 0x000f780301007387 */ /* 0x0001e20000100800 */
[----:B------:R-:W-:-:S03]  /*2f0b0*/  F2FP.SATFINITE.E5M2.F32.PACK_AB_MERGE_C R8, R35, R36, RZ ;  /* 0x000000242308723e */ /* 0x000fc600048060ff */
[----:B------:R1:W-:Y:S01]  /*2f0c0*/  STL [R1+0xed0], R2 ;  /* 0x000ed00201007387 */ /* 0x0003e20000100800 */
[----:B0-----:R-:W-:-:S03]  /*2f0d0*/  F2FP.SATFINITE.E5M2.F32.PACK_AB_MERGE_C R3, R20, R21, RZ ;  /* 0x000000151403723e */ /* 0x001fc600048060ff */
[----:B------:R-:W-:Y:S01]  /*2f0e0*/  STL [R1+0xf8c], R8 ;  /* 0x000f8c0801007387 */ /* 0x000fe20000100800 */
[----:B-1----:R-:W-:-:S03]  /*2f0f0*/  VIADD R2, R2, UR8 ;  /* 0x0000000802027c36 */ /* 0x002fc60008000000 */
[----:B------:R-:W-:Y:S01]  /*2f100*/  STL [R1+0xfb0], R3 ;  /* 0x000fb00301007387 */ /* 0x000fe20000100800 */
[----:B------:R-:W0:Y:S03]  /*2f110*/  LDCU UR8, c[0x0][0x3b8] ;  /* 0x00007700ff0877ac */ /* 0x000e260008000800 */
[----:B------:R-:W4:Y:S04]  /*2f120*/  LDL.LU R36, [R1+0xe50] ;  /* 0x000e500001247983 */ /* 0x000f280000300800 */
[----:B------:R-:W4:Y:S04]  /*2f130*/  LDL.LU R35, [R1+0xe54] ;  /* 0x000e540001237983 */ /* 0x000f280000300800 */
[----:B------:R-:W4:Y:S04]  /*2f140*/  LDL.LU R21, [R1+0xe58] ;  /* 0x000e580001157983 */ /* 0x000f280000300800 */
[----:B------:R1:W-:Y:S04]  /*2f150*/  STL [R1+0xec8], R2 ;  /* 0x000ec80201007387 */ /* 0x0003e80000100800 */
[----:B------:R-:W4:Y:S01]  /*2f160*/  LDL.LU R20, [R1+0xe5c] ;  /* 0x000e5c0001147983 */ /* 0x000f220000300800 */
[----:B-1----:R-:W-:Y:S01]  /*2f170*/  VIADD R2, R2, UR7 ;  /* 0x0000000702027c36 */ /* 0x002fe20008000000 */
[----:B------:R-:W1:Y:S01]  /*2f180*/  LDCU UR7, c[0x0][0x3b8] ;  /* 0x00007700ff0777ac */ /* 0x000e620008000800 */
[----:B--2---:R-:W-:-:S05]  /*2f190*/  F2FP.SATFINITE.E5M2.F32.PACK_AB_MERGE_C R4, R5, R4, RZ ;  /* 0x000000040504723e */ /* 0x004fca00048060ff */
[----:B------:R2:W-:Y:S01]  /*2f1a0*/  STL [R1+0xf88], R4 ;  /* 0x000f880401007387 */ /* 0x0005e20000100800 */
[----:B------:R-:W-:-:S05]  /*2f1b0*/  F2FP.SATFINITE.E5M2.F32.PACK_AB_MERGE_C R3, R7, R6, RZ ;  /* 0x000000060703723e */ /* 0x000fca00048060ff */
[----:B------:R0:W-:Y:S01]  /*2f1c0*/  STL [R1+0xe98], R3 ;  /* 0x000e980301007387 */ /* 0x0001e20000100800 */
[----:B--2---:R-:W-:-:S03]  /*2f1d0*/  F2FP.SATFINITE.E5M2.F32.PACK_AB_MERGE_C R4, R37, R24, RZ ;  /* 0x000000182504723e */ /* 0x004fc600048060ff */
[----:B------:R2:W-:Y:S01]  /*2f1e0*/  STL [R1+0xe90], R2 ;  /* 0x000e900201007387 */ /* 0x0005e20000100800 */
[----:B0-----:R-:W-:-:S03]  /*2f1f0*/  F2FP.SATFINITE.E5M2.F32.PACK_AB_MERGE_C R3, R18, R19, RZ ;  /* 0x000000131203723e */ /* 0x001fc600048060ff */
[----:B------:R-:W-:Y:S01]  /*2f200*/  STL [R1+0x1000], R4 ;  /* 0x0010000401007387 */ /* 0x000fe20000100800 */
[----:B--2---:R-:W-:Y:S01]  /*2f210*/  VIADD R2, R2, UR6 ;  /* 0x0000000602027c36 */ /* 0x004fe20008000000 */
[----:B------:R-:W0:Y:S02]  /*2f220*/  LDCU UR6, c[0x0][0x3b8] ;  /* 0x00007700ff0677ac */ /* 0x000e240008000800 */
[----:B------:R2:W-:Y:S02]  /*2f230*/  STL [R1+0xffc], R3 ;  /* 0x000ffc0301007387 */ /* 0x0005e40000100800 */
[----:B--2---:R-:W-:Y:S02]  /*2f240*/  F2FP.SATFINITE.E5M2.F32.PACK_AB_MERGE_C R3, R12, R13, RZ ;  /* 0x0000000d0c03723e */ /* 0x004fe400048060ff */
[----:B------:R-:W2:Y:S04]  /*2f250*/  LDL.LU R13, [R1+0xe30] ;  /* 0x000e3000010d7983 */ /* 0x000ea80000300800 */
[----:B------:R-:W-:Y:S04]  /*2f260*/  STL [R1+0xe80], R2 ;  /* 0x000e800201007387 */ /* 0x000fe80000100800 */
[----:B------:R3:W-:Y:S04]  /*2f270*/  STL [R1+0xff0], R3 ;  /* 0x000ff00301007387 */ /* 0x0007e80000100800 */
[----:B------:R-:W2:Y:S04]  /*2f280*/  LDL.LU R12, [R1+0xe34] ;  /* 0x000e3400010c7983 */ /* 0x000ea80000300800 */
[----:B------:R-:W2:Y:S01]  /*2f290*/  LDL.LU R19, [R1+0xe38] ;  /* 0x000e380001137983 */ /* 0x000ea20000300800 */
[----:B---3--:R-:W-:-:S03]  /*2f2a0*/  F2FP.SATFINITE.E5M2.F32.PACK_AB_MERGE_C R3, R14, R15, RZ ;  /* 0x0000000f0e03723e */ /* 0x008fc600048060ff */
[----:B------:R-:W3:Y:S04]  /*2f2b0*/  LDL.LU R18, [R1+0xe3c] ;  /* 0x000e3c0001127983 */ /* 0x000ee80000300800 */
[----:B------:R4:W-:Y:S04]  /*2f2c0*/  STL [R1+0xff8], R3 ;  /* 0x000ff80301007387 */ /* 0x0009e80000100800 */
[----:B------:R-:W3:Y:S04]  /*2f2d0*/  LDL.LU R15, [R1+0xe20] ;  /* 0x000e2000010f7983 */ /* 0x000ee80000300800 */
[----:B------:R-:W3:Y:S01]  /*2f2e0*/  LDL.LU R14, [R1+0xe24] ;  /* 0x000e2400010e7983 */ /* 0x000ee20000300800 */
[----:B------:R-:W-:Y:S01]  /*2f2f0*/  VIADD R2, R2, UR10 ;  /* 0x0000000a02027c36 */ /* 0x000fe20008000000 */
[----:B------:R-:W0:Y:S01]  /*2f300*/  LDCU UR10, c[0x0][0x3b8] ;  /* 0x00007700ff0a77ac */ /* 0x000e220008000800 */
[----:B------:R-:W-:-:S03]  /*2f310*/  F2FP.SATFINITE.E5M2.F32.PACK_AB_MERGE_C R4, R22, R23, RZ ;  /* 0x000000171604723e */ /* 0x000fc600048060ff */
[----:B------:R0:W-:Y:S01]  /*2f320*/  STL [R1+0xe70], R2 ;  /* 0x000e700201007387 */ /* 0x0001e20000100800 */
[----:B----4-:R-:W-:-:S03]  /*2f330*/  F2FP.SATFINITE.E5M2.F32.PACK_AB_MERGE_C R3, R16, R17, RZ ;  /* 0x000000111003723e */ /* 0x010fc600048060ff */
[----:B------:R4:W-:Y:S01]  /*2f340*/  STL [R1+0x1084], R4 ;  /* 0x0010840401007387 */ /* 0x0009e20000100800 */
[----:B0-----:R-:W-:Y:S01]  /*2f350*/  VIADD R2, R2, UR9 ;  /* 0x0000000902027c36 */ /* 0x001fe20008000000 */
[----:B------:R-:W0:Y:S02]  /*2f360*/  LDCU UR9, c[0x0][0x3b8] ;  /* 0x00007700ff0977ac */ /* 0x000e240008000800 */
[----:B------:R-:W-:Y:S04]  /*2f370*/  STL [R1+0x1050], R3 ;  /* 0x0010500301007387 */ /* 0x000fe80000100800 */
[----:B------:R-:W3:Y:S04]  /*2f380*/  LDL.LU R27, [R1+0xe28] ;  /* 0x000e2800011b7983 */ /* 0x000ee80000300800 */
[----:B------:R-:W3:Y:S04]  /*2f390*/  LDL.LU R25, [R1+0xe2c] ;  /* 0x000e2c0001197983 */ /* 0x000ee80000300800 */
[----:B------:R-:W3:Y:S04]  /*2f3a0*/  LDL.LU R23, [R1+0xe10] ;  /* 0x000e100001177983 */ /* 0x000ee80000300800 */
[----:B------:R0:W-:Y:S04]  /*2f3b0*/  STL [R1+0xe68], R2 ;  /* 0x000e680201007387 */ /* 0x0001e80000100800 */
[----:B------:R-:W3:Y:S04]  /*2f3c0*/  LDL.LU R22, [R1+0xe14] ;  /* 0x000e140001167983 */ /* 0x000ee80000300800 */
[----:B------:R-:W3:Y:S01]  /*2f3d0*/  LDL.LU R17, [R1+0xe18] ;  /* 0x000e180001117983 */ /* 0x000ee20000300800 */
[----:B----4-:R-:W-:-:S03]  /*2f3e0*/  F2FP.SATFINITE.E5M2.F32.PACK_AB_MERGE_C R4, R35, R36, RZ ;  /* 0x000000242304723e */ /* 0x010fc600048060ff */
[----:B------:R-:W4:Y:S01]  /*2f3f0*/  LDL.LU R16, [R1+0xe1c] ;  /* 0x000e1c0001107983 */ /* 0x000f220000300800 */
[----:B0-----:R-:W-:Y:S01]  /*2f400*/  VIADD R2, R2, UR8 ;  /* 0x0000000802027c36 */ /* 0x001fe20008000000 */
[----:B------:R-:W0:Y:S01]  /*2f410*/  LDCU UR8, c[0x0][0x3b8] ;  /* 0x00007700ff0877ac */ /* 0x000e220008000800 */
[----:B------:R-:W-:Y:S01]  /*2f420*/  F2FP.SATFINITE.E5M2.F32.PACK_AB_MERGE_C R3, R20, R21, RZ ;  /* 0x000000151403723e */ /* 0x000fe200048060ff */
[----:B------:R1:W-:Y:S04]  /*2f430*/  STL [R1+0x1044], R4 ;  /* 0x0010440401007387 */ /* 0x0003e80000100800 */
[----:B-1----:R-:W4:Y:S04]  /*2f440*/  LDL.LU R4, [R1+0xe00] ;  /* 0x000e000001047983 */ /* 0x002f280000300800 */
[----:B------:R2:W-:Y:S04]  /*2f450*/  STL [R1+0x104c], R3 ;  /* 0x00104c0301007387 */ /* 0x0005e80000100800 */
        /* <DEDUP_REMOVED lines=8> */
[----:B--2---:R-:W-:-:S03]  /*2f4e0*/  F2FP.SATFINITE.E5M2.F32.PACK_AB_MERGE_C R3, R12, R13, RZ ;  /* 0x0000000d0c03723e */ /* 0x004fc600048060ff */
[----:B------:R-:W2:Y:S04]  /*2f4f0*/  LDL.LU R13, [R1+0xde0] ;  /* 0x000de000010d7983 */ /* 0x000ea80000300800 */
[----:B------:R-:W2:Y:S04]  /*2f500*/  LDL.LU R12, [R1+0xde4] ;  /* 0x000de400010c7983 */ /* 0x000ea80000300800 */
[----:B------:R3:W-:Y:S01]  /*2f510*/  STL [R1+0x10ec], R3 ;  /* 0x0010ec0301007387 */ /* 0x0007e20000100800 */
[----:B-1----:R-:W-:Y:S01]  /*2f520*/  VIADD R2, R2, UR7 ;  /* 0x0000000702027c36 */ /* 0x002fe20008000000 */
[----:B------:R-:W1:Y:S01]  /*2f530*/  LDCU UR7, c[0x0][0x3b8] ;  /* 0x00007700ff0777ac */ /* 0x000e620008000800 */
[----:B---3--:R-:W-:-:S05]  /*2f540*/  F2FP.SATFINITE.E5M2.F32.PACK_AB_MERGE_C R3, R18, R19, RZ ;  /* 0x000000131203723e */ /* 0x008fca00048060ff */
[----:B------:R3:W-:Y:S04]  /*2f550*/  STL [R1+0x10e4], R3 ;  /* 0x0010e40301007387 */ /* 0x0007e80000100800 */
[----:B------:R-:W2:Y:S01]  /*2f560*/  LDL.LU R36, [R1+0xde8] ;  /* 0x000de80001247983 */ /* 0x000ea20000300800 */
[----:B---3--:R-:W-:-:S03]  /*2f570*/  F2FP.SATFINITE.E5M2.F32.PACK_AB_MERGE_C R3, R14, R15, RZ ;  /* 0x0000000f0e03723e */ /* 0x008fc600048060ff */
[----:B------:R-:W-:Y:S04]  /*2f580*/  STL [R1+0xe30], R2 ;  /* 0x000e300201007387 */ /* 0x000fe80000100800 */
[----:B------:R3:W-:Y:S04]  /*2f590*/  STL [R1+0x10d8], R3 ;  /* 0x0010d80301007387 */ /* 0x0007e80000100800 */
[----:B------:R-:W2:Y:S04]  /*2f5a0*/  LDL.LU R35, [R1+0xdec] ;  /* 0x000dec0001237983 */ /* 0x000ea80000300800 */
[----:B------:R-:W2:Y:S04]  /*2f5b0*/  LDL.LU R19, [R1+0xdd0] ;  /* 0x000dd00001137983 */ /* 0x000ea80000300800 */
[----:B------:R-:W2:Y:S01]  /*2f5c0*/  LDL.LU R18, [R1+0xdd4] ;  /* 0x000dd40001127983 */ /* 0x000ea20000300800 */
[----:B---3--:R-:W-:-:S03]  /*2f5d0*/  F2FP.SATFINITE.E5M2.F32.PACK_AB_MERGE_C R3, R25, R27, RZ ;  /* 0x0000001b1903723e */ /* 0x008fc600048060ff */
[----:B------:R-:W3:Y:S04]  /*2f5e0*/  LDL.LU R15, [R1+0xdd8] ;  /* 0x000dd800010f7983 */ /* 0x000ee80000300800 */
[----:B------:R-:W3:Y:S01]  /*2f5f0*/  LDL.LU R14, [R1+0xddc] ;  /* 0x000ddc00010e7983 */ /* 0x000ee20000300800 */
[----:B------:R-:W-:Y:S01]  /*2f600*/  VIADD R2, R2, UR6 ;  /* 0x0000000602027c36 */ /* 0x000fe20008000000 */
[----:B------:R-:W-:Y:S01]  /*2f610*/  F2FP.SATFINITE.E5M2.F32.PACK_AB_MERGE_C R8, R22, R23, RZ ;  /* 0x000000171608723e */ /* 0x000fe200048060ff */
[----:B------:R-:W0:Y:S01]  /*2f620*/  LDCU UR6, c[0x0][0x3b8] ;  /* 0x00007700ff0677ac */ /* 0x000e220008000800 */
[----:B------:R4:W-:Y:S04]  /*2f630*/  STL [R1+0x10dc], R3 ;  /* 0x0010dc0301007387 */ /* 0x0009e80000100800 */
[----:B------:R0:W-:Y:S01]  /*2f640*/  STL [R1+0xe20], R2 ;  /* 0x000e200201007387 */ /* 0x0001e20000100800 */
[----:B----4-:R-:W-:-:S03]  /*2f650*/  F2FP.SATFINITE.E5M2.F32.PACK_AB_MERGE_C R3, R16, R17, RZ ;  /* 0x000000111003723e */ /* 0x010fc600048060ff */
[----:B------:R-:W-:Y:S04]  /*2f660*/  STL [R1+0x113c], R8 ;  /* 0x00113c0801007387 */ /* 0x000fe80000100800 */
[----:B------:R-:W4:Y:S04]  /*2f670*/  LDL.LU R23, [R1+0x8f0] ;  /* 0x0008f00001177983 */ /* 0x000f280000300800 */
[----:B------:R1:W-:Y:S04]  /*2f680*/  STL [R1+0x1138], R3 ;  /* 0x0011380301007387 */ /* 0x0003e80000100800 */
[----:B------:R-:W4:Y:S01]  /*2f690*/  LDL.LU R22, [R1+0x8f4] ;  /* 0x0008f40001167983 */ /* 0x000f220000300800 */
[----:B0-----:R-:W-:Y:S01]  /*2f6a0*/  VIADD R2, R2, UR10 ;  /* 0x0000000a02027c36 */ /* 0x001fe20008000000 */
[----:B------:R-:W0:Y:S02]  /*2f6b0*/  LDCU UR10, c[0x0][0x3b8] ;  /* 0x00007700ff0a77ac */ /* 0x000e240008000800 */
[----:B------:R-:W4:Y:S01]  /*2f6c0*/  LDL.LU R17, [R1+0x8f8] ;  /* 0x0008f80001117983 */ /* 0x000f220000300800 */
[----:B------:R-:W-:-:S03]  /*2f6d0*/  F2FP.SATFINITE.E5M2.F32.PACK_AB_MERGE_C R4, R5, R4, RZ ;  /* 0x000000040504723e */ /* 0x000fc600048060ff */
[----:B------:R-:W4:Y:S04]  /*2f6e0*/  LDL.LU R16, [R1+0x8fc] ;  /* 0x0008fc0001107983 */ /* 0x000f280000300800 */
[----:B------:R0:W-:Y:S04]  /*2f6f0*/  STL [R1+0xe10], R2 ;  /* 0x000e100201007387 */ /* 0x0001e80000100800 */
[----:B------:R0:W-:Y:S01]  /*2f700*/  STL [R1+0x1114], R4 ;  /* 0x0011140401007387 */ /* 0x0001e20000100800 */
[----:B-1----:R-:W-:Y:S01]  /*2f710*/  F2FP.SATFINITE.E5M2.F32.PACK_AB_MERGE_C R3, R7, R6, RZ ;  /* 0x000000060703723e */ /* 0x002fe200048060ff */
[----:B0-----:R-:W-:-:S04]  /*2f720*/  VIADD R2, R2, UR9 ;  /* 0x0000000902027c36 */ /* 0x001fc80008000000 */
[----:B------:R0:W-:Y:S01]  /*2f730*/  STL [R1+0x112c], R3 ;  /* 0x00112c0301007387 */ /* 0x0001e20000100800 */
[----:B------:R-:W1:Y:S01]  /*2f740*/  LDCU UR9, c[0x0][0x3b8] ;  /* 0x00007700ff0977ac */ /* 0x000e620008000800 */
[----:B------:R-:W-:Y:S02]  /*2f750*/  F2FP.SATFINITE.E5M2.F32.PACK_AB_MERGE_C R4, R37, R24, RZ ;  /* 0x000000182504723e */ /* 0x000fe400048060ff */
[----:B------:R-:W-:Y:S04]  /*2f760*/  STL [R1+0xe00], R2 ;  /* 0x000e000201007387 */ /* 0x000fe80000100800 */
[----:B------:R1:W-:Y:S01]  /*2f770*/  STL [R1+0x14b0], R4 ;  /* 0x0014b00401007387 */ /* 0x0003e20000100800 */
[----:B0-----:R-:W-:-:S05]  /*2f780*/  F2FP.SATFINITE.E5M2.F32.PACK_AB_MERGE_C R3, R20, R21, RZ ;  /* 0x000000151403723e */ /* 0x001fca00048060ff */
[----:B------:R0:W-:Y:S01]  /*2f790*/  STL [R1+0x154c], R3 ;  /* 0x00154c0301007387 */ /* 0x0001e20000100800 */
[----:B-1----:R-:W-:-:S03]  /*2f7a0*/  VIADD R4, R2, UR8 ;  /* 0x0000000802047c36 */ /* 0x002fc60008000000 */
[----:B------:R-:W4:Y:S01]  /*2f7b0*/  LDL.LU R21, [R1+0xdc0] ;  /* 0x000dc00001157983 */ /* 0x000f220000300800 */
[----:B------:R-:W1:Y:S03]  /*2f7c0*/  LDCU UR8, c[0x0][0x3b8] ;  /* 0x00007700ff0877ac */ /* 0x000e660008000800 */
[----:B------:R-:W-:Y:S01]  /*2f7d0*/  STL [R1+0xdf8], R4 ;  /* 0x000df80401007387 */ /* 0x000fe20000100800 */
[----:B--2---:R-:W-:-:S05]  /*2f7e0*/  F2FP.SATFINITE.E5M2.F32.PACK_AB_MERGE_C R2, R12, R13, RZ ;  /* 0x0000000d0c02723e */ /* 0x004fca00048060ff */
[----:B------:R2:W-:Y:S04]  /*2f7f0*/  STL [R1+0x1178], R2 ;  /* 0x0011780201007387 */ /* 0x0005e80000100800 */
[----:B------:R-:W4:Y:S04]  /*2f800*/  LDL.LU R20, [R1+0xdc4] ;  /* 0x000dc40001147983 */ /* 0x000f280000300800 */
[----:B------:R-:W4:Y:S04]  /*2f810*/  LDL.LU R13, [R1+0xdc8] ;  /* 0x000dc800010d7983 */ /* 0x000f280000300800 */
[----:B------:R-:W4:Y:S01]  /*2f820*/  LDL.LU R12, [R1+0xdcc] ;  /* 0x000dcc00010c7983 */ /* 0x000f220000300800 */
[----:B0-----:R-:W-:Y:S01]  /*2f830*/  VIADD R3, R4, UR7 ;  /* 0x0000000704037c36 */ /* 0x001fe20008000000 */
[----:B------:R-:W0:Y:S01]  /*2f840*/  LDCU UR7, c[0x0][0x3b8] ;  /* 0x00007700ff0777ac */ /* 0x000e220008000800 */
[----:B--2---:R-:W-:-:S05]  /*2f850*/  F2FP.SATFINITE.E5M2.F32.PACK_AB_MERGE_C R2, R35, R36, RZ ;  /* 0x000000242302723e */ /* 0x004fca00048060ff */
[----:B------:R2:W-:Y:S04]  /*2f860*/  STL [R1+0x1550], R2 ;  /* 0x0015500201007387 */ /* 0x0005e80000100800 */
[----:B------:R-:W-:Y:S01]  /*2f870*/  STL [R1+0xde0], R3 ;  /* 0x000de00301007387 */ /* 0x000fe20000100800 */
[----:B--2---:R-:W-:Y:S02]  /*2f880*/  F2FP.SATFINITE.E5M2.F32.PACK_AB_MERGE_C R2, R18, R19, RZ ;  /* 0x000000131202723e */ /* 0x004fe400048060ff */
[----:B---3--:R-:W-:-:S03]  /*2f890*/  F2FP.SATFINITE.E5M2.F32.PACK_AB_MERGE_C R4, R14, R15, RZ ;  /* 0x0000000f0e04723e */ /* 0x008fc600048060ff */
[----:B------:R2:W-:Y:S04]  /*2f8a0*/  STL [R1+0x14c4], R2 ;  /* 0x0014c40201007387 */ /* 0x0005e80000100800 */
[----:B------:R4:W-:Y:S04]  /*2f8b0*/  STL [R1+0x14bc], R4 ;  /* 0x0014bc0401007387 */ /* 0x0009e80000100800 */
[----:B------:R-:W3:Y:S01]  /*2f8c0*/  LDL.LU R19, [R1+0xdb0] ;  /* 0x000db00001137983 */ /* 0x000ee20000300800 */
[----:B--2---:R-:W-:Y:S01]  /*2f8d0*/  VIADD R2, R3, UR6 ;  /* 0x0000000603027c36 */ /* 0x004fe20008000000 */
[----:B------:R-:W2:Y:S02]  /*2f8e0*/  LDCU UR6, c[0x0][0x3b8] ;  /* 0x00007700ff0677ac */ /* 0x000ea40008000800 */
[----:B------:R-:W3:Y:S04]  /*2f8f0*/  LDL.LU R18, [R1+0xdb4] ;  /* 0x000db40001127983 */ /* 0x000ee80000300800 */
[----:B------:R-:W2:Y:S04]  /*2f900*/  LDL.LU R15, [R1+0xdb8] ;  /* 0x000db800010f7983 */ /* 0x000ea80000300800 */
[----:B------:R0:W-:Y:S04]  /*2f910*/  STL [R1+0xdd8], R2 ;  /* 0x000dd80201007387 */ /* 0x0001e80000100800 */
[----:B------:R-:W2:Y:S01]  /*2f920*/  LDL.LU R14, [R1+0xdbc] ;  /* 0x000dbc00010e7983 */ /* 0x000ea20000300800 */
[----:B----4-:R-:W-:-:S02]  /*2f930*/  F2FP.SATFINITE.E5M2.F32.PACK_AB_MERGE_C R4, R22, R23, RZ ;  /* 0x000000171604723e */ /* 0x010fc400048060ff */
[----:B------:R-:W-:Y:S01]  /*2f940*/  F2FP.SATFINITE.E5M2.F32.PACK_AB_MERGE_C R3, R16, R17, RZ ;  /* 0x000000111003723e */ /* 0x000fe200048060ff */
[----:B0-----:R-:W-:Y:S02]  /*2f950*/  VIADD R2, R2, UR10 ;  /* 0x0000000a02027c36 */ /* 0x001fe40008000000 */
[----:B------:R0:W-:Y:S01]  /*2f960*/  STL [R1+0x14b8], R4 ;  /* 0x0014b80401007387 */ /* 0x0001e20000100800 */
[----:B------:R-:W4:Y:S03]  /*2f970*/  LDCU UR10, c[0x0][0x3b8] ;  /* 0x00007700ff0a77ac */ /* 0x000f260008000800 */
[----:B------:R-:W4:Y:S04]  /*2f980*/  LDL.LU R29, [R1+0xda0] ;  /* 0x000da000011d7983 */ /* 0x000f280000300800 */
[----:B------:R-:W-:Y:S04]  /*2f990*/  STL [R1+0x14b4], R3 ;  /* 0x0014b40301007387 */ /* 0x000fe80000100800 */
[----:B------:R-:W4:Y:S04]  /*2f9a0*/  LDL.LU R28, [R1+0xda4] ;  /* 0x000da400011c7983 */ /* 0x000f280000300800 */
[----:B------:R-:W4:Y:S04]  /*2f9b0*/  LDL.LU R27, [R1+0xda8] ;  /* 0x000da800011b7983 */ /* 0x000f280000300800 */
[----:B------:R1:W-:Y:S04]  /*2f9c0*/  STL [R1+0xdd0], R2 ;  /* 0x000dd00201007387 */ /* 0x0003e80000100800 */
[----:B------:R-:W4:Y:S04]  /*2f9d0*/  LDL.LU R25, [R1+0xdac] ;  /* 0x000dac0001197983 */ /* 0x000f280000300800 */
[----:B0-----:R-:W4:Y:S04]  /*2f9e0*/  LDL.LU R4, [R1+0xd90] ;  /* 0x000d900001047983 */ /* 0x001f280000300800 */
[----:B------:R-:W4:Y:S04]  /*2f9f0*/  LDL.LU R5, [R1+0xd94] ;  /* 0x000d940001057983 */ /* 0x000f280000300800 */
[----:B------:R-:W4:Y:S04]  /*2fa00*/  LDL.LU R6, [R1+0xd98] ;  /* 0x000d980001067983 */ /* 0x000f280000300800 */
[----:B------:R-:W4:Y:S04]  /*2fa10*/  LDL.LU R7, [R1+0xd9c] ;  /* 0x000d9c0001077983 */ /* 0x000f280000300800 */
[----:B------:R-:W4:Y:S04]  /*2fa20*/  LDL.LU R23, [R1+0xd80] ;  /* 0x000d800001177983 */ /* 0x000f280000300800 */
[----:B------:R-:W4:Y:S04]  /*2fa30*/  LDL.LU R22, [R1+0xd84] ;  /* 0x000d840001167983 */ /* 0x000f280000300800 */
[----:B------:R-:W4:Y:S04]  /*2fa40*/  LDL.LU R17, [R1+0xd88] ;  /* 0x000d880001117983 */ /* 0x000f280000300800 */
[----:B------:R-:W4:Y:S01]  /*2fa50*/  LDL.LU R16, [R1+0xd8c] ;  /* 0x000d8c0001107983 */ /* 0x000f220000300800 */
[----:B-1----:R-:W-:Y:S01]  /*2fa60*/  VIADD R2, R2, UR9 ;  /* 0x0000000902027c36 */ /* 0x002fe20008000000 */
[----:B------:R-:W0:Y:S01]  /*2fa70*/  LDCU UR9, c[0x0][0x3b8] ;  /* 0x00007700ff0977ac */ /* 0x000e220008000800 */
[----:B------:R-:W-:-:S05]  /*2fa80*/  F2FP.SATFINITE.E5M2.F32.PACK_AB_MERGE_C R8, R20, R21, RZ ;  /* 0x000000151408723e */ /* 0x000fca00048060ff */
[----:B------:R-:W-:Y:S01]  /*2fa90*/  STL [R1+0xe08], R8 ;  /* 0x000e080801007387 */ /* 0x000fe20000100800 */
[----:B------:R-:W-:-:S03]  /*2faa0*/  F2FP.SATFINITE.E5M2.F32.PACK_AB_MERGE_C R3, R12, R13, RZ ;  /* 0x0000000d0c03723e */ /* 0x000fc600048060ff */
[----:B------:R-:W4:Y:S04]  /*2fab0*/  LDL.LU R24, [R1+0xd70] ;  /* 0x000d700001187983 */ /* 0x000f280000300800 */
[----:B------:R-:W-:Y:S04]  /*2fac0*/  STL [R1+0xde8], R3 ;  /* 0x000de80301007387 */ /* 0x000fe80000100800 */
        /* <DEDUP_REMOVED lines=8> */
[----:B-1----:R-:W-:Y:S01]  /*2fb50*/  VIADD R2, R2, UR8 ;  /* 0x0000000802027c36 */ /* 0x002fe20008000000 */
[----:B------:R-:W1:Y:S01]  /*2fb60*/  LDCU UR8, c[0x0][0x3b8] ;  /* 0x00007700ff0877ac */ /* 0x000e620008000800 */
[----:B---3--:R-:W-:-:S05]  /*2fb70*/  F2FP.SATFINITE.E5M2.F32.PACK_AB_MERGE_C R8, R18, R19, RZ ;  /* 0x000000131208723e */ /* 0x008fca00048060ff */
[----:B------:R4:W-:Y:S04]  /*2fb80*/  STL [R1+0xdc8], R8 ;  /* 0x000dc80801007387 */ /* 0x0009e80000100800 */
[----:B------:R-:W3:Y:S01]  /*2fb90*/  LDL.LU R19, [R1+0xd50] ;  /* 0x000d500001137983 */ /* 0x000ee20000300800 */
[----:B--2---:R-:W-:-:S05]  /*2fba0*/  F2FP.SATFINITE.E5M2.F32.PACK_AB_MERGE_C R3, R14, R15, RZ ;  /* 0x0000000f0e03723e */ /* 0x004fca00048060ff */
[----:B------:R-:W-:Y:S04]  /*2fbb0*/  STL [R1+0xdb8], R3 ;  /* 0x000db80301007387 */ /* 0x000fe80000100800 */
[----:B------:R-:W3:Y:S04]  /*2fbc0*/  LDL.LU R18, [R1+0xd54] ;  /* 0x000d540001127983 */ /* 0x000ee80000300800 */
[----:B------:R-:W2:Y:S04]  /*2fbd0*/  LDL.LU R15, [R1+0xd58] ;  /* 0x000d5800010f7983 */ /* 0x000ea80000300800 */
[----:B------:R0:W-:Y:S04]  /*2fbe0*/  STL [R1+0xdb0], R2 ;  /* 0x000db00201007387 */ /* 0x0001e80000100800 */
[----:B------:R-:W2:Y:S01]  /*2fbf0*/  LDL.LU R14, [R1+0xd5c] ;  /* 0x000d5c00010e7983 */ /* 0x000ea20000300800 */
[----:B----4-:R-:W-:Y:S01]  /*2fc00*/  F2FP.SATFINITE.E5M2.F32.PACK_AB_MERGE_C R8, R28, R29, RZ ;  /* 0x0000001d1c08723e */ /* 0x010fe200048060ff */
[----:B0-----:R-:W-:-:S04]  /*2fc10*/  VIADD R2, R2, UR7 ;  /* 0x0000000702027c36 */ /* 0x001fc80008000000 */
[----:B------:R-:W-:Y:S01]  /*2fc20*/  STL [R1+0xe28], R8 ;  /* 0x000e280801007387 */ /* 0x000fe20000100800 */
[----:B------:R-:W0:Y:S01]  /*2fc30*/  LDCU UR7, c[0x0][0x3b8] ;  /* 0x00007700ff0777ac */ /* 0x000e220008000800 */
[----:B------:R-:W-:-:S05]  /*2fc40*/  F2FP.SATFINITE.E5M2.F32.PACK_AB_MERGE_C R3, R25, R27, RZ ;  /* 0x0000001b1903723e */ /* 0x000fca00048060ff */
[----:B------:R4:W-:Y:S01]  /*2fc50*/  STL [R1+0xe18], R3 ;  /* 0x000e180301007387 */ /* 0x0009e20000100800 */
[----:B------:R-:W-:-:S03]  /*2fc60*/  F2FP.SATFINITE.E5M2.F32.PACK_AB_MERGE_C R4, R5, R4, RZ ;  /* 0x000000040504723e */ /* 0x000fc600048060ff */
[----:B------:R0:W-:Y:S01]  /*2fc70*/  STL [R1+0xda0], R2 ;  /* 0x000da00201007387 */ /* 0x0001e20000100800 */
[----:B----4-:R-:W-:-:S03]  /*2fc80*/  F2FP.SATFINITE.E5M2.F32.PACK_AB_MERGE_C R3, R7, R6, RZ ;  /* 0x000000060703723e */ /* 0x010fc600048060ff */
[----:B------:R4:W-:Y:S01]  /*2fc90*/  STL [R1+0xda8], R4 ;  /* 0x000da80401007387 */ /* 0x0009e20000100800 */
[----:B0-----:R-:W-:Y:S01]  /*2fca0*/  VIADD R2, R2, UR6 ;  /* 0x0000000602027c36 */ /* 0x001fe20008000000 */
[----:B------:R-:W0:Y:S02]  /*2fcb0*/  LDCU UR6, c[0x0][0x3b8] ;  /* 0x00007700ff0677ac */ /* 0x000e240008000800 */
[----:B------:R1:W-:Y:S01]  /*2fcc0*/  STL [R1+0xd98], R3 ;  /* 0x000d980301007387 */ /* 0x0003e20000100800 */
[----:B----4-:R-:W-:-:S03]  /*2fcd0*/  F2FP.SATFINITE.E5M2.F32.PACK_AB_MERGE_C R4, R22, R23, RZ ;  /* 0x000000171604723e */ /* 0x010fc600048060ff */
[----:B------:R4:W-:Y:S01]  /*2fce0*/  STL [R1+0xd90], R2 ;  /* 0x000d900201007387 */ /* 0x0009e20000100800 */
[----:B-1----:R-:W-:-:S03]  /*2fcf0*/  F2FP.SATFINITE.E5M2.F32.PACK_AB_MERGE_C R3, R16, R17, RZ ;  /* 0x000000111003723e */ /* 0x002fc600048060ff */
[----:B------:R-:W-:Y:S04]  /*2fd00*/  STL [R1+0xe88], R4 ;  /* 0x000e880401007387 */ /* 0x000fe80000100800 */
[----:B------:R-:W-:Y:S01]  /*2fd10*/  STL [R1+0xe78], R3 ;  /* 0x000e780301007387 */ /* 0x000fe20000100800 */
[----:B----4-:R-:W-:Y:S01]  /*2fd20*/  VIADD R2, R2, UR10 ;  /* 0x0000000a02027c36 */ /* 0x010fe20008000000 */
[----:B------:R-:W1:Y:S02]  /*2fd30*/  LDCU UR10, c[0x0][0x3b8] ;  /* 0x00007700ff0a77ac */ /* 0x000e640008000800 */
[----:B------:R-:W4:Y:S04]  /*2fd40*/  LDL.LU R23, [R1+0xd40] ;  /* 0x000d400001177983 */ /* 0x000f280000300800 */
[----:B------:R-:W4:Y:S04]  /*2fd50*/  LDL.LU R22, [R1+0xd44] ;  /* 0x000d440001167983 */ /* 0x000f280000300800 */
[----:B------:R-:W4:Y:S04]  /*2fd60*/  LDL.LU R17, [R1+0xd48] ;  /* 0x000d480001117983 */ /* 0x000f280000300800 */
[----:B------:R0:W-:Y:S04]  /*2fd70*/  STL [R1+0xd88], R2 ;  /* 0x000d880201007387 */ /* 0x0001e80000100800 */
[----:B------:R-:W4:Y:S01]  /*2fd80*/  LDL.LU R16, [R1+0xd4c] ;  /* 0x000d4c0001107983 */ /* 0x000f220000300800 */
[----:B0-----:R-:W-:Y:S01]  /*2fd90*/  VIADD R2, R2, UR9 ;  /* 0x0000000902027c36 */ /* 0x001fe20008000000 */
[----:B------:R-:W0:Y:S01]  /*2fda0*/  LDCU UR9, c[0x0][0x3b8] ;  /* 0x00007700ff0977ac */ /* 0x000e220008000800 */
[----:B------:R-:W-:-:S05]  /*2fdb0*/  F2FP.SATFINITE.E5M2.F32.PACK_AB_MERGE_C R4, R37, R24, RZ ;  /* 0x000000182504723e */ /* 0x000fca00048060ff */
[----:B------:R0:W-:Y:S01]  /*2fdc0*/  STL [R1+0xe38], R4 ;  /* 0x000e380401007387 */ /* 0x0001e20000100800 */
[----:B------:R-:W-:-:S05]  /*2fdd0*/  F2FP.SATFINITE.E5M2.F32.PACK_AB_MERGE_C R3, R35, R36, RZ ;  /* 0x000000242303723e */ /* 0x000fca00048060ff */
[----:B------:R1:W-:Y:S01]  /*2fde0*/  STL [R1+0xd78], R3 ;  /* 0x000d780301007387 */ /* 0x0003e20000100800 */
[----:B0-----:R-:W-:-:S03]  /*2fdf0*/  F2FP.SATFINITE.E5M2.F32.PACK_AB_MERGE_C R4, R20, R21, RZ ;  /* 0x000000151404723e */ /* 0x001fc600048060ff */
[----:B------:R0:W-:Y:S01]  /*2fe00*/  STL [R1+0xd70], R2 ;  /* 0x000d700201007387 */ /* 0x0001e20000100800 */
[----:B-1----:R-:W-:-:S03]  /*2fe10*/  F2FP.SATFINITE.E5M2.F32.PACK_AB_MERGE_C R3, R12, R13, RZ ;  /* 0x0000000d0c03723e */ /* 0x002fc600048060ff */
[----:B------:R-:W-:Y:S01]  /*2fe20*/  STL [R1+0x1074], R4 ;  /* 0x0010740401007387 */ /* 0x000fe20000100800 */
[----:B0-----:R-:W-:Y:S01]  /*2fe30*/  VIADD R2, R2, UR8 ;  /* 0x0000000802027c36 */ /* 0x001fe20008000000 */
[----:B------:R-:W0:Y:S02]  /*2fe40*/  LDCU UR8, c[0x0][0x3b8] ;  /* 0x00007700ff0877ac */ /* 0x000e240008000800 */
[----:B------:R-:W-:Y:S04]  /*2fe50*/  STL [R1+0x1070], R3 ;  /* 0x0010700301007387 */ /* 0x000fe80000100800 */
[----:B------:R-:W4:Y:S04]  /*2fe60*/  LDL.LU R21, [R1+0xd30] ;  /* 0x000d300001157983 */ /* 0x000f280000300800 */
[----:B------:R-:W4:Y:S04]  /*2fe70*/  LDL.LU R20, [R1+0xd34] ;  /* 0x000d340001147983 */ /* 0x000f280000300800 */
[----:B------:R-:W4:Y:S04]  /*2fe80*/  LDL.LU R13, [R1+0xd38] ;  /* 0x000d3800010d7983 */ /* 0x000f280000300800 */
[----:B------:R1:W-:Y:S04]  /*2fe90*/  STL [R1+0xd60], R2 ;  /* 0x000d600201007387 */ /* 0x0003e80000100800 */
[----:B------:R-:W4:Y:S01]  /*2fea0*/  LDL.LU R12, [R1+0xd3c] ;  /* 0x000d3c00010c7983 */ /* 0x000f220000300800 */
[----:B-1----:R-:W-:Y:S01]  /*2feb0*/  VIADD R2, R2, UR7 ;  /* 0x0000000702027c36 */ /* 0x002fe20008000000 */
[----:B------:R-:W1:Y:S01]  /*2fec0*/  LDCU UR7, c[0x0][0x3b8] ;  /* 0x00007700ff0777ac */ /* 0x000e620008000800 */
[----:B---3--:R-:W-:-:S05]  /*2fed0*/  F2FP.SATFINITE.E5M2.F32.PACK_AB_MERGE_C R4, R18, R19, RZ ;  /* 0x000000131204723e */ /* 0x008fca00048060ff */
[----:B------:R3:W-:Y:S04]  /*2fee0*/  STL [R1+0x1054], R4 ;  /* 0x0010540401007387 */ /* 0x0007e80000100800 */
[----:B------:R-:W4:Y:S01]  /*2fef0*/  LDL.LU R29, [R1+0xd20] ;  /* 0x000d2000011d7983 */ /* 0x000f220000300800 */
[----:B--2---:R-:W-:-:S05]  /*2ff00*/  F2FP.SATFINITE.E5M2.F32.PACK_AB_MERGE_C R3, R14, R15, RZ ;  /* 0x0000000f0e03723e */ /* 0x004fca00048060ff */
[----:B------:R-:W-:Y:S04]  /*2ff10*/  STL [R1+0xd68], R3 ;  /* 0x000d680301007387 */ /* 0x000fe80000100800 */
[----:B------:R-:W2:Y:S04]  /*2ff20*/  LDL.LU R28, [R1+0xd24] ;  /* 0x000d2400011c7983 */ /* 0x000ea80000300800 */
[----:B------:R-:W2:Y:S04]  /*2ff30*/  LDL.LU R27, [R1+0xd28] ;  /* 0x000d2800011b7983 */ /* 0x000ea80000300800 */
[----:B------:R0:W-:Y:S04]  /*2ff40*/  STL [R1+0xd50], R2 ;  /* 0x000d500201007387 */ /* 0x0001e80000100800 */
        /* <DEDUP_REMOVED lines=8> */
[----:B------:R-:W3:Y:S01]  /*2ffd0*/  LDL.LU R14, [R1+0xd0c] ;  /* 0x000d0c00010e7983 */ /* 0x000ee20000300800 */
[----:B----4-:R-:W-:Y:S01]  /*2ffe0*/  F2FP.SATFINITE.E5M2.F32.PACK_AB_MERGE_C R8, R22, R23, RZ ;  /* 0x000000171608723e */ /* 0x010fe200048060ff */
[----:B0-----:R-:W-:Y:S01]  /*2fff0*/  VIADD R2, R2, UR6 ;  /* 0x0000000602027c36 */ /* 0x001fe20008000000 */
[----:B------:R-:W0:Y:S03]  /*30000*/  LDCU UR6, c[0x0][0x3b8] ;  /* 0x00007700ff0677ac */ /* 0x000e260008000800 */
[----:B------:R-:W-:Y:S04]  /*30010*/  STL [R1+0x1100], R8 ;  /* 0x0011000801007387 */ /* 0x000fe80000100800 */
[----:B------:R-:W4:Y:S01]  /*30020*/  LDL.LU R24, [R1+0xcf0] ;  /* 0x000cf00001187983 */ /* 0x000f220000300800 */
[----:B------:R-:W-:-:S05]  /*30030*/  F2FP.SATFINITE.E5M2.F32.PACK_AB_MERGE_C R3, R16, R17, RZ ;  /* 0x000000111003723e */ /* 0x000fca00048060ff */
        /* <DEDUP_REMOVED lines=11> */
[----:B------:R-:W-:-:S05]  /*300f0*/  F2FP.SATFINITE.E5M2.F32.PACK_AB_MERGE_C R8, R20, R21, RZ ;  /* 0x000000151408723e */ /* 0x000fca00048060ff */
[----:B------:R-:W-:Y:S04]  /*30100*/  STL [R1+0x10f4], R8 ;  /* 0x0010f40801007387 */ /* 0x000fe80000100800 */
[----:B------:R-:W4:Y:S01]  /*30110*/  LDL.LU R21, [R1+0x2c0] ;  /* 0x0002c00001157983 */ /* 0x000f220000300800 */
[----:B------:R-:W-:-:S05]  /*30120*/  F2FP.SATFINITE.E5M2.F32.PACK_AB_MERGE_C R3, R12, R13, RZ ;  /* 0x0000000d0c03723e */ /* 0x000fca00048060ff */
[----:B------:R-:W-:Y:S04]  /*30130*/  STL [R1+0x10f0], R3 ;  /* 0x0010f00301007387 */ /* 0x000fe80000100800 */
[----:B------:R-:W4:Y:S04]  /*30140*/  LDL.LU R20, [R1+0x2c4] ;  /* 0x0002c40001147983 */ /* 0x000f280000300800 */
[----:B------:R-:W4:Y:S04]  /*30150*/  LDL.LU R13, [R1+0x2c8] ;  /* 0x0002c800010d7983 */ /* 0x000f280000300800 */
[----:B------:R0:W-:Y:S04]  /*30160*/  STL [R1+0xd38], R2 ;  /* 0x000d380201007387 */ /* 0x0001e80000100800 */
[----:B------:R-:W4:Y:S01]  /*30170*/  LDL.LU R12, [R1+0x2cc] ;  /* 0x0002cc00010c7983 */ /* 0x000f220000300800 */
[----:B0-----:R-:W-:Y:S01]  /*30180*/  VIADD R2, R2, UR9 ;  /* 0x0000000902027c36 */ /* 0x001fe20008000000 */
[----:B------:R-:W0:Y:S01]  /*30190*/  LDCU UR9, c[0x0][0x3b8] ;  /* 0x00007700ff0977ac */ /* 0x000e220008000800 */
[----:B--2---:R-:W-:-:S05]  /*301a0*/  F2FP.SATFINITE.E5M2.F32.PACK_AB_MERGE_C R8, R28, R29, RZ ;  /* 0x0000001d1c08723e */ /* 0x004fca00048060ff */
[----:B------:R-:W-:Y:S01]  /*301b0*/  STL [R1+0x1174], R8 ;  /* 0x0011740801007387 */ /* 0x000fe20000100800 */
[----:B------:R-:W-:-:S05]  /*301c0*/  F2FP.SATFINITE.E5M2.F32.PACK_AB_MERGE_C R3, R25, R27, RZ ;  /* 0x0000001b1903723e */ /* 0x000fca00048060ff */
[----:B------:R2:W-:Y:S01]  /*301d0*/  STL [R1+0x1170], R3 ;  /* 0x0011700301007387 */ /* 0x0005e20000100800 */
[----:B---3--:R-:W-:-:S03]  /*301e0*/  F2FP.SATFINITE.E5M2.F32.PACK_AB_MERGE_C R4, R5, R4, RZ ;  /* 0x000000040504723e */ /* 0x008fc600048060ff */
[----:B------:R3:W-:Y:S01]  /*301f0*/  STL [R1+0xd20], R2 ;  /* 0x000d200201007387 */ /* 0x0007e20000100800 */
[----:B--2---:R-:W-:-:S03]  /*30200*/  F2FP.SATFINITE.E5M2.F32.PACK_AB_MERGE_C R3, R7, R6, RZ ;  /* 0x000000060703723e */ /* 0x004fc600048060ff */
[----:B------:R2:W-:Y:S01]  /*30210*/  STL [R1+0x116c], R4 ;  /* 0x00116c0401007387 */ /* 0x0005e20000100800 */
[----:B---3--:R-:W-:Y:S01]  /*30220*/  VIADD R2, R2, UR8 ;  /* 0x0000000802027c36 */ /* 0x008fe20008000000 */
[----:B------:R-:W3:Y:S02]  /*30230*/  LDCU UR8, c[0x0][0x3b8] ;  /* 0x00007700ff0877ac */ /* 0x000ee40008000800 */
[----:B------:R0:W-:Y:S01]  /*30240*/  STL [R1+0x1168], R3 ;  /* 0x0011680301007387 */ /* 0x0001e20000100800 */
[----:B--2---:R-:W-:-:S03]  /*30250*/  F2FP.SATFINITE.E5M2.F32.PACK_AB_MERGE_C R4, R18, R19, RZ ;  /* 0x000000131204723e */ /* 0x004fc600048060ff */
[----:B------:R1:W-:Y:S01]  /*30260*/  STL [R1+0xd10], R2 ;  /* 0x000d100201007387 */ /* 0x0003e20000100800 */
[----:B0-----:R-:W-:-:S03]  /*30270*/  F2FP.SATFINITE.E5M2.F32.PACK_AB_MERGE_C R3, R14, R15, RZ ;  /* 0x0000000f0e03723e */ /* 0x001fc600048060ff */
[----:B------:R4:W-:Y:S04]  /*30280*/  STL [R1+0x149c], R4 ;  /* 0x00149c0401007387 */ /* 0x0009e80000100800 */
[----:B------:R-:W-:Y:S01]  /*30290*/  STL [R1+0x1498], R3 ;  /* 0x0014980301007387 */ /* 0x000fe20000100800 */
[----:B-1----:R-:W-:Y:S01]  /*302a0*/  VIADD R2, R2, UR7 ;  /* 0x0000000702027c36 */ /* 0x002fe20008000000 */
[----:B------:R-:W0:Y:S02]  /*302b0*/  LDCU UR7, c[0x0][0x3b8] ;  /* 0x00007700ff0777ac */ /* 0x000e240008000800 */
[----:B------:R-:W2:Y:S04]  /*302c0*/  LDL.LU R19, [R1+0xcd0] ;  /* 0x000cd00001137983 */ /* 0x000ea80000300800 */
[----:B------:R-:W2:Y:S04]  /*302d0*/  LDL.LU R18, [R1+0xcd4] ;  /* 0x000cd40001127983 */ /* 0x000ea80000300800 */
[----:B------:R-:W2:Y:S04]  /*302e0*/  LDL.LU R15, [R1+0xcd8] ;  /* 0x000cd800010f7983 */ /* 0x000ea80000300800 */
[----:B------:R1:W-:Y:S04]  /*302f0*/  STL [R1+0xd00], R2 ;  /* 0x000d000201007387 */ /* 0x0003e80000100800 */
[----:B------:R-:W2:Y:S01]  /*30300*/  LDL.LU R14, [R1+0xcdc] ;  /* 0x000cdc00010e7983 */ /* 0x000ea20000300800 */
[----:B----4-:R-:W-:Y:S01]  /*30310*/  F2FP.SATFINITE.E5M2.F32.PACK_AB_MERGE_C R4, R37, R24, RZ ;  /* 0x000000182504723e */ /* 0x010fe200048060ff */
[----:B-1----:R-:W-:-:S04]  /*30320*/  VIADD R2, R2, UR6 ;  /* 0x0000000602027c36 */ /* 0x002fc80008000000 */
[----:B------:R1:W-:Y:S01]  /*30330*/  STL [R1+0x1494], R4 ;  /* 0x0014940401007387 */ /* 0x0003e20000100800 */
[----:B------:R-:W4:Y:S01]  /*30340*/  LDCU UR6, c[0x0][0x3b8] ;  /* 0x00007700ff0677ac */ /* 0x000f220008000800 */
[----:B------:R-:W-:-:S05]  /*30350*/  F2FP.SATFINITE.E5M2.F32.PACK_AB_MERGE_C R3, R35, R36, RZ ;  /* 0x000000242303723e */ /* 0x000fca00048060ff */
[----:B------:R0:W-:Y:S01]  /*30360*/  STL [R1+0x1490], R3 ;  /* 0x0014900301007387 */ /* 0x0001e20000100800 */
[----:B-1----:R-:W-:-:S03]  /*30370*/  F2FP.SATFINITE.E5M2.F32.PACK_AB_MERGE_C R4, R22, R23, RZ ;  /* 0x000000171604723e */ /* 0x002fc600048060ff */
[----:B------:R1:W-:Y:S01]  /*30380*/  STL [R1+0xcf8], R2 ;  /* 0x000cf80201007387 */ /* 0x0003e20000100800 */
[----:B0-----:R-:W-:-:S03]  /*30390*/  F2FP.SATFINITE.E5M2.F32.PACK_AB_MERGE_C R3, R16, R17, RZ ;  /* 0x000000111003723e */ /* 0x001fc600048060ff */
[----:B------:R-:W-:Y:S01]  /*303a0*/  STL [R1+0x14ac], R4 ;  /* 0x0014ac0401007387 */ /* 0x000fe20000100800 */
[----:B-1----:R-:W-:Y:S01]  /*303b0*/  VIADD R2, R2, UR10 ;  /* 0x0000000a02027c36 */ /* 0x002fe20008000000 */
        /* <DEDUP_REMOVED lines=9> */
[----:B------:R-:W-:-:S05]  /*30450*/  F2FP.SATFINITE.E5M2.F32.PACK_AB_MERGE_C R4, R20, R21, RZ ;  /* 0x000000151404723e */ /* 0x000fca00048060ff */
[----:B------:R0:W-:Y:S04]  /*30460*/  STL [R1+0x14a4], R4 ;  /* 0x0014a40401007387 */ /* 0x0001e80000100800 */
[----:B------:R-:W4:Y:S01]  /*30470*/  LDL.LU R29, [R1+0xcb0] ;  /* 0x000cb000011d7983 */ /* 0x000f220000300800 */
[----:B------:R-:W-:-:S05]  /*30480*/  F2FP.SATFINITE.E5M2.F32.PACK_AB_MERGE_C R3, R12, R13, RZ ;  /* 0x0000000d0c03723e */ /* 0x000fca00048060ff */
        /* <DEDUP_REMOVED lines=13> */
[----:B---3--:R-:W-:Y:S01]  /*30560*/  VIADD R2, R2, UR8 ;  /* 0x0000000802027c36 */ /* 0x008fe20008000000 */
[----:B------:R-:W0:Y:S01]  /*30570*/  LDCU UR8, c[0x0][0x3b8] ;  /* 0x00007700ff0877ac */ /* 0x000e220008000800 */
[----:B--2---:R-:W-:-:S05]  /*30580*/  F2FP.SATFINITE.E5M2.F32.PACK_AB_MERGE_C R8, R18, R19, RZ ;  /* 0x000000131208723e */ /* 0x004fca00048060ff */
[----:B------:R4:W-:Y:S04]  /*30590*/  STL [R1+0xd1c], R8 ;  /* 0x000d1c0801007387 */ /* 0x0009e80000100800 */
[----:B------:R-:W2:Y:S01]  /*305a0*/  LDL.LU R24, [R1+0xc80] ;  /* 0x000c800001187983 */ /* 0x000ea20000300800 */
[----:B------:R-:W-:-:S05]  /*305b0*/  F2FP.SATFINITE.E5M2.F32.PACK_AB_MERGE_C R3, R14, R15, RZ ;  /* 0x0000000f0e03723e */ /* 0x000fca00048060ff */
[----:B------:R-:W-:Y:S04]  /*305c0*/  STL [R1+0xd08], R3 ;  /* 0x000d080301007387 */ /* 0x000fe80000100800 */
[----:B------:R-:W2:Y:S04]  /*305d0*/  LDL.LU R37, [R1+0xc84] ;  /* 0x000c840001257983 */ /* 0x000ea80000300800 */
[----:B------:R-:W3:Y:S04]  /*305e0*/  LDL.LU R36, [R1+0xc88] ;  /* 0x000c880001247983 */ /* 0x000ee80000300800 */
[----:B------:R0:W-:Y:S04]  /*305f0*/  STL [R1+0xcd0], R2 ;  /* 0x000cd00201007387 */ /* 0x0001e80000100800 */
        /* <DEDUP_REMOVED lines=18> */
[----:B------:R-:W-:-:S05]  /*30720*/  F2FP.SATFINITE.E5M2.F32.PACK_AB_MERGE_C R8, R28, R29, RZ ;  /* 0x0000001d1c08723e */ /* 0x000fca00048060ff */
[----:B------:R-:W-:Y:S01]  /*30730*/  STL [R1+0xd48], R8 ;  /* 0x000d480801007387 */ /* 0x000fe20000100800 */
[----:B------:R-:W-:-:S05]  /*30740*/  F2FP.SATFINITE.E5M2.F32.PACK_AB_MERGE_C R3, R25, R27, RZ ;  /* 0x0000001b1903723e */ /* 0x000fca00048060ff */
[----:B------:R0:W-:Y:S01]  /*30750*/  STL [R1+0xd28], R3 ;  /* 0x000d280301007387 */ /* 0x0001e20000100800 */
[----:B------:R-:W-:-:S03]  /*30760*/  F2FP.SATFINITE.E5M2.F32.PACK_AB_MERGE_C R4, R5, R4, RZ ;  /* 0x000000040504723e */ /* 0x000fc600048060ff */
[----:B------:R1:W-:Y:S01]  /*30770*/  STL [R1+0xcb0], R2 ;  /* 0x000cb00201007387 */ /* 0x0003e20000100800 */
[----:B0-----:R-:W-:-:S03]  /*30780*/  F2FP.SATFINITE.E5M2.F32.PACK_AB_MERGE_C R3, R7, R6, RZ ;  /* 0x000000060703723e */ /* 0x001fc600048060ff */
[----:B------:R0:W-:Y:S01]  /*30790*/  STL [R1+0xcb8], R4 ;  /* 0x000cb80401007387 */ /* 0x0001e20000100800 */
[----:B-1----:R-:W-:Y:S01]  /*307a0*/  VIADD R2, R2, UR10 ;  /* 0x0000000a02027c36 */ /* 0x002fe20008000000 */
[----:B------:R-:W1:Y:S02]  /*307b0*/  LDCU UR10, c[0x0][0x3b8] ;  /* 0x00007700ff0a77ac */ /* 0x000e640008000800 */
[----:B------:R0:W-:Y:S02]  /*307c0*/  STL [R1+0xca8], R3 ;  /* 0x000ca80301007387 */ /* 0x0001e40000100800 */
[----:B0-----:R-:W-:Y:S02]  /*307d0*/  F2FP.SATFINITE.E5M2.F32.PACK_AB_MERGE_C R4, R20, R21, RZ ;  /* 0x000000151404723e */ /* 0x001fe400048060ff */
[----:B------:R0:W-:Y:S01]  /*307e0*/  STL [R1+0xca0], R2 ;  /* 0x000ca00201007387 */ /* 0x0001e20000100800 */
[----:B------:R-:W-:-:S03]  /*307f0*/  F2FP.SATFINITE.E5M2.F32.PACK_AB_MERGE_C R3, R12, R13, RZ ;  /* 0x0000000d0c03723e */ /* 0x000fc600048060ff */
        /* <DEDUP_REMOVED lines=8> */
[----:B------:R-:W4:Y:S01]  /*30880*/  LDL.LU R12, [R1+0xc5c] ;  /* 0x000c5c00010c7983 */ /* 0x000f220000300800 */
[----:B0-----:R-:W-:Y:S01]  /*30890*/  VIADD R2, R2, UR8 ;  /* 0x0000000802027c36 */ /* 0x001fe20008000000 */
[----:B------:R-:W0:Y:S01]  /*308a0*/  LDCU UR8, c[0x0][0x3b8] ;  /* 0x00007700ff0877ac */ /* 0x000e220008000800 */
[----:B--2---:R-:W-:-:S05]  /*308b0*/  F2FP.SATFINITE.E5M2.F32.PACK_AB_MERGE_C R4, R37, R24, RZ ;  /* 0x000000182504723e */ /* 0x004fca00048060ff */
[----:B------:R2:W-:Y:S01]  /*308c0*/  STL [R1+0xc84], R4 ;  /* 0x000c840401007387 */ /* 0x0005e20000100800 */
[----:B---3--:R-:W-:-:S05]  /*308d0*/  F2FP.SATFINITE.E5M2.F32.PACK_AB_MERGE_C R3, R35, R36, RZ ;  /* 0x000000242303723e */ /* 0x008fca00048060ff */
[----:B------:R3:W-:Y:S01]  /*308e0*/  STL [R1+0xc80], R3 ;  /* 0x000c800301007387 */ /* 0x0007e20000100800 */
[----:B--2---:R-:W-:-:S03]  /*308f0*/  F2FP.SATFINITE.E5M2.F32.PACK_AB_MERGE_C R4, R18, R19, RZ ;  /* 0x000000131204723e */ /* 0x004fc600048060ff */
[----:B------:R2:W-:Y:S01]  /*30900*/  STL [R1+0xca4], R2 ;  /* 0x000ca40201007387 */ /* 0x0005e20000100800 */
[----:B---3--:R-:W-:-:S03]  /*30910*/  F2FP.SATFINITE.E5M2.F32.PACK_AB_MERGE_C R3, R14, R15, RZ ;  /* 0x0000000f0e03723e */ /* 0x008fc600048060ff */
[----:B------:R4:W-:Y:S01]  /*30920*/  STL [R1+0xc74], R4 ;  /* 0x000c740401007387 */ /* 0x0009e20000100800 */
[----:B--2---:R-:W-:Y:S01]  /*30930*/  VIADD R2, R2, UR7 ;  /* 0x0000000702027c36 */ /* 0x004fe20008000000 */
[----:B------:R-:W2:Y:S02]  /*30940*/  LDCU UR7, c[0x0][0x3b8] ;  /* 0x00007700ff0777ac */ /* 0x000ea40008000800 */
[----:B------:R-:W-:Y:S04]  /*30950*/  STL [R1+0xc70], R3 ;  /* 0x000c700301007387 */ /* 0x000fe80000100800 */
[----:B------:R-:W3:Y:S04]  /*30960*/  LDL.LU R19, [R1+0xc40] ;  /* 0x000c400001137983 */ /* 0x000ee80000300800 */
[----:B------:R-:W3:Y:S04]  /*30970*/  LDL.LU R18, [R1+0xc44] ;  /* 0x000c440001127983 */ /* 0x000ee80000300800 */
[----:B------:R-:W2:Y:S04]  /*30980*/  LDL.LU R15, [R1+0xc48] ;  /* 0x000c4800010f7983 */ /* 0x000ea80000300800 */
[----:B------:R0:W-:Y:S04]  /*30990*/  STL [R1+0xcac], R2 ;  /* 0x000cac0201007387 */ /* 0x0001e80000100800 */
[----:B------:R-:W2:Y:S01]  /*309a0*/  LDL.LU R14, [R1+0xc4c] ;  /* 0x000c4c00010e7983 */ /* 0x000ea20000300800 */
[----:B----4-:R-:W-:Y:S01]  /*309b0*/  F2FP.SATFINITE.E5M2.F32.PACK_AB_MERGE_C R4, R22, R23, RZ ;  /* 0x000000171604723e */ /* 0x010fe200048060ff */
[----:B0-----:R-:W-:-:S04]  /*309c0*/  VIADD R2, R2, UR6 ;  /* 0x0000000602027c36 */ /* 0x001fc80008000000 */
[----:B------:R0:W-:Y:S01]  /*309d0*/  STL [R1+0xc64], R4 ;  /* 0x000c640401007387 */ /* 0x0001e20000100800 */
[----:B------:R-:W4:Y:S03]  /*309e0*/  LDCU UR6, c[0x0][0x3b8] ;  /* 0x00007700ff0677ac */ /* 0x000f260008000800 */
        /* <DEDUP_REMOVED lines=106> */
[----:B------:R4:W-:Y:S04]  /*31090*/  STL [R1+0xbe4], R8 ;  /* 0x000be40801007387 */ /* 0x0009e80000100800 */
[----:B------:R-:W3:Y:S01]  /*310a0*/  LDL.LU R24, [R1+0xb90] ;  /* 0x000b900001187983 */ /* 0x000ee20000300800 */
[----:B------:R-:W-:-:S05]  /*310b0*/  F2FP.SATFINITE.E5M2.F32.PACK_AB_MERGE_C R3, R16, R17, RZ ;  /* 0x000000111003723e */ /* 0x000fca00048060ff */
        /* <DEDUP_REMOVED lines=8> */
[----:B------:R-:W3:Y:S01]  /*31140*/  LDL.LU R16, [R1+0xb8c] ;  /* 0x000b8c0001107983 */ /* 0x000ee20000300800 */
[----:B----4-:R-:W-:-:S03]  /*31150*/  F2FP.SATFINITE.E5M2.F32.PACK_AB_MERGE_C R8, R20, R21, RZ ;  /* 0x000000151408723e */ /* 0x010fc600048060ff */
[----:B------:R-:W4:Y:S04]  /*31160*/  LDL.LU R21, [R1+0xb70] ;  /* 0x000b700001157983 */ /* 0x000f280000300800 */
[----:B------:R2:W-:Y:S04]  /*31170*/  STL [R1+0xbd4], R8 ;  /* 0x000bd40801007387 */ /* 0x0005e80000100800 */
[----:B------:R-:W4:Y:S01]  /*31180*/  LDL.LU R20, [R1+0xb74] ;  /* 0x000b740001147983 */ /* 0x000f220000300800 */
[----:B0-----:R-:W-:-:S05]  /*31190*/  F2FP.SATFINITE.E5M2.F32.PACK_AB_MERGE_C R3, R12, R13, RZ ;  /* 0x0000000d0c03723e */ /* 0x001fca00048060ff */
[----:B------:R-:W-:Y:S04]  /*311a0*/  STL [R1+0xbd0], R3 ;  /* 0x000bd00301007387 */ /* 0x000fe80000100800 */
[----:B------:R-:W4:Y:S04]  /*311b0*/  LDL.LU R13, [R1+0xb78] ;  /* 0x000b7800010d7983 */ /* 0x000f280000300800 */
[----:B------:R-:W4:Y:S01]  /*311c0*/  LDL.LU R12, [R1+0xb7c] ;  /* 0x000b7c00010c7983 */ /* 0x000f220000300800 */
[----:B------:R-:W-:Y:S01]  /*311d0*/  VIADD R2, R2, UR6 ;  /* 0x0000000602027c36 */ /* 0x000fe20008000000 */
[----:B------:R-:W0:Y:S04]  /*311e0*/  LDCU UR6, c[0x0][0x3b8] ;  /* 0x00007700ff0677ac */ /* 0x000e280008000800 */
[----:B------:R1:W-:Y:S01]  /*311f0*/  STL [R1+0xd14], R2 ;  /* 0x000d140201007387 */ /* 0x0003e20000100800 */
[----:B--2---:R-:W-:Y:S01]  /*31200*/  F2FP.SATFINITE.E5M2.F32.PACK_AB_MERGE_C R8, R28, R29, RZ ;  /* 0x0000001d1c08723e */ /* 0x004fe200048060ff */
[----:B-1----:R-:W-:Y:S01]  /*31210*/  VIADD R2, R2, UR10 ;  /* 0x0000000a02027c36 */ /* 0x002fe20008000000 */
[----:B------:R-:W1:Y:S03]  /*31220*/  LDCU UR10, c[0x0][0x3b8] ;  /* 0x00007700ff0a77ac */ /* 0x000e660008000800 */
        /* <DEDUP_REMOVED lines=15> */
[----:B--2---:R-:W-:Y:S01]  /*31320*/  VIADD R2, R2, UR8 ;  /* 0x0000000802027c36 */ /* 0x004fe20008000000 */
[----:B------:R-:W2:Y:S02]  /*31330*/  LDCU UR8, c[0x0][0x3b8] ;  /* 0x00007700ff0877ac */ /* 0x000ea40008000800 */
[----:B------:R-:W2:Y:S04]  /*31340*/  LDL.LU R19, [R1+0xb60] ;  /* 0x000b600001137983 */ /* 0x000ea80000300800 */
[----:B------:R-:W2:Y:S04]  /*31350*/  LDL.LU R18, [R1+0xb64] ;  /* 0x000b640001127983 */ /* 0x000ea80000300800 */
[----:B------:R-:W2:Y:S04]  /*31360*/  LDL.LU R15, [R1+0xb68] ;  /* 0x000b6800010f7983 */ /* 0x000ea80000300800 */
[----:B------:R1:W-:Y:S04]  /*31370*/  STL [R1+0xd3c], R2 ;  /* 0x000d3c0201007387 */ /* 0x0003e80000100800 */
[----:B------:R-:W2:Y:S01]  /*31380*/  LDL.LU R14, [R1+0xb6c] ;  /* 0x000b6c00010e7983 */ /* 0x000ea20000300800 */
[----:B0-----:R-:W-:Y:S01]  /*31390*/  F2FP.SATFINITE.E5M2.F32.PACK_AB_MERGE_C R4, R37, R24, RZ ;  /* 0x000000182504723e */ /* 0x001fe200048060ff */
[----:B-1----:R-:W-:-:S04]  /*313a0*/  VIADD R2, R2, UR7 ;  /* 0x0000000702027c36 */ /* 0x002fc80008000000 */
[----:B------:R0:W-:Y:S01]  /*313b0*/  STL [R1+0xb94], R4 ;  /* 0x000b940401007387 */ /* 0x0001e20000100800 */
[----:B------:R-:W1:Y:S01]  /*313c0*/  LDCU UR7, c[0x0][0x3b8] ;  /* 0x00007700ff0777ac */ /* 0x000e620008000800 */
        /* <DEDUP_REMOVED lines=9> */
[----:B------:R-:W2:Y:S04]  /*31460*/  LDL.LU R17, [R1+0xb50] ;  /* 0x000b500001117983 */ /* 0x000ea80000300800 */
[----:B------:R-:W2:Y:S04]  /*31470*/  LDL.LU R16, [R1+0xb54] ;  /* 0x000b540001107983 */ /* 0x000ea80000300800 */
[----:B------:R1:W-:Y:S02]  /*31480*/  STL [R1+0xd4c], R2 ;  /* 0x000d4c0201007387 */ /* 0x0003e40000100800 */
[----:B-1----:R-:W-:Y:S01]  /*31490*/  VIADD R2, R2, UR10 ;  /* 0x0000000a02027c36 */ /* 0x002fe20008000000 */
[----:B------:R-:W1:Y:S01]  /*314a0*/  LDCU UR10, c[0x0][0x3b8] ;  /* 0x00007700ff0a77ac */ /* 0x000e620008000800 */
[----:B----4-:R-:W-:-:S05]  /*314b0*/  F2FP.SATFINITE.E5M2.F32.PACK_AB_MERGE_C R4, R20, R21, RZ ;  /* 0x000000151404723e */ /* 0x010fca00048060ff */
[----:B------:R4:W-:Y:S04]  /*314c0*/  STL [R1+0xb74], R4 ;  /* 0x000b740401007387 */ /* 0x0009e80000100800 */
[----:B------:R-:W2:Y:S01]  /*314d0*/  LDL.LU R31, [R1+0xb58] ;  /* 0x000b5800011f7983 */ /* 0x000ea20000300800 */
[----:B------:R-:W-:-:S05]  /*314e0*/  F2FP.SATFINITE.E5M2.F32.PACK_AB_MERGE_C R3, R12, R13, RZ ;  /* 0x0000000d0c03723e */ /* 0x000fca00048060ff */
[----:B------:R-:W-:Y:S04]  /*314f0*/  STL [R1+0xb70], R3 ;  /* 0x000b700301007387 */ /* 0x000fe80000100800 */
[----:B------:R-:W2:Y:S04]  /*31500*/  LDL.LU R30, [R1+0xb5c] ;  /* 0x000b5c00011e7983 */ /* 0x000ea80000300800 */
[----:B------:R-:W2:Y:S04]  /*31510*/  LDL.LU R29, [R1+0xb40] ;  /* 0x000b4000011d7983 */ /* 0x000ea80000300800 */
[----:B------:R3:W-:Y:S04]  /*31520*/  STL [R1+0xd54], R2 ;  /* 0x000d540201007387 */ /* 0x0007e80000100800 */
[----:B------:R-:W2:Y:S04]  /*31530*/  LDL.LU R28, [R1+0xb44] ;  /* 0x000b4400011c7983 */ /* 0x000ea80000300800 */
[----:B------:R-:W2:Y:S04]  /*31540*/  LDL.LU R27, [R1+0xb48] ;  /* 0x000b4800011b7983 */ /* 0x000ea80000300800 */
[----:B------:R-:W2:Y:S04]  /*31550*/  LDL.LU R25, [R1+0xb4c] ;  /* 0x000b4c0001197983 */ /* 0x000ea80000300800 */
[----:B----4-:R-:W4:Y:S04]  /*31560*/  LDL.LU R4, [R1+0xb30] ;  /* 0x000b300001047983 */ /* 0x010f280000300800 */
        /* <DEDUP_REMOVED lines=8> */
[----:B------:R-:W3:Y:S01]  /*315f0*/  LDCU UR9, c[0x0][0x3b8] ;  /* 0x00007700ff0977ac */ /* 0x000ee20008000800 */
[----:B--2---:R-:W-:-:S05]  /*31600*/  F2FP.SATFINITE.E5M2.F32.PACK_AB_MERGE_C R8, R18, R19, RZ ;  /* 0x000000131208723e */ /* 0x004fca00048060ff */
[----:B------:R-:W-:Y:S04]  /*31610*/  STL [R1+0xb64], R8 ;  /* 0x000b640801007387 */ /* 0x000fe80000100800 */
[----:B------:R-:W2:Y:S01]  /*31620*/  LDL.LU R24, [R1+0xb10] ;  /* 0x000b100001187983 */ /* 0x000ea20000300800 */
[----:B------:R-:W-:-:S05]  /*31630*/  F2FP.SATFINITE.E5M2.F32.PACK_AB_MERGE_C R3, R14, R15, RZ ;  /* 0x0000000f0e03723e */ /* 0x000fca00048060ff */
        /* <DEDUP_REMOVED lines=8> */
[----:B------:R-:W2:Y:S01]  /*316c0*/  LDL.LU R22, [R1+0xb0c] ;  /* 0x000b0c0001167983 */ /* 0x000ea20000300800 */
[----:B0-----:R-:W-:-:S05]  /*316d0*/  F2FP.SATFINITE.E5M2.F32.PACK_AB_MERGE_C R3, R16, R17, RZ ;  /* 0x000000111003723e */ /* 0x001fca00048060ff */
[----:B------:R0:W-:Y:S04]  /*316e0*/  STL [R1+0xb54], R3 ;  /* 0x000b540301007387 */ /* 0x0001e80000100800 */
[----:B------:R-:W2:Y:S04]  /*316f0*/  LDL.LU R19, [R1+0x2a0] ;  /* 0x0002a00001137983 */ /* 0x000ea80000300800 */
[----:B------:R-:W2:Y:S04]  /*31700*/  LDL.LU R18, [R1+0x2a4] ;  /* 0x0002a40001127983 */ /* 0x000ea80000300800 */
[----:B------:R-:W2:Y:S04]  /*31710*/  LDL.LU R17, [R1+0x2a8] ;  /* 0x0002a80001117983 */ /* 0x000ea80000300800 */
[----:B------:R-:W2:Y:S01]  /*31720*/  LDL.LU R16, [R1+0x2ac] ;  /* 0x0002ac0001107983 */ /* 0x000ea20000300800 */
[----:B------:R-:W-:Y:S01]  /*31730*/  VIADD R2, R2, UR8 ;  /* 0x0000000802027c36 */ /* 0x000fe20008000000 */
[----:B------:R-:W0:Y:S02]  /*31740*/  LDCU UR8, c[0x0][0x3b8] ;  /* 0x00007700ff0877ac */ /* 0x000e240008000800 */
[----:B0-----:R-:W-:-:S05]  /*31750*/  F2FP.SATFINITE.E5M2.F32.PACK_AB_MERGE_C R3, R30, R31, RZ ;  /* 0x0000001f1e03723e */ /* 0x001fca00048060ff */
[----:B------:R0:W-:Y:S01]  /*31760*/  STL [R1+0xb50], R3 ;  /* 0x000b500301007387 */ /* 0x0001e20000100800 */
[----:B------:R-:W-:-:S03]  /*31770*/  F2FP.SATFINITE.E5M2.F32.PACK_AB_MERGE_C R8, R28, R29, RZ ;  /* 0x0000001d1c08723e */ /* 0x000fc600048060ff */
[----:B------:R1:W-:Y:S01]  /*31780*/  STL [R1+0xd6c], R2 ;  /* 0x000d6c0201007387 */ /* 0x0003e20000100800 */
[----:B0-----:R-:W-:-:S03]  /*31790*/  F2FP.SATFINITE.E5M2.F32.PACK_AB_MERGE_C R3, R25, R27, RZ ;  /* 0x0000001b1903723e */ /* 0x001fc600048060ff */
[----:B------:R-:W-:Y:S01]  /*317a0*/  STL [R1+0xb44], R8 ;  /* 0x000b440801007387 */ /* 0x000fe20000100800 */
[----:B-1----:R-:W-:Y:S01]  /*317b0*/  VIADD R2, R2, UR7 ;  /* 0x0000000702027c36 */ /* 0x002fe20008000000 */
[----:B------:R-:W0:Y:S02]  /*317c0*/  LDCU UR7, c[0x0][0x3b8] ;  /* 0x00007700ff0777ac */ /* 0x000e240008000800 */
[----:B------:R1:W-:Y:S01]  /*317d0*/  STL [R1+0xb40], R3 ;  /* 0x000b400301007387 */ /* 0x0003e20000100800 */
[----:B----4-:R-:W-:-:S03]  /*317e0*/  F2FP.SATFINITE.E5M2.F32.PACK_AB_MERGE_C R4, R5, R4, RZ ;  /* 0x000000040504723e */ /* 0x010fc600048060ff */
[----:B------:R4:W-:Y:S01]  /*317f0*/  STL [R1+0xd74], R2 ;  /* 0x000d740201007387 */ /* 0x0009e20000100800 */
[----:B-1----:R-:W-:-:S03]  /*31800*/  F2FP.SATFINITE.E5M2.F32.PACK_AB_MERGE_C R3, R7, R6, RZ ;  /* 0x000000060703723e */ /* 0x002fc600048060ff */
[----:B------:R1:W-:Y:S01]  /*31810*/  STL [R1+0xb34], R4 ;  /* 0x000b340401007387 */ /* 0x0003e20000100800 */
[----:B----4-:R-:W-:Y:S01]  /*31820*/  VIADD R2, R2, UR6 ;  /* 0x0000000602027c36 */ /* 0x010fe20008000000 */
[----:B------:R-:W4:Y:S02]  /*31830*/  LDCU UR6, c[0x0][0x3b8] ;  /* 0x00007700ff0677ac */ /* 0x000f240008000800 */
[----:B------:R0:W-:Y:S01]  /*31840*/  STL [R1+0xb30], R3 ;  /* 0x000b300301007387 */ /* 0x0001e20000100800 */
[----:B-1----:R-:W-:-:S03]  /*31850*/  F2FP.SATFINITE.E5M2.F32.PACK_AB_MERGE_C R4, R20, R21, RZ ;  /* 0x000000151404723e */ /* 0x002fc600048060ff */
[----:B------:R1:W-:Y:S01]  /*31860*/  STL [R1+0xd7c], R2 ;  /* 0x000d7c0201007387 */ /* 0x0003e20000100800 */
[----:B0-----:R-:W-:-:S03]  /*31870*/  F2FP.SATFINITE.E5M2.F32.PACK_AB_MERGE_C R3, R12, R13, RZ ;  /* 0x0000000d0c03723e */ /* 0x001fc600048060ff */
[----:B------:R-:W-:Y:S04]  /*31880*/  STL [R1+0xb24], R4 ;  /* 0x000b240401007387 */ /* 0x000fe80000100800 */
[----:B------:R-:W-:Y:S01]  /*31890*/  STL [R1+0xb20], R3 ;  /* 0x000b200301007387 */ /* 0x000fe20000100800 */
[----:B-1----:R-:W-:Y:S01]  /*318a0*/  VIADD R2, R2, UR10 ;  /* 0x0000000a02027c36 */ /* 0x002fe20008000000 */
[----:B------:R-:W0:Y:S02]  /*318b0*/  LDCU UR10, c[0x0][0x3b8] ;  /* 0x00007700ff0a77ac */ /* 0x000e240008000800 */
[----:B------:R-:W4:Y:S04]  /*318c0*/  LDL.LU R21, [R1+0xaf0] ;  /* 0x000af00001157983 */ /* 0x000f280000300800 */
[----:B------:R-:W4:Y:S04]  /*318d0*/  LDL.LU R20, [R1+0xaf4] ;  /* 0x000af40001147983 */ /* 0x000f280000300800 */
[----:B------:R-:W4:Y:S04]  /*318e0*/  LDL.LU R13, [R1+0xaf8] ;  /* 0x000af800010d7983 */ /* 0x000f280000300800 */
[----:B------:R3:W-:Y:S04]  /*318f0*/  STL [R1+0xd8c], R2 ;  /* 0x000d8c0201007387 */ /* 0x0007e80000100800 */
[----:B------:R-:W4:Y:S01]  /*31900*/  LDL.LU R12, [R1+0xafc] ;  /* 0x000afc00010c7983 */ /* 0x000f220000300800 */
[----:B---3--:R-:W-:Y:S01]  /*31910*/  VIADD R2, R2, UR9 ;  /* 0x0000000902027c36 */ /* 0x008fe20008000000 */
[----:B------:R-:W1:Y:S01]  /*31920*/  LDCU UR9, c[0x0][0x3b8] ;  /* 0x00007700ff0977ac */ /* 0x000e620008000800 */
[----:B--2---:R-:W-:-:S05]  /*31930*/  F2FP.SATFINITE.E5M2.F32.PACK_AB_MERGE_C R4, R37, R24, RZ ;  /* 0x000000182504723e */ /* 0x004fca00048060ff */
[----:B------:R-:W-:Y:S01]  /*31940*/  STL [R1+0xb14], R4 ;  /* 0x000b140401007387 */ /* 0x000fe20000100800 */
[----:B------:R-:W-:-:S05]  /*31950*/  F2FP.SATFINITE.E5M2.F32.PACK_AB_MERGE_C R3, R35, R36, RZ ;  /* 0x000000242303723e */ /* 0x000fca00048060ff */
[----:B------:R2:W-:Y:S02]  /*31960*/  STL [R1+0xb10], R3 ;  /* 0x000b100301007387 */ /* 0x0005e40000100800 */
[----:B--2---:R-:W-:Y:S02]  /*31970*/  F2FP.SATFINITE.E5M2.F32.PACK_AB_MERGE_C R3, R14, R15, RZ ;  /* 0x0000000f0e03723e */ /* 0x004fe400048060ff */
[----:B------:R-:W2:Y:S04]  /*31980*/  LDL.LU R15, [R1+0xae0] ;  /* 0x000ae000010f7983 */ /* 0x000ea80000300800 */
[----:B------:R3:W-:Y:S04]  /*31990*/  STL [R1+0xd94], R2 ;  /* 0x000d940201007387 */ /* 0x0007e80000100800 */
[----:B------:R0:W-:Y:S04]  /*319a0*/  STL [R1+0xb18], R3 ;  /* 0x000b180301007387 */ /* 0x0001e80000100800 */
[----:B------:R-:W2:Y:S01]  /*319b0*/  LDL.LU R14, [R1+0xae4] ;  /* 0x000ae400010e7983 */ /* 0x000ea20000300800 */
[----:B---3--:R-:W-:Y:S01]  /*319c0*/  VIADD R2, R2, UR8 ;  /* 0x0000000802027c36 */ /* 0x008fe20008000000 */
[----:B------:R-:W3:Y:S01]  /*319d0*/  LDCU UR8, c[0x0][0x3b8] ;  /* 0x00007700ff0877ac */ /* 0x000ee20008000800 */
[----:B0-----:R-:W-:-:S02]  /*319e0*/  F2FP.SATFINITE.E5M2.F32.PACK_AB_MERGE_C R3, R22, R23, RZ ;  /* 0x000000171603723e */ /* 0x001fc400048060ff */
[----:B------:R-:W-:-:S03]  /*319f0*/  F2FP.SATFINITE.E5M2.F32.PACK_AB_MERGE_C R4, R18, R19, RZ ;  /* 0x000000131204723e */ /* 0x000fc600048060ff */
[----:B------:R0:W-:Y:S04]  /*31a00*/  STL [R1+0xb08], R3 ;  /* 0x000b080301007387 */ /* 0x0001e80000100800 */
[----:B------:R1:W-:Y:S01]  /*31a10*/  STL [R1+0xd9c], R2 ;  /* 0x000d9c0201007387 */ /* 0x0003e20000100800 */
[----:B0-----:R-:W-:-:S03]  /*31a20*/  F2FP.SATFINITE.E5M2.F32.PACK_AB_MERGE_C R3, R16, R17, RZ ;  /* 0x000000111003723e */ /* 0x001fc600048060ff */
[----:B------:R0:W-:Y:S01]  /*31a30*/  STL [R1+0xb04], R4 ;  /* 0x000b040401007387 */ /* 0x0001e20000100800 */
[----:B-1----:R-:W-:-:S03]  /*31a40*/  VIADD R2, R2, UR7 ;  /* 0x0000000702027c36 */ /* 0x002fc60008000000 */
[----:B------:R-:W-:Y:S01]  /*31a50*/  STL [R1+0xb00], R3 ;  /* 0x000b000301007387 */ /* 0x000fe20000100800 */
[----:B------:R-:W1:Y:S03]  /*31a60*/  LDCU UR7, c[0x0][0x3b8] ;  /* 0x00007700ff0777ac */ /* 0x000e660008000800 */
[----:B------:R-:W3:Y:S04]  /*31a70*/  LDL.LU R31, [R1+0xae8] ;  /* 0x000ae800011f7983 */ /* 0x000ee80000300800 */
[----:B------:R-:W3:Y:S04]  /*31a80*/  LDL.LU R30, [R1+0xaec] ;  /* 0x000aec00011e7983 */ /* 0x000ee80000300800 */
[----:B------:R-:W3:Y:S04]  /*31a90*/  LDL.LU R29, [R1+0xad0] ;  /* 0x000ad000011d7983 */ /* 0x000ee80000300800 */
[----:B------:R4:W-:Y:S04]  /*31aa0*/  STL [R1+0xda4], R2 ;  /* 0x000da40201007387 */ /* 0x0009e80000100800 */
[----:B------:R-:W3:Y:S04]  /*31ab0*/  LDL.LU R28, [R1+0xad4] ;  /* 0x000ad400011c7983 */ /* 0x000ee80000300800 */
[----:B------:R-:W3:Y:S04]  /*31ac0*/  LDL.LU R27, [R1+0xad8] ;  /* 0x000ad800011b7983 */ /* 0x000ee80000300800 */
[----:B------:R-:W3:Y:S04]  /*31ad0*/  LDL.LU R25, [R1+0xadc] ;  /* 0x000adc0001197983 */ /* 0x000ee80000300800 */
        /* <DEDUP_REMOVED lines=8> */
[----:B----4-:R-:W-:Y:S01]  /*31b60*/  VIADD R2, R2, UR6 ;  /* 0x0000000602027c36 */ /* 0x010fe20008000000 */
        /* <DEDUP_REMOVED lines=16> */
[----:B------:R-:W2:Y:S04]  /*31c70*/  LDL.LU R23, [R1+0xa98] ;  /* 0x000a980001177983 */ /* 0x000ea80000300800 */
[----:B------:R-:W2:Y:S04]  /*31c80*/  LDL.LU R22, [R1+0xa9c] ;  /* 0x000a9c0001167983 */ /* 0x000ea80000300800 */
[----:B------:R-:W2:Y:S04]  /*31c90*/  LDL.LU R21, [R1+0xa80] ;  /* 0x000a800001157983 */ /* 0x000ea80000300800 */
[----:B------:R-:W2:Y:S04]  /*31ca0*/  LDL.LU R20, [R1+0xa84] ;  /* 0x000a840001147983 */ /* 0x000ea80000300800 */
[----:B------:R-:W2:Y:S04]  /*31cb0*/  LDL.LU R15, [R1+0xa88] ;  /* 0x000a8800010f7983 */ /* 0x000ea80000300800 */
[----:B------:R-:W2:Y:S01]  /*31cc0*/  LDL.LU R14, [R1+0xa8c] ;  /* 0x000a8c00010e7983 */ /* 0x000ea20000300800 */
[----:B---3--:R-:W-:-:S05]  /*31cd0*/  F2FP.SATFINITE.E5M2.F32.PACK_AB_MERGE_C R3, R30, R31, RZ ;  /* 0x0000001f1e03723e */ /* 0x008fca00048060ff */
[----:B------:R3:W-:Y:S01]  /*31ce0*/  STL [R1+0x900], R3 ;  /* 0x0009000301007387 */ /* 0x0007e20000100800 */
[----:B------:R-:W-:-:S03]  /*31cf0*/  F2FP.SATFINITE.E5M2.F32.PACK_AB_MERGE_C R8, R28, R29, RZ ;  /* 0x0000001d1c08723e */ /* 0x000fc600048060ff */
[----:B------:R0:W-:Y:S01]  /*31d00*/  STL [R1+0xdb4], R2 ;  /* 0x000db40201007387 */ /* 0x0001e20000100800 */
[----:B---3--:R-:W-:-:S03]  /*31d10*/  F2FP.SATFINITE.E5M2.F32.PACK_AB_MERGE_C R3, R25, R27, RZ ;  /* 0x0000001b1903723e */ /* 0x008fc600048060ff */
[----:B------:R-:W-:Y:S01]  /*31d20*/  STL [R1+0xad4], R8 ;  /* 0x000ad40801007387 */ /* 0x000fe20000100800 */
[----:B0-----:R-:W-:Y:S01]  /*31d30*/  VIADD R2, R2, UR9 ;  /* 0x0000000902027c36 */ /* 0x001fe20008000000 */
[----:B------:R-:W0:Y:S02]  /*31d40*/  LDCU UR9, c[0x0][0x3b8] ;  /* 0x00007700ff0977ac */ /* 0x000e240008000800 */
[----:B------:R3:W-:Y:S01]  /*31d50*/  STL [R1+0xad0], R3 ;  /* 0x000ad00301007387 */ /* 0x0007e20000100800 */
[----:B------:R-:W-:-:S03]  /*31d60*/  F2FP.SATFINITE.E5M2.F32.PACK_AB_MERGE_C R4, R5, R4, RZ ;  /* 0x000000040504723e */ /* 0x000fc600048060ff */
[----:B------:R1:W-:Y:S01]  /*31d70*/  STL [R1+0xdbc], R2 ;  /* 0x000dbc0201007387 */ /* 0x0003e20000100800 */
[----:B---3--:R-:W-:-:S03]  /*31d80*/  F2FP.SATFINITE.E5M2.F32.PACK_AB_MERGE_C R3, R7, R6, RZ ;  /* 0x000000060703723e */ /* 0x008fc600048060ff */
[----:B------:R3:W-:Y:S01]  /*31d90*/  STL [R1+0xac4], R4 ;  /* 0x000ac40401007387 */ /* 0x0007e20000100800 */
[----:B-1----:R-:W-:Y:S01]  /*31da0*/  VIADD R2, R2, UR8 ;  /* 0x0000000802027c36 */ /* 0x002fe20008000000 */
[----:B------:R-:W1:Y:S02]  /*31db0*/  LDCU UR8, c[0x0][0x3b8] ;  /* 0x00007700ff0877ac */ /* 0x000e640008000800 */
[----:B------:R0:W-:Y:S01]  /*31dc0*/  STL [R1+0xac0], R3 ;  /* 0x000ac00301007387 */ /* 0x0001e20000100800 */
[----:B---3--:R-:W-:-:S03]  /*31dd0*/  F2FP.SATFINITE.E5M2.F32.PACK_AB_MERGE_C R4, R18, R19, RZ ;  /* 0x000000131204723e */ /* 0x008fc600048060ff */
[----:B------:R3:W-:Y:S01]  /*31de0*/  STL [R1+0xdc4], R2 ;  /* 0x000dc40201007387 */ /* 0x0007e20000100800 */
[----:B0-----:R-:W-:-:S03]  /*31df0*/  F2FP.SATFINITE.E5M2.F32.PACK_AB_MERGE_C R3, R16, R17, RZ ;  /* 0x000000111003723e */ /* 0x001fc600048060ff */
[----:B------:R4:W-:Y:S04]  /*31e00*/  STL [R1+0xab4], R4 ;  /* 0x000ab40401007387 */ /* 0x0009e80000100800 */
[----:B------:R0:W-:Y:S01]  /*31e10*/  STL [R1+0xab0], R3 ;  /* 0x000ab00301007387 */ /* 0x0001e20000100800 */
[----:B---3--:R-:W-:Y:S01]  /*31e20*/  VIADD R2, R2, UR7 ;  /* 0x0000000702027c36 */ /* 0x008fe20008000000 */
[----:B------:R-:W3:Y:S02]  /*31e30*/  LDCU UR7, c[0x0][0x3b8] ;  /* 0x00007700ff0777ac */ /* 0x000ee40008000800 */
[----:B------:R-:W3:Y:S04]  /*31e40*/  LDL.LU R19, [R1+0xa70] ;  /* 0x000a700001137983 */ /* 0x000ee80000300800 */
[----:B------:R-:W3:Y:S04]  /*31e50*/  LDL.LU R18, [R1+0xa74] ;  /* 0x000a740001127983 */ /* 0x000ee80000300800 */
[----:B------:R-:W3:Y:S04]  /*31e60*/  LDL.LU R17, [R1+0xa78] ;  /* 0x000a780001117983 */ /* 0x000ee80000300800 */
[----:B------:R0:W-:Y:S04]  /*31e70*/  STL [R1+0xdcc], R2 ;  /* 0x000dcc0201007387 */ /* 0x0001e80000100800 */
[----:B------:R-:W3:Y:S01]  /*31e80*/  LDL.LU R16, [R1+0xa7c] ;  /* 0x000a7c0001107983 */ /* 0x000ee20000300800 */
[----:B----4-:R-:W-:-:S05]  /*31e90*/  F2FP.SATFINITE.E5M2.F32.PACK_AB_MERGE_C R4, R37, R24, RZ ;  /* 0x000000182504723e */ /* 0x010fca00048060ff */
[----:B------:R4:W-:Y:S01]  /*31ea0*/  STL [R1+0xaa4], R4 ;  /* 0x000aa40401007387 */ /* 0x0009e20000100800 */
[----:B0-----:R-:W-:-:S03]  /*31eb0*/  F2FP.SATFINITE.E5M2.F32.PACK_AB_MERGE_C R3, R12, R13, RZ ;  /* 0x0000000d0c03723e */ /* 0x001fc600048060ff */
[----:B------:R-:W3:Y:S04]  /*31ec0*/  LDL.LU R13, [R1+0xa60] ;  /* 0x000a6000010d7983 */ /* 0x000ee80000300800 */
[----:B------:R-:W-:Y:S04]  /*31ed0*/  STL [R1+0xaa0], R3 ;  /* 0x000aa00301007387 */ /* 0x000fe80000100800 */
[----:B------:R-:W3:Y:S01]  /*31ee0*/  LDL.LU R12, [R1+0xa64] ;  /* 0x000a6400010c7983 */ /* 0x000ee20000300800 */
[----:B------:R-:W-:Y:S01]  /*31ef0*/  VIADD R2, R2, UR6 ;  /* 0x0000000602027c36 */ /* 0x000fe20008000000 */
[----:B----4-:R-:W-:Y:S01]  /*31f00*/  F2FP.SATFINITE.E5M2.F32.PACK_AB_MERGE_C R4, R35, R36, RZ ;  /* 0x000000242304723e */ /* 0x010fe200048060ff */
[----:B------:R-:W0:Y:S03]  /*31f10*/  LDCU UR6, c[0x0][0x3b8] ;  /* 0x00007700ff0677ac */ /* 0x000e260008000800 */
[----:B------:R4:W-:Y:S04]  /*31f20*/  STL [R1+0xdd4], R2 ;  /* 0x000dd40201007387 */ /* 0x0009e80000100800 */
[----:B------:R0:W-:Y:S01]  /*31f30*/  STL [R1+0xa94], R4 ;  /* 0x000a940401007387 */ /* 0x0001e20000100800 */
[----:B----4-:R-:W-:Y:S01]  /*31f40*/  VIADD R2, R2, UR10 ;  /* 0x0000000a02027c36 */ /* 0x010fe20008000000 */
[----:B------:R-:W4:Y:S01]  /*31f50*/  LDCU UR10, c[0x0][0x3b8] ;  /* 0x00007700ff0a77ac */ /* 0x000f220008000800 */
[----:B--2---:R-:W-:-:S05]  /*31f60*/  F2FP.SATFINITE.E5M2.F32.PACK_AB_MERGE_C R3, R22, R23, RZ ;  /* 0x000000171603723e */ /* 0x004fca00048060ff */
[----:B------:R2:W-:Y:S01]  /*31f70*/  STL [R1+0xa90], R3 ;  /* 0x000a900301007387 */ /* 0x0005e20000100800 */
[----:B0-----:R-:W-:-:S03]  /*31f80*/  F2FP.SATFINITE.E5M2.F32.PACK_AB_MERGE_C R4, R20, R21, RZ ;  /* 0x000000151404723e */ /* 0x001fc600048060ff */
[----:B------:R0:W-:Y:S01]  /*31f90*/  STL [R1+0xddc], R2 ;  /* 0x000ddc0201007387 */ /* 0x0001e20000100800 */
[----:B--2---:R-:W-:-:S03]  /*31fa0*/  F2FP.SATFINITE.E5M2.F32.PACK_AB_MERGE_C R3, R14, R15, RZ ;  /* 0x0000000f0e03723e */ /* 0x004fc600048060ff */
[----:B------:R2:W-:Y:S01]  /*31fb0*/  STL [R1+0xa84], R4 ;  /* 0x000a840401007387 */ /* 0x0005e20000100800 */
[----:B0-----:R-:W-:Y:S01]  /*31fc0*/  VIADD R2, R2, UR9 ;  /* 0x0000000902027c36 */ /* 0x001fe20008000000 */
[----:B------:R-:W0:Y:S02]  /*31fd0*/  LDCU UR9, c[0x0][0x3b8] ;  /* 0x00007700ff0977ac */ /* 0x000e240008000800 */
[----:B------:R-:W-:Y:S04]  /*31fe0*/  STL [R1+0xa80], R3 ;  /* 0x000a800301007387 */ /* 0x000fe80000100800 */
[----:B------:R-:W4:Y:S04]  /*31ff0*/  LDL.LU R31, [R1+0xa68] ;  /* 0x000a6800011f7983 */ /* 0x000f280000300800 */
[----:B------:R-:W4:Y:S04]  /*32000*/  LDL.LU R30, [R1+0xa6c] ;  /* 0x000a6c00011e7983 */ /* 0x000f280000300800 */
[----:B------:R-:W4:Y:S04]  /*32010*/  LDL.LU R29, [R1+0xa50] ;  /* 0x000a5000011d7983 */ /* 0x000f280000300800 */
[----:B------:R1:W-:Y:S04]  /*32020*/  STL [R1+0xde4], R2 ;  /* 0x000de40201007387 */ /* 0x0003e80000100800 */
[----:B------:R-:W4:Y:S04]  /*32030*/  LDL.LU R28, [R1+0xa54] ;  /* 0x000a5400011c7983 */ /* 0x000f280000300800 */
[----:B------:R-:W4:Y:S04]  /*32040*/  LDL.LU R27, [R1+0xa58] ;  /* 0x000a5800011b7983 */ /* 0x000f280000300800 */
[----:B------:R-:W4:Y:S04]  /*32050*/  LDL.LU R25, [R1+0xa5c] ;  /* 0x000a5c0001197983 */ /* 0x000f280000300800 */
        /* <DEDUP_REMOVED lines=9> */
[----:B---3--:R-:W-:Y:S01]  /*320f0*/  F2FP.SATFINITE.E5M2.F32.PACK_AB_MERGE_C R8, R18, R19, RZ ;  /* 0x000000131208723e */ /* 0x008fe200048060ff */
[----:B-1----:R-:W-:Y:S01]  /*32100*/  VIADD R2, R2, UR8 ;  /* 0x0000000802027c36 */ /* 0x002fe20008000000 */
[----:B------:R-:W1:Y:S03]  /*32110*/  LDCU UR8, c[0x0][0x3b8] ;  /* 0x00007700ff0877ac */ /* 0x000e660008000800 */
[----:B------:R-:W-:Y:S04]  /*32120*/  STL [R1+0xa74], R8 ;  /* 0x000a740801007387 */ /* 0x000fe80000100800 */
[----:B------:R-:W3:Y:S01]  /*32130*/  LDL.LU R20, [R1+0xa24] ;  /* 0x000a240001147983 */ /* 0x000ee20000300800 */
[----:B------:R-:W-:-:S05]  /*32140*/  F2FP.SATFINITE.E5M2.F32.PACK_AB_MERGE_C R3, R16, R17, RZ ;  /* 0x000000111003723e */ /* 0x000fca00048060ff */
[----:B------:R0:W-:Y:S04]  /*32150*/  STL [R1+0xa70], R3 ;  /* 0x000a700301007387 */ /* 0x0001e80000100800 */
[----:B------:R-:W3:Y:S04]  /*32160*/  LDL.LU R19, [R1+0xa28] ;  /* 0x000a280001137983 */ /* 0x000ee80000300800 */
[----:B------:R-:W3:Y:S04]  /*32170*/  LDL.LU R18, [R1+0xa2c] ;  /* 0x000a2c0001127983 */ /* 0x000ee80000300800 */
[----:B------:R-:W3:Y:S04]  /*32180*/  LDL.LU R36, [R1+0xa10] ;  /* 0x000a100001247983 */ /* 0x000ee80000300800 */
[----:B------:R0:W-:Y:S02]  /*32190*/  STL [R1+0xdec], R2 ;  /* 0x000dec0201007387 */ /* 0x0001e40000100800 */
[----:B0-----:R-:W-:-:S05]  /*321a0*/  F2FP.SATFINITE.E5M2.F32.PACK_AB_MERGE_C R3, R12, R13, RZ ;  /* 0x0000000d0c03723e */ /* 0x001fca00048060ff */
[----:B------:R4:W-:Y:S04]  /*321b0*/  STL [R1+0xa64], R3 ;  /* 0x000a640301007387 */ /* 0x0009e80000100800 */
[----:B------:R-:W3:Y:S04]  /*321c0*/  LDL.LU R35, [R1+0xa14] ;  /* 0x000a140001237983 */ /* 0x000ee80000300800 */
[----:B------:R-:W3:Y:S04]  /*321d0*/  LDL.LU R23, [R1+0xa18] ;  /* 0x000a180001177983 */ /* 0x000ee80000300800 */
[----:B------:R-:W3:Y:S04]  /*321e0*/  LDL.LU R22, [R1+0xa1c] ;  /* 0x000a1c0001167983 */ /* 0x000ee80000300800 */
[----:B------:R-:W3:Y:S04]  /*321f0*/  LDL.LU R17, [R1+0x230] ;  /* 0x0002300001117983 */ /* 0x000ee80000300800 */
[----:B------:R-:W3:Y:S04]  /*32200*/  LDL.LU R16, [R1+0x234] ;  /* 0x0002340001107983 */ /* 0x000ee80000300800 */
[----:B------:R-:W3:Y:S04]  /*32210*/  LDL.LU R13, [R1+0x238] ;  /* 0x00023800010d7983 */ /* 0x000ee80000300800 */
[----:B------:R-:W3:Y:S01]  /*32220*/  LDL.LU R12, [R1+0x23c] ;  /* 0x00023c00010c7983 */ /* 0x000ee20000300800 */
[----:B------:R-:W-:Y:S01]  /*32230*/  VIADD R2, R2, UR7 ;  /* 0x0000000702027c36 */ /* 0x000fe20008000000 */
[----:B------:R-:W0:Y:S01]  /*32240*/  LDCU UR7, c[0x0][0x3b8] ;  /* 0x00007700ff0777ac */ /* 0x000e220008000800 */
[----:B----4-:R-:W-:-:S05]  /*32250*/  F2FP.SATFINITE.E5M2.F32.PACK_AB_MERGE_C R3, R30, R31, RZ ;  /* 0x0000001f1e03723e */ /* 0x010fca00048060ff */
[----:B------:R4:W-:Y:S01]  /*32260*/  STL [R1+0xa60], R3 ;  /* 0x000a600301007387 */ /* 0x0009e20000100800 */
[----:B------:R-:W-:-:S03]  /*32270*/  F2FP.SATFINITE.E5M2.F32.PACK_AB_MERGE_C R8, R28, R29, RZ ;  /* 0x0000001d1c08723e */ /* 0x000fc600048060ff */
[----:B------:R0:W-:Y:S01]  /*32280*/  STL [R1+0xdfc], R2 ;  /* 0x000dfc0201007387 */ /* 0x0001e20000100800 */
[----:B----4-:R-:W-:-:S03]  /*32290*/  F2FP.SATFINITE.E5M2.F32.PACK_AB_MERGE_C R3, R25, R27, RZ ;  /* 0x0000001b1903723e */ /* 0x010fc600048060ff */
[----:B------:R-:W-:Y:S01]  /*322a0*/  STL [R1+0xa54], R8 ;  /* 0x000a540801007387 */ /* 0x000fe20000100800 */
[----:B0-----:R-:W-:Y:S01]  /*322b0*/  VIADD R2, R2, UR6 ;  /* 0x0000000602027c36 */ /* 0x001fe20008000000 */
[----:B------:R-:W0:Y:S02]  /*322c0*/  LDCU UR6, c[0x0][0x3b8] ;  /* 0x00007700ff0677ac */ /* 0x000e240008000800 */
[----:B------:R4:W-:Y:S01]  /*322d0*/  STL [R1+0xa50], R3 ;  /* 0x000a500301007387 */ /* 0x0009e20000100800 */
[----:B--2---:R-:W-:-:S03]  /*322e0*/  F2FP.SATFINITE.E5M2.F32.PACK_AB_MERGE_C R4, R5, R4, RZ ;  /* 0x000000040504723e */ /* 0x004fc600048060ff */
[----:B------:R2:W-:Y:S01]  /*322f0*/  STL [R1+0xe04], R2 ;  /* 0x000e040201007387 */ /* 0x0005e20000100800 */
[----:B----4-:R-:W-:-:S03]  /*32300*/  F2FP.SATFINITE.E5M2.F32.PACK_AB_MERGE_C R3, R7, R6, RZ ;  /* 0x000000060703723e */ /* 0x010fc600048060ff */
[----:B------:R4:W-:Y:S01]  /*32310*/  STL [R1+0xa44], R4 ;  /* 0x000a440401007387 */ /* 0x0009e20000100800 */
[----:B--2---:R-:W-:Y:S01]  /*32320*/  VIADD R2, R2, UR10 ;  /* 0x0000000a02027c36 */ /* 0x004fe20008000000 */
[----:B------:R-:W2:Y:S02]  /*32330*/  LDCU UR10, c[0x0][0x3b8] ;  /* 0x00007700ff0a77ac */ /* 0x000ea40008000800 */
[----:B------:R0:W-:Y:S01]  /*32340*/  STL [R1+0xa40], R3 ;  /* 0x000a400301007387 */ /* 0x0001e20000100800 */
[----:B----4-:R-:W-:-:S03]  /*32350*/  F2FP.SATFINITE.E5M2.F32.PACK_AB_MERGE_C R4, R37, R24, RZ ;  /* 0x000000182504723e */ /* 0x010fc600048060ff */
[----:B------:R4:W-:Y:S01]  /*32360*/  STL [R1+0xe0c], R2 ;  /* 0x000e0c0201007387 */ /* 0x0009e20000100800 */
[----:B0-----:R-:W-:-:S03]  /*32370*/  F2FP.SATFINITE.E5M2.F32.PACK_AB_MERGE_C R3, R14, R15, RZ ;  /* 0x0000000f0e03723e */ /* 0x001fc600048060ff */
[----:B------:R3:W-:Y:S04]  /*32380*/  STL [R1+0xa34], R4 ;  /* 0x000a340401007387 */ /* 0x0007e80000100800 */
[----:B------:R0:W-:Y:S01]  /*32390*/  STL [R1+0xa30], R3 ;  /* 0x000a300301007387 */ /* 0x0001e20000100800 */
[----:B----4-:R-:W-:Y:S01]  /*323a0*/  VIADD R2, R2, UR9 ;  /* 0x0000000902027c36 */ /* 0x010fe20008000000 */
[----:B------:R-:W4:Y:S02]  /*323b0*/  LDCU UR9, c[0x0][0x3b8] ;  /* 0x00007700ff0977ac */ /* 0x000f240008000800 */
[----:B------:R-:W4:Y:S04]  /*323c0*/  LDL.LU R15, [R1+0xa00] ;  /* 0x000a0000010f7983 */ /* 0x000f280000300800 */
[----:B------:R-:W4:Y:S01]  /*323d0*/  LDL.LU R14, [R1+0xa04] ;  /* 0x000a0400010e7983 */ /* 0x000f220000300800 */
[----:B---3--:R-:W-:-:S03]  /*323e0*/  F2FP.SATFINITE.E5M2.F32.PACK_AB_MERGE_C R4, R20, R21, RZ ;  /* 0x000000151404723e */ /* 0x008fc600048060ff */
[----:B------:R1:W-:Y:S04]  /*323f0*/  STL [R1+0xe14], R2 ;  /* 0x000e140201007387 */ /* 0x0003e80000100800 */
[----:B------:R-:W-:Y:S04]  /*32400*/  STL [R1+0xa24], R4 ;  /* 0x000a240401007387 */ /* 0x000fe80000100800 */
[----:B------:R-:W3:Y:S01]  /*32410*/  LDL.LU R21, [R1+0xa08] ;  /* 0x000a080001157983 */ /* 0x000ee20000300800 */
[----:B0-----:R-:W-:Y:S01]  /*32420*/  F2FP.SATFINITE.E5M2.F32.PACK_AB_MERGE_C R3, R18, R19, RZ ;  /* 0x000000131203723e */ /* 0x001fe200048060ff */
[----:B-1----:R-:W-:Y:S01]  /*32430*/  VIADD R2, R2, UR8 ;  /* 0x0000000802027c36 */ /* 0x002fe20008000000 */
[----:B------:R-:W0:Y:S03]  /*32440*/  LDCU UR8, c[0x0][0x3b8] ;  /* 0x00007700ff0877ac */ /* 0x000e260008000800 */
[----:B------:R-:W-:Y:S04]  /*32450*/  STL [R1+0xa20], R3 ;  /* 0x000a200301007387 */ /* 0x000fe80000100800 */
[----:B------:R-:W3:Y:S04]  /*32460*/  LDL.LU R20, [R1+0xa0c] ;  /* 0x000a0c0001147983 */ /* 0x000ee80000300800 */
[----:B------:R-:W3:Y:S04]  /*32470*/  LDL.LU R19, [R1+0x9f0] ;  /* 0x0009f00001137983 */ /* 0x000ee80000300800 */
[----:B------:R1:W-:Y:S04]  /*32480*/  STL [R1+0xe1c], R2 ;  /* 0x000e1c0201007387 */ /* 0x0003e80000100800 */
[----:B------:R-:W3:Y:S01]  /*32490*/  LDL.LU R18, [R1+0x9f4] ;  /* 0x0009f40001127983 */ /* 0x000ee20000300800 */
[----:B-1----:R-:W-:Y:S01]  /*324a0*/  VIADD R2, R2, UR7 ;  /* 0x0000000702027c36 */ /* 0x002fe20008000000 */
[----:B------:R-:W1:Y:S01]  /*324b0*/  LDCU UR7, c[0x0][0x3b8] ;  /* 0x00007700ff0777ac */ /* 0x000e620008000800 */
[----:B------:R-:W-:-:S02]  /*324c0*/  F2FP.SATFINITE.E5M2.F32.PACK_AB_MERGE_C R4, R35, R36, RZ ;  /* 0x000000242304723e */ /* 0x000fc400048060ff */
[----:B------:R-:W-:-:S03]  /*324d0*/  F2FP.SATFINITE.E5M2.F32.PACK_AB_MERGE_C R3, R22, R23, RZ ;  /* 0x000000171603723e */ /* 0x000fc600048060ff */
[----:B------:R0:W-:Y:S04]  /*324e0*/  STL [R1+0xa28], R4 ;  /* 0x000a280401007387 */ /* 0x0001e80000100800 */
[----:B------:R1:W-:Y:S01]  /*324f0*/  STL [R1+0xa18], R3 ;  /* 0x000a180301007387 */ /* 0x0003e20000100800 */
[----:B0-----:R-:W-:-:S03]  /*32500*/  F2FP.SATFINITE.E5M2.F32.PACK_AB_MERGE_C R4, R16, R17, RZ ;  /* 0x000000111004723e */ /* 0x001fc600048060ff */
[----:B------:R0:W-:Y:S01]  /*32510*/  STL [R1+0xe24], R2 ;  /* 0x000e240201007387 */ /* 0x0001e20000100800 */
[----:B-1----:R-:W-:-:S03]  /*32520*/  F2FP.SATFINITE.E5M2.F32.PACK_AB_MERGE_C R3, R12, R13, RZ ;  /* 0x0000000d0c03723e */ /* 0x002fc600048060ff */
[----:B------:R1:W-:Y:S04]  /*32530*/  STL [R1+0xa14], R4 ;  /* 0x000a140401007387 */ /* 0x0003e80000100800 */
[----:B------:R-:W-:Y:S01]  /*32540*/  STL [R1+0xa10], R3 ;  /* 0x000a100301007387 */ /* 0x000fe20000100800 */
[----:B0-----:R-:W-:Y:S01]  /*32550*/  VIADD R2, R2, UR6 ;  /* 0x0000000602027c36 */ /* 0x001fe20008000000 */
[----:B------:R-:W0:Y:S02]  /*32560*/  LDCU UR6, c[0x0][0x3b8] ;  /* 0x00007700ff0677ac */ /* 0x000e240008000800 */
[----:B------:R-:W3:Y:S04]  /*32570*/  LDL.LU R31, [R1+0x9f8] ;  /* 0x0009f800011f7983 */ /* 0x000ee80000300800 */
[----:B------:R-:W3:Y:S04]  /*32580*/  LDL.LU R30, [R1+0x9fc] ;  /* 0x0009fc00011e7983 */ /* 0x000ee80000300800 */
[----:B------:R-:W3:Y:S04]  /*32590*/  LDL.LU R29, [R1+0x9e0] ;  /* 0x0009e000011d7983 */ /* 0x000ee80000300800 */
[----:B------:R2:W-:Y:S04]  /*325a0*/  STL [R1+0xe2c], R2 ;  /* 0x000e2c0201007387 */ /* 0x0005e80000100800 */
[----:B------:R-:W3:Y:S04]  /*325b0*/  LDL.LU R28, [R1+0x9e4] ;  /* 0x0009e400011c7983 */ /* 0x000ee80000300800 */
[----:B------:R-:W3:Y:S04]  /*325c0*/  LDL.LU R27, [R1+0x9e8] ;  /* 0x0009e800011b7983 */ /* 0x000ee80000300800 */
[----:B------:R-:W3:Y:S04]  /*325d0*/  LDL.LU R25, [R1+0x9ec] ;  /* 0x0009ec0001197983 */ /* 0x000ee80000300800 */
[----:B-1----:R-:W3:Y:S04]  /*325e0*/  LDL.LU R4, [R1+0x9d0] ;  /* 0x0009d00001047983 */ /* 0x002ee80000300800 */
[----:B------:R-:W3:Y:S04]  /*325f0*/  LDL.LU R5, [R1+0x9d4] ;  /* 0x0009d40001057983 */ /* 0x000ee80000300800 */
[----:B------:R-:W3:Y:S04]  /*32600*/  LDL.LU R6, [R1+0x9d8] ;  /* 0x0009d80001067983 */ /* 0x000ee80000300800 */
[----:B------:R-:W3:Y:S04]  /*32610*/  LDL.LU R7, [R1+0x9dc] ;  /* 0x0009dc0001077983 */ /* 0x000ee80000300800 */
[----:B------:R-:W3:Y:S04]  /*32620*/  LDL.LU R13, [R1+0x9c0] ;  /* 0x0009c000010d7983 */ /* 0x000ee80000300800 */
[----:B------:R-:W3:Y:S04]  /*32630*/  LDL.LU R12, [R1+0x9c4] ;  /* 0x0009c400010c7983 */ /* 0x000ee80000300800 */
[----:B------:R-:W3:Y:S04]  /*32640*/  LDL.LU R24, [R1+0x9c8] ;  /* 0x0009c80001187983 */ /* 0x000ee80000300800 */
[----:B------:R-:W3:Y:S01]  /*32650*/  LDL.LU R37, [R1+0x9cc] ;  /* 0x0009cc0001257983 */ /* 0x000ee20000300800 */
[----:B--2---:R-:W-:Y:S01]  /*32660*/  VIADD R2, R2, UR10 ;  /* 0x0000000a02027c36 */ /* 0x004fe20008000000 */
[----:B------:R-:W1:Y:S01]  /*32670*/  LDCU UR10, c[0x0][0x3b8] ;  /* 0x00007700ff0a77ac */ /* 0x000e620008000800 */
[----:B----4-:R-:W-:-:S05]  /*32680*/  F2FP.SATFINITE.E5M2.F32.PACK_AB_MERGE_C R3, R14, R15, RZ ;  /* 0x0000000f0e03723e */ /* 0x010fca00048060ff */
[----:B------:R3:W-:Y:S04]  /*32690*/  STL [R1+0x824], R3 ;  /* 0x0008240301007387 */ /* 0x0007e80000100800 */
[----:B------:R-:W2:Y:S04]  /*326a0*/  LDL.LU R17, [R1+0x9b0] ;  /* 0x0009b00001117983 */ /* 0x000ea80000300800 */
[----:B------:R-:W2:Y:S04]  /*326b0*/  LDL.LU R16, [R1+0x9b4] ;  /* 0x0009b40001107983 */ /* 0x000ea80000300800 */
[----:B------:R-:W4:Y:S04]  /*326c0*/  LDL.LU R15, [R1+0x9b8] ;  /* 0x0009b800010f7983 */ /* 0x000f280000300800 */
[----:B------:R-:W4:Y:S01]  /*326d0*/  LDL.LU R14, [R1+0x9bc] ;  /* 0x0009bc00010e7983 */ /* 0x000f220000300800 */
[----:B---3--:R-:W-:-:S05]  /*326e0*/  F2FP.SATFINITE.E5M2.F32.PACK_AB_MERGE_C R3, R20, R21, RZ ;  /* 0x000000151403723e */ /* 0x008fca00048060ff */
[----:B------:R3:W-:Y:S04]  /*326f0*/  STL [R1+0x81c], R3 ;  /* 0x00081c0301007387 */ /* 0x0007e80000100800 */
[----:B------:R-:W4:Y:S01]  /*32700*/  LDL.LU R36, [R1+0x9a0] ;  /* 0x0009a00001247983 */ /* 0x000f220000300800 */
[----:B---3--:R-:W-:-:S03]  /*32710*/  F2FP.SATFINITE.E5M2.F32.PACK_AB_MERGE_C R3, R18, R19, RZ ;  /* 0x000000131203723e */ /* 0x008fc600048060ff */
[----:B------:R3:W-:Y:S04]  /*32720*/  STL [R1+0xe34], R2 ;  /* 0x000e340201007387 */ /* 0x0007e80000100800 */
[----:B------:R0:W-:Y:S04]  /*32730*/  STL [R1+0x7f4], R3 ;  /* 0x0007f40301007387 */ /* 0x0001e80000100800 */
[----:B------:R-:W4:Y:S04]  /*32740*/  LDL.LU R35, [R1+0x9a4] ;  /* 0x0009a40001237983 */ /* 0x000f280000300800 */
[----:B------:R-:W4:Y:S04]  /*32750*/  LDL.LU R23, [R1+0x9a8] ;  /* 0x0009a80001177983 */ /* 0x000f280000300800 */
[----:B------:R-:W4:Y:S01]  /*32760*/  LDL.LU R22, [R1+0x9ac] ;  /* 0x0009ac0001167983 */ /* 0x000f220000300800 */
[----:B---3--:R-:W-:Y:S01]  /*32770*/  VIADD R2, R2, UR9 ;  /* 0x0000000902027c36 */ /* 0x008fe20008000000 */
[----:B------:R-:W3:Y:S02]  /*32780*/  LDCU UR9, c[0x0][0x3b8] ;  /* 0x00007700ff0977ac */ /* 0x000ee40008000800 */
[----:B------:R-:W4:Y:S04]  /*32790*/  LDL.LU R21, [R1+0x990] ;  /* 0x0009900001157983 */ /* 0x000f280000300800 */
[----:B------:R-:W4:Y:S04]  /*327a0*/  LDL.LU R20, [R1+0x994] ;  /* 0x0009940001147983 */ /* 0x000f280000300800 */
[----:B------:R-:W4:Y:S04]  /*327b0*/  LDL.LU R19, [R1+0x998] ;  /* 0x0009980001137983 */ /* 0x000f280000300800 */
[----:B------:R-:W4:Y:S01]  /*327c0*/  LDL.LU R18, [R1+0x99c] ;  /* 0x00099c0001127983 */ /* 0x000f220000300800 */
        /* <DEDUP_REMOVED lines=9> */
[----:B------:R-:W-:-:S03]  /*32860*/  F2FP.SATFINITE.E5M2.F32.PACK_AB_MERGE_C R4, R5, R4, RZ ;  /* 0x000000040504723e */ /* 0x000fc600048060ff */
[----:B------:R0:W-:Y:S01]  /*32870*/  STL [R1+0xe58], R2 ;  /* 0x000e580201007387 */ /* 0x0001e20000100800 */
[----:B-1----:R-:W-:-:S03]  /*32880*/  F2FP.SATFINITE.E5M2.F32.PACK_AB_MERGE_C R3, R7, R6, RZ ;  /* 0x000000060703723e */ /* 0x002fc600048060ff */
[----:B------:R-:W-:Y:S01]  /*32890*/  STL [R1+0x8f4], R4 ;  /* 0x0008f40401007387 */ /* 0x000fe20000100800 */
[----:B0-----:R-:W-:Y:S01]  /*328a0*/  VIADD R2, R2, UR7 ;  /* 0x0000000702027c36 */ /* 0x001fe20008000000 */
[----:B------:R-:W0:Y:S02]  /*328b0*/  LDCU UR7, c[0x0][0x3b8] ;  /* 0x00007700ff0777ac */ /* 0x000e240008000800 */
[----:B------:R1:W-:Y:S02]  /*328c0*/  STL [R1+0x8f0], R3 ;  /* 0x0008f00301007387 */ /* 0x0003e40000100800 */
[----:B-1----:R-:W-:Y:S02]  /*328d0*/  F2FP.SATFINITE.E5M2.F32.PACK_AB_MERGE_C R3, R12, R13, RZ ;  /* 0x0000000d0c03723e */ /* 0x002fe400048060ff */
[----:B------:R-:W4:Y:S04]  /*328e0*/  LDL.LU R13, [R1+0x980] ;  /* 0x00098000010d7983 */ /* 0x000f280000300800 */
[----:B------:R1:W-:Y:S04]  /*328f0*/  STL [R1+0xe50], R2 ;  /* 0x000e500201007387 */ /* 0x0003e80000100800 */
[----:B------:R0:W-:Y:S04]  /*32900*/  STL [R1+0x91c], R3 ;  /* 0x00091c0301007387 */ /* 0x0001e80000100800 */
[----:B------:R-:W4:Y:S01]  /*32910*/  LDL.LU R12, [R1+0x984] ;  /* 0x00098400010c7983 */ /* 0x000f220000300800 */
[----:B-1----:R-:W-:Y:S01]  /*32920*/  VIADD R2, R2, UR6 ;  /* 0x0000000602027c36 */ /* 0x002fe20008000000 */
[----:B------:R-:W1:Y:S01]  /*32930*/  LDCU UR6, c[0x0][0x3b8] ;  /* 0x00007700ff0677ac */ /* 0x000e620008000800 */
[----:B0-----:R-:W-:-:S05]  /*32940*/  F2FP.SATFINITE.E5M2.F32.PACK_AB_MERGE_C R3, R37, R24, RZ ;  /* 0x000000182503723e */ /* 0x001fca00048060ff */
[----:B------:R-:W-:Y:S04]  /*32950*/  STL [R1+0x918], R3 ;  /* 0x0009180301007387 */ /* 0x000fe80000100800 */
[----:B------:R0:W-:Y:S01]  /*32960*/  STL [R1+0xe54], R2 ;  /* 0x000e540201007387 */ /* 0x0001e20000100800 */
[----:B--2---:R-:W-:Y:S01]  /*32970*/  F2FP.SATFINITE.E5M2.F32.PACK_AB_MERGE_C R4, R16, R17, RZ ;  /* 0x000000111004723e */ /* 0x004fe200048060ff */
[----:B0-----:R-:W-:Y:S01]  /*32980*/  VIADD R2, R2, UR10 ;  /* 0x0000000a02027c36 */ /* 0x001fe20008000000 */
[----:B------:R-:W0:Y:S01]  /*32990*/  LDCU UR10, c[0x0][0x3b8] ;  /* 0x00007700ff0a77ac */ /* 0x000e220008000800 */
[----:B----4-:R-:W-:Y:S02]  /*329a0*/  F2FP.SATFINITE.E5M2.F32.PACK_AB_MERGE_C R3, R14, R15, RZ ;  /* 0x0000000f0e03723e */ /* 0x010fe400048060ff */
[----:B------:R2:W-:Y:S04]  /*329b0*/  STL [R1+0x914], R4 ;  /* 0x0009140401007387 */ /* 0x0005e80000100800 */
[----:B------:R-:W-:Y:S04]  /*329c0*/  STL [R1+0x910], R3 ;  /* 0x0009100301007387 */ /* 0x000fe80000100800 */
[----:B------:R-:W4:Y:S04]  /*329d0*/  LDL.LU R17, [R1+0x988] ;  /* 0x0009880001117983 */ /* 0x000f280000300800 */
[----:B------:R-:W4:Y:S04]  /*329e0*/  LDL.LU R16, [R1+0x98c] ;  /* 0x00098c0001107983 */ /* 0x000f280000300800 */
[----:B------:R-:W4:Y:S04]  /*329f0*/  LDL.LU R15, [R1+0x970] ;  /* 0x00097000010f7983 */ /* 0x000f280000300800 */
[----:B------:R3:W-:Y:S04]  /*32a00*/  STL [R1+0xe5c], R2 ;  /* 0x000e5c0201007387 */ /* 0x0007e80000100800 */
[----:B------:R-:W4:Y:S01]  /*32a10*/  LDL.LU R14, [R1+0x974] ;  /* 0x00097400010e7983 */ /* 0x000f220000300800 */
[----:B--2---:R-:W-:Y:S01]  /*32a20*/  F2FP.SATFINITE.E5M2.F32.PACK_AB_MERGE_C R4, R35, R36, RZ ;  /* 0x000000242304723e */ /* 0x004fe200048060ff */
[----:B---3--:R-:W-:Y:S01]  /*32a30*/  VIADD R2, R2, UR9 ;  /* 0x0000000902027c36 */ /* 0x008fe20008000000 */
[----:B------:R-:W2:Y:S01]  /*32a40*/  LDCU UR9, c[0x0][0x3b8] ;  /* 0x00007700ff0977ac */ /* 0x000ea20008000800 */
[----:B------:R-:W-:-:S02]  /*32a50*/  F2FP.SATFINITE.E5M2.F32.PACK_AB_MERGE_C R3, R22, R23, RZ ;  /* 0x000000171603723e */ /* 0x000fc400048060ff */
[----:B------:R3:W-:Y:S04]  /*32a60*/  STL [R1+0x9a4], R4 ;  /* 0x0009a40401007387 */ /* 0x0007e80000100800 */
        /* <DEDUP_REMOVED lines=8> */
[----:B------:R-:W2:Y:S04]  /*32af0*/  LDL.LU R31, [R1+0x978] ;  /* 0x00097800011f7983 */ /* 0x000ea80000300800 */
[----:B------:R-:W2:Y:S04]  /*32b00*/  LDL.LU R30, [R1+0x97c] ;  /* 0x00097c00011e7983 */ /* 0x000ea80000300800 */
[----:B------:R-:W3:Y:S04]  /*32b10*/  LDL.LU R29, [R1+0x960] ;  /* 0x00096000011d7983 */ /* 0x000ee80000300800 */
[----:B------:R0:W-:Y:S04]  /*32b20*/  STL [R1+0xe6c], R2 ;  /* 0x000e6c0201007387 */ /* 0x0001e80000100800 */
        /* <DEDUP_REMOVED lines=8> */
[----:B------:R-:W3:Y:S01]  /*32bb0*/  LDL.LU R37, [R1+0x944] ;  /* 0x0009440001257983 */ /* 0x000ee20000300800 */
[----:B------:R-:W-:-:S05]  /*32bc0*/  F2FP.SATFINITE.E5M2.F32.PACK_AB_MERGE_C R3, R12, R13, RZ ;  /* 0x0000000d0c03723e */ /* 0x000fca00048060ff */
[----:B------:R4:W-:Y:S04]  /*32bd0*/  STL [R1+0x984], R3 ;  /* 0x0009840301007387 */ /* 0x0009e80000100800 */
        /* <DEDUP_REMOVED lines=9> */
[----:B------:R4:W-:Y:S04]  /*32c70*/  STL [R1+0x980], R3 ;  /* 0x0009800301007387 */ /* 0x0009e80000100800 */
[----:B------:R-:W3:Y:S01]  /*32c80*/  LDL.LU R23, [R1+0x920] ;  /* 0x0009200001177983 */ /* 0x000ee20000300800 */
[----:B----4-:R-:W-:-:S03]  /*32c90*/  F2FP.SATFINITE.E5M2.F32.PACK_AB_MERGE_C R3, R14, R15, RZ ;  /* 0x0000000f0e03723e */ /* 0x010fc600048060ff */
[----:B------:R1:W-:Y:S04]  /*32ca0*/  STL [R1+0xe74], R2 ;  /* 0x000e740201007387 */ /* 0x0003e80000100800 */
[----:B------:R2:W-:Y:S04]  /*32cb0*/  STL [R1+0x974], R3 ;  /* 0x0009740301007387 */ /* 0x0005e80000100800 */
[----:B------:R-:W4:Y:S04]  /*32cc0*/  LDL.LU R22, [R1+0x924] ;  /* 0x0009240001167983 */ /* 0x000f280000300800 */
[----:B------:R-:W4:Y:S04]  /*32cd0*/  LDL.LU R21, [R1+0x928] ;  /* 0x0009280001157983 */ /* 0x000f280000300800 */
[----:B------:R-:W4:Y:S01]  /*32ce0*/  LDL.LU R20, [R1+0x92c] ;  /* 0x00092c0001147983 */ /* 0x000f220000300800 */
[----:B-1----:R-:W-:Y:S01]  /*32cf0*/  VIADD R2, R2, UR6 ;  /* 0x0000000602027c36 */ /* 0x002fe20008000000 */
[----:B------:R-:W1:Y:S02]  /*32d00*/  LDCU UR6, c[0x0][0x3b8] ;  /* 0x00007700ff0677ac */ /* 0x000e640008000800 */
[----:B------:R-:W4:Y:S04]  /*32d10*/  LDL.LU R17, [R1+0x8e0] ;  /* 0x0008e00001117983 */ /* 0x000f280000300800 */
[----:B------:R-:W4:Y:S04]  /*32d20*/  LDL.LU R16, [R1+0x8e4] ;  /* 0x0008e40001107983 */ /* 0x000f280000300800 */
[----:B------:R-:W4:Y:S04]  /*32d30*/  LDL.LU R15, [R1+0x8e8] ;  /* 0x0008e800010f7983 */ /* 0x000f280000300800 */
[----:B------:R-:W4:Y:S01]  /*32d40*/  LDL.LU R14, [R1+0x8ec] ;  /* 0x0008ec00010e7983 */ /* 0x000f220000300800 */
[----:B--2---:R-:W-:-:S05]  /*32d50*/  F2FP.SATFINITE.E5M2.F32.PACK_AB_MERGE_C R3, R30, R31, RZ ;  /* 0x0000001f1e03723e */ /* 0x004fca00048060ff */
[----:B------:R2:W-:Y:S01]  /*32d60*/  STL [R1+0x970], R3 ;  /* 0x0009700301007387 */ /* 0x0005e20000100800 */
[----:B---3--:R-:W-:-:S03]  /*32d70*/  F2FP.SATFINITE.E5M2.F32.PACK_AB_MERGE_C R8, R28, R29, RZ ;  /* 0x0000001d1c08723e */ /* 0x008fc600048060ff */
[----:B------:R-:W-:Y:S01]  /*32d80*/  STL [R1+0xe7c], R2 ;  /* 0x000e7c0201007387 */ /* 0x000fe20000100800 */
[----:B--2---:R-:W-:-:S03]  /*32d90*/  F2FP.SATFINITE.E5M2.F32.PACK_AB_MERGE_C R3, R4, R27, RZ ;  /* 0x0000001b0403723e */ /* 0x004fc600048060ff */
[----:B------:R-:W-:Y:S01]  /*32da0*/  STL [R1+0x964], R8 ;  /* 0x0009640801007387 */ /* 0x000fe20000100800 */
[----:B------:R-:W-:Y:S01]  /*32db0*/  VIADD R4, R2, UR10 ;  /* 0x0000000a02047c36 */ /* 0x000fe20008000000 */
[----:B------:R-:W2:Y:S02]  /*32dc0*/  LDCU UR10, c[0x0][0x3b8] ;  /* 0x00007700ff0a77ac */ /* 0x000ea40008000800 */
[----:B------:R3:W-:Y:S04]  /*32dd0*/  STL [R1+0x1554], R3 ;  /* 0x0015540301007387 */ /* 0x0007e80000100800 */
[----:B------:R-:W-:Y:S01]  /*32de0*/  STL [R1+0xe84], R4 ;  /* 0x000e840401007387 */ /* 0x000fe20000100800 */
[----:B---3--:R-:W-:Y:S02]  /*32df0*/  F2FP.SATFINITE.E5M2.F32.PACK_AB_MERGE_C R3, R5, R25, RZ ;  /* 0x000000190503723e */ /* 0x008fe400048060ff */
[----:B------:R-:W-:-:S03]  /*32e00*/  F2FP.SATFINITE.E5M2.F32.PACK_AB_MERGE_C R2, R7, R6, RZ ;  /* 0x000000060702723e */ /* 0x000fc600048060ff */
[----:B------:R3:W-:Y:S04]  /*32e10*/  STL [R1+0x954], R3 ;  /* 0x0009540301007387 */ /* 0x0007e80000100800 */
[----:B------:R0:W-:Y:S01]  /*32e20*/  STL [R1+0x1558], R2 ;  /* 0x0015580201007387 */ /* 0x0001e20000100800 */
[----:B---3--:R-:W-:Y:S01]  /*32e30*/  VIADD R3, R4, UR9 ;  /* 0x0000000904037c36 */ /* 0x008fe20008000000 */
[----:B------:R-:W3:Y:S01]  /*32e40*/  LDCU UR9, c[0x0][0x3b8] ;  /* 0x00007700ff0977ac */ /* 0x000ee20008000800 */
[----:B0-----:R-:W-:-:S03]  /*32e50*/  F2FP.SATFINITE.E5M2.F32.PACK_AB_MERGE_C R2, R37, R24, RZ ;  /* 0x000000182502723e */ /* 0x001fc600048060ff */
[----:B------:R-:W-:Y:S04]  /*32e60*/  STL [R1+0xe8c], R3 ;  /* 0x000e8c0301007387 */ /* 0x000fe80000100800 */
[----:B------:R0:W-:Y:S02]  /*32e70*/  STL [R1+0x944], R2 ;  /* 0x0009440201007387 */ /* 0x0001e40000100800 */
[----:B0-----:R-:W-:Y:S01]  /*32e80*/  VIADD R2, R3, UR8 ;  /* 0x0000000803027c36 */ /* 0x001fe20008000000 */
[----:B------:R-:W0:Y:S01]  /*32e90*/  LDCU UR8, c[0x0][0x3b8] ;  /* 0x00007700ff0877ac */ /* 0x000e220008000800 */
[----:B------:R-:W-:-:S05]  /*32ea0*/  F2FP.SATFINITE.E5M2.F32.PACK_AB_MERGE_C R4, R35, R36, RZ ;  /* 0x000000242304723e */ /* 0x000fca00048060ff */
[----:B------:R0:W-:Y:S04]  /*32eb0*/  STL [R1+0x940], R4 ;  /* 0x0009400401007387 */ /* 0x0001e80000100800 */
[----:B------:R1:W-:Y:S01]  /*32ec0*/  STL [R1+0xe94], R2 ;  /* 0x000e940201007387 */ /* 0x0003e20000100800 */
[----:B0-----:R-:W-:Y:S02]  /*32ed0*/  F2FP.SATFINITE.E5M2.F32.PACK_AB_MERGE_C R4, R18, R19, RZ ;  /* 0x000000131204723e */ /* 0x001fe400048060ff */
[----:B------:R-:W-:Y:S01]  /*32ee0*/  F2FP.SATFINITE.E5M2.F32.PACK_AB_MERGE_C R3, R12, R13, RZ ;  /* 0x0000000d0c03723e */ /* 0x000fe200048060ff */
[----:B-1----:R-:W-:Y:S02]  /*32ef0*/  VIADD R2, R2, UR7 ;  /* 0x0000000702027c36 */ /* 0x002fe40008000000 */
[----:B------:R-:W-:Y:S01]  /*32f00*/  STL [R1+0x934], R4 ;  /* 0x0009340401007387 */ /* 0x000fe20000100800 */
[----:B------:R-:W0:Y:S03]  /*32f10*/  LDCU UR7, c[0x0][0x3b8] ;  /* 0x00007700ff0777ac */ /* 0x000e260008000800 */
[----:B------:R-:W-:Y:S04]  /*32f20*/  STL [R1+0x930], R3 ;  /* 0x0009300301007387 */ /* 0x000fe80000100800 */
[----:B------:R-:W3:Y:S04]  /*32f30*/  LDL.LU R19, [R1+0x8d0] ;  /* 0x0008d00001137983 */ /* 0x000ee80000300800 */
[----:B------:R-:W3:Y:S04]  /*32f40*/  LDL.LU R18, [R1+0x8d4] ;  /* 0x0008d40001127983 */ /* 0x000ee80000300800 */
[----:B------:R-:W3:Y:S04]  /*32f50*/  LDL.LU R13, [R1+0x8d8] ;  /* 0x0008d800010d7983 */ /* 0x000ee80000300800 */
[----:B------:R1:W-:Y:S04]  /*32f60*/  STL [R1+0xe9c], R2 ;  /* 0x000e9c0201007387 */ /* 0x0003e80000100800 */
[----:B------:R-:W3:Y:S01]  /*32f70*/  LDL.LU R12, [R1+0x8dc] ;  /* 0x0008dc00010c7983 */ /* 0x000ee20000300800 */
[----:B-1----:R-:W-:Y:S01]  /*32f80*/  VIADD R2, R2, UR6 ;  /* 0x0000000602027c36 */ /* 0x002fe20008000000 */
[----:B------:R-:W1:Y:S01]  /*32f90*/  LDCU UR6, c[0x0][0x3b8] ;  /* 0x00007700ff0677ac */ /* 0x000e620008000800 */
[----:B----4-:R-:W-:-:S02]  /*32fa0*/  F2FP.SATFINITE.E5M2.F32.PACK_AB_MERGE_C R4, R22, R23, RZ ;  /* 0x000000171604723e */ /* 0x010fc400048060ff */
[----:B------:R-:W-:-:S03]  /*32fb0*/  F2FP.SATFINITE.E5M2.F32.PACK_AB_MERGE_C R3, R20, R21, RZ ;  /* 0x000000151403723e */ /* 0x000fc600048060ff */
[----:B------:R4:W-:Y:S04]  /*32fc0*/  STL [R1+0x924], R4 ;  /* 0x0009240401007387 */ /* 0x0009e80000100800 */
[----:B------:R0:W-:Y:S01]  /*32fd0*/  STL [R1+0x920], R3 ;  /* 0x0009200301007387 */ /* 0x0001e20000100800 */
[----:B----4-:R-:W-:-:S03]  /*32fe0*/  F2FP.SATFINITE.E5M2.F32.PACK_AB_MERGE_C R4, R16, R17, RZ ;  /* 0x000000111004723e */ /* 0x010fc600048060ff */
[----:B------:R2:W-:Y:S01]  /*32ff0*/  STL [R1+0xec0], R2 ;  /* 0x000ec00201007387 */ /* 0x0005e20000100800 */
[----:B0-----:R-:W-:-:S03]  /*33000*/  F2FP.SATFINITE.E5M2.F32.PACK_AB_MERGE_C R3, R14, R15, RZ ;  /* 0x0000000f0e03723e */ /* 0x001fc600048060ff */
[----:B------:R0:W-:Y:S04]  /*33010*/  STL [R1+0x8e4], R4 ;  /* 0x0008e40401007387 */ /* 0x0001e80000100800 */
[----:B------:R-:W-:Y:S01]  /*33020*/  STL [R1+0x8e0], R3 ;  /* 0x0008e00301007387 */ /* 0x000fe20000100800 */
[----:B--2---:R-:W-:Y:S01]  /*33030*/  VIADD R2, R2, UR10 ;  /* 0x0000000a02027c36 */ /* 0x004fe20008000000 */
[----:B------:R-:W2:Y:S02]  /*33040*/  LDCU UR10, c[0x0][0x3b8] ;  /* 0x00007700ff0a77ac */ /* 0x000ea40008000800 */
[----:B------:R-:W4:Y:S04]  /*33050*/  LDL.LU R33, [R1+0x8c0] ;  /* 0x0008c00001217983 */ /* 0x000f280000300800 */
[----:B------:R-:W4:Y:S04]  /*33060*/  LDL.LU R32, [R1+0x8c4] ;  /* 0x0008c40001207983 */ /* 0x000f280000300800 */
[----:B------:R-:W2:Y:S04]  /*33070*/  LDL.LU R31, [R1+0x8c8] ;  /* 0x0008c800011f7983 */ /* 0x000ea80000300800 */
[----:B------:R3:W-:Y:S04]  /*33080*/  STL [R1+0xeb8], R2 ;  /* 0x000eb80201007387 */ /* 0x0007e80000100800 */
[----:B------:R-:W2:Y:S04]  /*33090*/  LDL.LU R30, [R1+0x8cc] ;  /* 0x0008cc00011e7983 */ /* 0x000ea80000300800 */
[----:B------:R-:W2:Y:S04]  /*330a0*/  LDL.LU R29, [R1+0x8b0] ;  /* 0x0008b000011d7983 */ /* 0x000ea80000300800 */
[----:B------:R-:W2:Y:S04]  /*330b0*/  LDL.LU R28, [R1+0x8b4] ;  /* 0x0008b400011c7983 */ /* 0x000ea80000300800 */
[----:B------:R-:W2:Y:S04]  /*330c0*/  LDL.LU R27, [R1+0x8b8] ;  /* 0x0008b800011b7983 */ /* 0x000ea80000300800 */
[----:B------:R-:W2:Y:S04]  /*330d0*/  LDL.LU R25, [R1+0x8bc] ;  /* 0x0008bc0001197983 */ /* 0x000ea80000300800 */
        /* <DEDUP_REMOVED lines=9> */
[----:B---3--:R-:W-:Y:S01]  /*33170*/  VIADD R2, R2, UR9 ;  /* 0x0000000902027c36 */ /* 0x008fe20008000000 */
[----:B------:R-:W0:Y:S02]  /*33180*/  LDCU UR9, c[0x0][0x3b8] ;  /* 0x00007700ff0977ac */ /* 0x000e240008000800 */
[----:B------:R-:W3:Y:S04]  /*33190*/  LDL.LU R16, [R1+0x884] ;  /* 0x0008840001107983 */ /* 0x000ee80000300800 */
[----:B------:R-:W3:Y:S04]  /*331a0*/  LDL.LU R15, [R1+0x888] ;  /* 0x00088800010f7983 */ /* 0x000ee80000300800 */
[----:B------:R-:W3:Y:S01]  /*331b0*/  LDL.LU R14, [R1+0x88c] ;  /* 0x00088c00010e7983 */ /* 0x000ee20000300800 */
[----:B------:R-:W-:-:S05]  /*331c0*/  F2FP.SATFINITE.E5M2.F32.PACK_AB_MERGE_C R8, R18, R19, RZ ;  /* 0x000000131208723e */ /* 0x000fca00048060ff */
[----:B------:R-:W-:Y:S04]  /*331d0*/  STL [R1+0x7c4], R8 ;  /* 0x0007c40801007387 */ /* 0x000fe80000100800 */
[----:B------:R-:W3:Y:S01]  /*331e0*/  LDL.LU R23, [R1+0x870] ;  /* 0x0008700001177983 */ /* 0x000ee20000300800 */
[----:B------:R-:W-:-:S05]  /*331f0*/  F2FP.SATFINITE.E5M2.F32.PACK_AB_MERGE_C R3, R12, R13, RZ ;  /* 0x0000000d0c03723e */ /* 0x000fca00048060ff */
[----:B------:R-:W-:Y:S04]  /*33200*/  STL [R1+0x7c0], R3 ;  /* 0x0007c00301007387 */ /* 0x000fe80000100800 */
        /* <DEDUP_REMOVED lines=8> */
[----:B0-----:R-:W-:Y:S01]  /*33290*/  VIADD R2, R2, UR8 ;  /* 0x0000000802027c36 */ /* 0x001fe20008000000 */
[----:B------:R-:W0:Y:S01]  /*332a0*/  LDCU UR8, c[0x0][0x3b8] ;  /* 0x00007700ff0877ac */ /* 0x000e220008000800 */
[----:B----4-:R-:W-:-:S05]  /*332b0*/  F2FP.SATFINITE.E5M2.F32.PACK_AB_MERGE_C R8, R32, R33, RZ ;  /* 0x000000212008723e */ /* 0x010fca00048060ff */
[----:B------:R4:W-:Y:S01]  /*332c0*/  STL [R1+0x7bc], R8 ;  /* 0x0007bc0801007387 */ /* 0x0009e20000100800 */
[----:B--2---:R-:W-:-:S05]  /*332d0*/  F2FP.SATFINITE.E5M2.F32.PACK_AB_MERGE_C R3, R30, R31, RZ ;  /* 0x0000001f1e03723e */ /* 0x004fca00048060ff */
[----:B------:R2:W-:Y:S01]  /*332e0*/  STL [R1+0x7b8], R3 ;  /* 0x0007b80301007387 */ /* 0x0005e20000100800 */
[----:B----4-:R-:W-:-:S03]  /*332f0*/  F2FP.SATFINITE.E5M2.F32.PACK_AB_MERGE_C R8, R28, R29, RZ ;  /* 0x0000001d1c08723e */ /* 0x010fc600048060ff */
[----:B------:R4:W-:Y:S01]  /*33300*/  STL [R1+0xec4], R2 ;  /* 0x000ec40201007387 */ /* 0x0009e20000100800 */
[----:B--2---:R-:W-:-:S03]  /*33310*/  F2FP.SATFINITE.E5M2.F32.PACK_AB_MERGE_C R3, R25, R27, RZ ;  /* 0x0000001b1903723e */ /* 0x004fc600048060ff */
[----:B------:R-:W-:Y:S01]  /*33320*/  STL [R1+0x7d4], R8 ;  /* 0x0007d40801007387 */ /* 0x000fe20000100800 */
[----:B----4-:R-:W-:Y:S01]  /*33330*/  VIADD R2, R2, UR7 ;  /* 0x0000000702027c36 */ /* 0x010fe20008000000 */
[----:B------:R-:W2:Y:S02]  /*33340*/  LDCU UR7, c[0x0][0x3b8] ;  /* 0x00007700ff0777ac */ /* 0x000ea40008000800 */
[----:B------:R4:W-:Y:S01]  /*33350*/  STL [R1+0x7d0], R3 ;  /* 0x0007d00301007387 */ /* 0x0009e20000100800 */
[----:B------:R-:W-:-:S03]  /*33360*/  F2FP.SATFINITE.E5M2.F32.PACK_AB_MERGE_C R4, R5, R4, RZ ;  /* 0x000000040504723e */ /* 0x000fc600048060ff */
[----:B------:R1:W-:Y:S01]  /*33370*/  STL [R1+0xecc], R2 ;  /* 0x000ecc0201007387 */ /* 0x0003e20000100800 */
[----:B----4-:R-:W-:-:S03]  /*33380*/  F2FP.SATFINITE.E5M2.F32.PACK_AB_MERGE_C R3, R7, R6, RZ ;  /* 0x000000060703723e */ /* 0x010fc600048060ff */
[----:B------:R4:W-:Y:S01]  /*33390*/  STL [R1+0x7cc], R4 ;  /* 0x0007cc0401007387 */ /* 0x0009e20000100800 */
[----:B-1----:R-:W-:Y:S01]  /*333a0*/  VIADD R2, R2, UR6 ;  /* 0x0000000602027c36 */ /* 0x002fe20008000000 */
[----:B------:R-:W1:Y:S02]  /*333b0*/  LDCU UR6, c[0x0][0x3b8] ;  /* 0x00007700ff0677ac */ /* 0x000e640008000800 */
[----:B------:R0:W-:Y:S01]  /*333c0*/  STL [R1+0x7c8], R3 ;  /* 0x0007c80301007387 */ /* 0x0001e20000100800 */
[----:B----4-:R-:W-:-:S03]  /*333d0*/  F2FP.SATFINITE.E5M2.F32.PACK_AB_MERGE_C R4, R37, R24, RZ ;  /* 0x000000182504723e */ /* 0x010fc600048060ff */
[----:B------:R4:W-:Y:S01]  /*333e0*/  STL [R1+0xed4], R2 ;  /* 0x000ed40201007387 */ /* 0x0009e20000100800 */
[----:B0-----:R-:W-:-:S03]  /*333f0*/  F2FP.SATFINITE.E5M2.F32.PACK_AB_MERGE_C R3, R35, R36, RZ ;  /* 0x000000242303723e */ /* 0x001fc600048060ff */
[----:B------:R3:W-:Y:S04]  /*33400*/  STL [R1+0x894], R4 ;  /* 0x0008940401007387 */ /* 0x0007e80000100800 */
[----:B------:R0:W-:Y:S01]  /*33410*/  STL [R1+0x890], R3 ;  /* 0x0008900301007387 */ /* 0x0001e20000100800 */
[----:B----4-:R-:W-:Y:S01]  /*33420*/  VIADD R2, R2, UR10 ;  /* 0x0000000a02027c36 */ /* 0x010fe20008000000 */
[----:B------:R-:W4:Y:S01]  /*33430*/  LDCU UR10, c[0x0][0x3b8] ;  /* 0x00007700ff0a77ac */ /* 0x000f220008000800 */
[----:B---3--:R-:W-:-:S03]  /*33440*/  F2FP.SATFINITE.E5M2.F32.PACK_AB_MERGE_C R4, R16, R17, RZ ;  /* 0x000000111004723e */ /* 0x008fc600048060ff */
[----:B------:R3:W-:Y:S01]  /*33450*/  STL [R1+0x1268], R2 ;  /* 0x0012680201007387 */ /* 0x0007e20000100800 */
[----:B0-----:R-:W-:-:S03]  /*33460*/  F2FP.SATFINITE.E5M2.F32.PACK_AB_MERGE_C R3, R14, R15, RZ ;  /* 0x0000000f0e03723e */ /* 0x001fc600048060ff */
[----:B------:R-:W-:Y:S04]  /*33470*/  STL [R1+0x884], R4 ;  /* 0x0008840401007387 */ /* 0x000fe80000100800 */
[----:B------:R-:W-:Y:S01]  /*33480*/  STL [R1+0x880], R3 ;  /* 0x0008800301007387 */ /* 0x000fe20000100800 */
[----:B---3--:R-:W-:Y:S01]  /*33490*/  VIADD R2, R2, UR9 ;  /* 0x0000000902027c36 */ /* 0x008fe20008000000 */
[----:B------:R-:W0:Y:S02]  /*334a0*/  LDCU UR9, c[0x0][0x3b8] ;  /* 0x00007700ff0977ac */ /* 0x000e240008000800 */
[----:B------:R-:W3:Y:S04]  /*334b0*/  LDL.LU R17, [R1+0x850] ;  /* 0x0008500001117983 */ /* 0x000ee80000300800 */
[----:B------:R-:W3:Y:S04]  /*334c0*/  LDL.LU R16, [R1+0x854] ;  /* 0x0008540001107983 */ /* 0x000ee80000300800 */
        /* <DEDUP_REMOVED lines=12> */
[----:B------:R0:W-:Y:S01]  /*33590*/  STL [R1+0x864], R4 ;  /* 0x0008640401007387 */ /* 0x0001e20000100800 */
[----:B--2---:R-:W-:Y:S01]  /*335a0*/  VIADD R2, R2, UR7 ;  /* 0x0000000702027c36 */ /* 0x004fe20008000000 */
[----:B------:R-:W1:Y:S02]  /*335b0*/  LDCU UR7, c[0x0][0x3b8] ;  /* 0x00007700ff0777ac */ /* 0x000e640008000800 */
[----:B------:R-:W-:Y:S04]  /*335c0*/  STL [R1+0x860], R3 ;  /* 0x0008600301007387 */ /* 0x000fe80000100800 */
[----:B------:R-:W2:Y:S04]  /*335d0*/  LDL.LU R13, [R1+0xe0] ;  /* 0x0000e000010d7983 */ /* 0x000ea80000300800 */
        /* <DEDUP_REMOVED lines=20> */
[----:B------:R-:W-:Y:S01]  /*33720*/  VIADD R2, R2, UR6 ;  /* 0x0000000602027c36 */ /* 0x000fe20008000000 */
[----:B------:R-:W0:Y:S01]  /*33730*/  LDCU UR6, c[0x0][0x3b8] ;  /* 0x00007700ff0677ac */ /* 0x000e220008000800 */
[----:B---3--:R-:W-:-:S05]  /*33740*/  F2FP.SATFINITE.E5M2.F32.PACK_AB_MERGE_C R8, R16, R17, RZ ;  /* 0x000000111008723e */ /* 0x008fca00048060ff */
[----:B------:R-:W-:Y:S04]  /*33750*/  STL [R1+0x868], R8 ;  /* 0x0008680801007387 */ /* 0x000fe80000100800 */
[----:B------:R-:W3:Y:S01]  /*33760*/  LDL.LU R19, [R1+0x20] ;  /* 0x0000200001137983 */ /* 0x000ee20000300800 */
[----:B----4-:R-:W-:-:S05]  /*33770*/  F2FP.SATFINITE.E5M2.F32.PACK_AB_MERGE_C R3, R14, R15, RZ ;  /* 0x0000000f0e03723e */ /* 0x010fca00048060ff */
[----:B------:R-:W-:Y:S04]  /*33780*/  STL [R1+0x858], R3 ;  /* 0x0008580301007387 */ /* 0x000fe80000100800 */
[----:B------:R-:W3:Y:S04]  /*33790*/  LDL.LU R18, [R1+0x24] ;  /* 0x0000240001127983 */ /* 0x000ee80000300800 */
[----:B------:R-:W4:Y:S04]  /*337a0*/  LDL.LU R17, [R1+0x28] ;  /* 0x0000280001117983 */ /* 0x000f280000300800 */
[----:B------:R0:W-:Y:S04]  /*337b0*/  STL [R1+0x1248], R2 ;  /* 0x0012480201007387 */ /* 0x0001e80000100800 */
[----:B------:R-:W4:Y:S04]  /*337c0*/  LDL.LU R16, [R1+0x2c] ;  /* 0x00002c0001107983 */ /* 0x000f280000300800 */
[----:B------:R-:W4:Y:S04]  /*337d0*/  LDL.LU R15, [R1+0x10] ;  /* 0x00001000010f7983 */ /* 0x000f280000300800 */
[----:B------:R-:W4:Y:S01]  /*337e0*/  LDL.LU R14, [R1+0x14] ;  /* 0x00001400010e7983 */ /* 0x000f220000300800 */
[----:B0-----:R-:W-:Y:S01]  /*337f0*/  VIADD R2, R2, UR10 ;  /* 0x0000000a02027c36 */ /* 0x001fe20008000000 */
[----:B------:R-:W0:Y:S01]  /*33800*/  LDCU UR10, c[0x0][0x3b8] ;  /* 0x00007700ff0a77ac */ /* 0x000e220008000800 */
[----:B--2---:R-:W-:-:S02]  /*33810*/  F2FP.SATFINITE.E5M2.F32.PACK_AB_MERGE_C R3, R12, R13, RZ ;  /* 0x0000000d0c03723e */ /* 0x004fc400048060ff */
[----:B------:R-:W2:Y:S04]  /*33820*/  LDL.LU R13, [R1+0x18] ;  /* 0x00001800010d7983 */ /* 0x000ea80000300800 */
[----:B------:R-:W2:Y:S04]  /*33830*/  LDL.LU R12, [R1+0x1c] ;  /* 0x00001c00010c7983 */ /* 0x000ea80000300800 */
[----:B------:R0:W-:Y:S02]  /*33840*/  STL [R1+0x854], R3 ;  /* 0x0008540301007387 */ /* 0x0001e40000100800 */
[----:B0-----:R-:W-:-:S02]  /*33850*/  F2FP.SATFINITE.E5M2.F32.PACK_AB_MERGE_C R3, R30, R31, RZ ;  /* 0x0000001f1e03723e */ /* 0x001fc400048060ff */
[----:B------:R-:W-:-:S03]  /*33860*/  F2FP.SATFINITE.E5M2.F32.PACK_AB_MERGE_C R8, R28, R29, RZ ;  /* 0x0000001d1c08723e */ /* 0x000fc600048060ff */
[----:B------:R0:W-:Y:S04]  /*33870*/  STL [R1+0x850], R3 ;  /* 0x0008500301007387 */ /* 0x0001e80000100800 */
[----:B------:R1:W-:Y:S01]  /*33880*/  STL [R1+0x1240], R2 ;  /* 0x0012400201007387 */ /* 0x0003e20000100800 */
[----:B0-----:R-:W-:-:S03]  /*33890*/  F2FP.SATFINITE.E5M2.F32.PACK_AB_MERGE_C R3, R25, R27, RZ ;  /* 0x0000001b1903723e */ /* 0x001fc600048060ff */
[----:B------:R-:W-:Y:S01]  /*338a0*/  STL [R1+0x87c], R8 ;  /* 0x00087c0801007387 */ /* 0x000fe20000100800 */
[----:B------:R-:W-:Y:S01]  /*338b0*/  F2FP.SATFINITE.E5M2.F32.PACK_AB_MERGE_C R4, R5, R4, RZ ;  /* 0x000000040504723e */ /* 0x000fe200048060ff */
[----:B-1----:R-:W-:Y:S02]  /*338c0*/  VIADD R2, R2, UR9 ;  /* 0x0000000902027c36 */ /* 0x002fe40008000000 */
[----:B------:R0:W-:Y:S01]  /*338d0*/  STL [R1+0x878], R3 ;  /* 0x0008780301007387 */ /* 0x0001e20000100800 */
[----:B------:R-:W1:Y:S03]  /*338e0*/  LDCU UR9, c[0x0][0x3b8] ;  /* 0x00007700ff0977ac */ /* 0x000e660008000800 */
[----:B------:R0:W-:Y:S02]  /*338f0*/  STL [R1+0x1238], R2 ;  /* 0x0012380201007387 */ /* 0x0001e40000100800 */
[----:B0-----:R-:W-:-:S02]  /*33900*/  F2FP.SATFINITE.E5M2.F32.PACK_AB_MERGE_C R3, R7, R6, RZ ;  /* 0x000000060703723e */ /* 0x001fc400048060ff */
[----:B------:R0:W-:Y:S01]  /*33910*/  STL [R1+0x86c], R4 ;  /* 0x00086c0401007387 */ /* 0x0001e20000100800 */
[----:B------:R-:W-:-:S03]  /*33920*/  VIADD R2, R2, UR8 ;  /* 0x0000000802027c36 */ /* 0x000fc60008000000 */
[----:B------:R-:W2:Y:S01]  /*33930*/  LDL.LU R5, [R1+0x1538] ;  /* 0x0015380001057983 */ /* 0x000ea20000300800 */
[----:B------:R-:W1:Y:S03]  /*33940*/  LDCU UR8, c[0x0][0x3b8] ;  /* 0x00007700ff0877ac */ /* 0x000e660008000800 */
[----:B------:R1:W-:Y:S01]  /*33950*/  STL [R1+0x85c], R3 ;  /* 0x00085c0301007387 */ /* 0x0003e20000100800 */
[----:B0-----:R-:W-:-:S03]  /*33960*/  F2FP.SATFINITE.E5M2.F32.PACK_AB_MERGE_C R4, R37, R24, RZ ;  /* 0x000000182504723e */ /* 0x001fc600048060ff */
[----:B------:R0:W-:Y:S01]  /*33970*/  STL [R1+0xedc], R2 ;  /* 0x000edc0201007387 */ /* 0x0001e20000100800 */
[----:B-1----:R-:W-:-:S03]  /*33980*/  F2FP.SATFINITE.E5M2.F32.PACK_AB_MERGE_C R3, R35, R36, RZ ;  /* 0x000000242303723e */ /* 0x002fc600048060ff */
[----:B------:R1:W-:Y:S01]  /*33990*/  STL [R1+0x89c], R4 ;  /* 0x00089c0401007387 */ /* 0x0003e20000100800 */
[----:B0-----:R-:W-:-:S03]  /*339a0*/  VIADD R2, R2, UR7 ;  /* 0x0000000702027c36 */ /* 0x001fc60008000000 */
[----:B------:R0:W-:Y:S01]  /*339b0*/  STL [R1+0x898], R3 ;  /* 0x0008980301007387 */ /* 0x0001e20000100800 */
[----:B------:R-:W2:Y:S01]  /*339c0*/  LDCU UR7, c[0x0][0x3b8] ;  /* 0x00007700ff0777ac */ /* 0x000ea20008000800 */
[----:B-1----:R-:W-:Y:S02]  /*339d0*/  F2FP.SATFINITE.E5M2.F32.PACK_AB_MERGE_C R4, R22, R23, RZ ;  /* 0x000000171604723e */ /* 0x002fe400048060ff */
[----:B------:R-:W-:Y:S01]  /*339e0*/  STL [R1+0xed8], R2 ;  /* 0x000ed80201007387 */ /* 0x000fe20000100800 */
[----:B0-----:R-:W-:-:S03]  /*339f0*/  F2FP.SATFINITE.E5M2.F32.PACK_AB_MERGE_C R3, R20, R21, RZ ;  /* 0x000000151403723e */ /* 0x001fc600048060ff */
[----:B------:R0:W-:Y:S04]  /*33a00*/  STL [R1+0x88c], R4 ;  /* 0x00088c0401007387 */ /* 0x0001e80000100800 */
[----:B0-----:R-:W2:Y:S04]  /*33a10*/  LDL.LU R4, [R1+0x153c] ;  /* 0x00153c0001047983 */ /* 0x001ea80000300800 */
[----:B------:R0:W-:Y:S04]  /*33a20*/  STL [R1+0x888], R3 ;  /* 0x0008880301007387 */ /* 0x0001e80000100800 */
[----:B0-----:R-:W2:Y:S01]  /*33a30*/  LDL.LU R3, [R1+0x1540] ;  /* 0x0015400001037983 */ /* 0x001ea20000300800 */
[----:B------:R-:W0:Y:S01]  /*33a40*/  S2R R6, SR_TID.X ;  /* 0x0000000000067919 */ /* 0x000e220000002100 */
[----:B------:R-:W-:Y:S01]  /*33a50*/  VIADD R2, R2, UR6 ;  /* 0x0000000602027c36 */ /* 0x000fe20008000000 */
[----:B------:R-:W1:Y:S01]  /*33a60*/  LDCU UR6, c[0x0][0x3b8] ;  /* 0x00007700ff0677ac */ /* 0x000e620008000800 */
[----:B---3--:R-:W-:-:S03]  /*33a70*/  F2FP.SATFINITE.E5M2.F32.PACK_AB_MERGE_C R7, R18, R19, RZ ;  /* 0x000000131207723e */ /* 0x008fc600048060ff */
[----:B------:R3:W-:Y:S04]  /*33a80*/  STL [R1+0xeb0], R2 ;  /* 0x000eb00201007387 */ /* 0x0007e80000100800 */
[----:B------:R1:W-:Y:S01]  /*33a90*/  STL [R1+0x8b0], R7 ;  /* 0x0008b00701007387 */ /* 0x0003e20000100800 */
[----:B----4-:R-:W-:Y:S01]  /*33aa0*/  F2FP.SATFINITE.E5M2.F32.PACK_AB_MERGE_C R8, R16, R17, RZ ;  /* 0x000000111008723e */ /* 0x010fe200048060ff */
[----:B---3--:R-:W-:Y:S01]  /*33ab0*/  VIADD R2, R2, UR10 ;  /* 0x0000000a02027c36 */ /* 0x008fe20008000000 */
[----:B------:R-:W3:Y:S03]  /*33ac0*/  LDCU UR10, c[0x0][0x39c] ;  /* 0x00007380ff0a77ac */ /* 0x000ee60008000800 */
[----:B------:R-:W-:Y:S01]  /*33ad0*/  STL [R1+0x8ac], R8 ;  /* 0x0008ac0801007387 */ /* 0x000fe20000100800 */
[----:B-1----:R-:W-:-:S03]  /*33ae0*/  F2FP.SATFINITE.E5M2.F32.PACK_AB_MERGE_C R7, R14, R15, RZ ;  /* 0x0000000f0e07723e */ /* 0x002fc600048060ff */
[----:B------:R1:W-:Y:S04]  /*33af0*/  STL [R1+0xd84], R2 ;  /* 0x000d840201007387 */ /* 0x0003e80000100800 */
[----:B------:R-:W-:Y:S01]  /*33b00*/  STL [R1+0x8a4], R7 ;  /* 0x0008a40701007387 */ /* 0x000fe20000100800 */
[----:B0-----:R-:W-:Y:S02]  /*33b10*/  IMAD.SHL.U32 R9, R6, 0x100, RZ ;  /* 0x0000010006097824 */ /* 0x001fe400078e00ff */
[----:B-1----:R-:W-:Y:S01]  /*33b20*/  VIADD R2, R2, UR9 ;  /* 0x0000000902027c36 */ /* 0x002fe20008000000 */
[----:B------:R-:W0:Y:S02]  /*33b30*/  LDCU UR9, c[0x0][0x39c] ;  /* 0x00007380ff0977ac */ /* 0x000e240008000800 */
[----:B------:R-:W-:-:S02]  /*33b40*/  LOP3.LUT R9, R9, 0x6000, RZ, 0xc0, !PT ;  /* 0x0000600009097812 */ /* 0x000fc400078ec0ff */
[----:B------:R1:W-:Y:S02]  /*33b50*/  STL [R1+0xd80], R2 ;  /* 0x000d800201007387 */ /* 0x0003e40000100800 */
[----:B-1----:R-:W-:Y:S01]  /*33b60*/  VIADD R2, R2, UR8 ;  /* 0x0000000802027c36 */ /* 0x002fe20008000000 */
[----:B------:R-:W1:Y:S01]  /*33b70*/  LDCU UR8, c[0x0][0x39c] ;  /* 0x00007380ff0877ac */ /* 0x000e620008000800 */
[----:B------:R-:W-:Y:S01]  /*33b80*/  VIADD R24, R26, 0x9a ;  /* 0x0000009a1a187836 */ /* 0x000fe20000000000 */
[----:B--2---:R-:W-:-:S05]  /*33b90*/  F2FP.SATFINITE.E5M2.F32.PACK_AB_MERGE_C R7, R12, R13, RZ ;  /* 0x0000000d0c07723e */ /* 0x004fca00048060ff */
[----:B------:R-:W-:Y:S04]  /*33ba0*/  STL [R1+0x8a0], R7 ;  /* 0x0008a00701007387 */ /* 0x000fe80000100800 */
[----:B------:R2:W-:Y:S02]  /*33bb0*/  STL [R1+0xdf4], R2 ;  /* 0x000df40201007387 */ /* 0x0005e40000100800 */
[----:B--2---:R-:W-:Y:S01]  /*33bc0*/  VIADD R2, R2, UR7 ;  /* 0x0000000702027c36 */ /* 0x004fe20008000000 */
[----:B------:R-:W2:Y:S01]  /*33bd0*/  LDCU UR7, c[0x0][0x39c] ;  /* 0x00007380ff0777ac */ /* 0x000ea20008000800 */
[----:B------:R-:W-:Y:S01]  /*33be0*/  VIADD R7, R26, 0x7a ;  /* 0x0000007a1a077836 */ /* 0x000fe20000000000 */
[----:B------:R-:W-:Y:S02]  /*33bf0*/  LOP3.LUT R8, R5, 0x400, RZ, 0xc0, !PT ;  /* 0x0000040005087812 */ /* 0x000fe400078ec0ff */
[----:B------:R-:W-:-:S02]  /*33c00*/  MOV.SPILL R5, UR5 ;  /* 0x0000000500057c02 */ /* 0x000fc40009000f00 */
[----:B------:R-:W-:Y:S01]  /*33c10*/  IADD3 R6, PT, PT, R9, UR5, R8 ;  /* 0x0000000509067c10 */ /* 0x000fe2000fffe008 */
[C---:B------:R-:W-:Y:S01]  /*33c20*/  VIADD R32, R26.reuse, 0x17a ;  /* 0x0000017a1a207836 */ /* 0x040fe20000000000 */
[----:B------:R-:W4:Y:S03]  /*33c30*/  LDCU UR5, c[0x0][0x39c] ;  /* 0x00007380ff0577ac */ /* 0x000f260008000800 */
[----:B------:R0:W-:Y:S04]  /*33c40*/  STL [R1+0x8a8], R6 ;  /* 0x0008a80601007387 */ /* 0x0001e80000100800 */
[----:B------:R-:W-:Y:S04]  /*33c50*/  STL [R1+0x7a4], R5 ;  /* 0x0007a40501007387 */ /* 0x000fe80000100800 */
[----:B------:R1:W-:Y:S01]  /*33c60*/  STL [R1+0xdf0], R2 ;  /* 0x000df00201007387 */ /* 0x0003e20000100800 */
[----:B0-----:R-:W-:-:S02]  /*33c70*/  VIADD R6, R26, 0x5a ;  /* 0x0000005a1a067836 */ /* 0x001fc40000000000 */
[----:B-1----:R-:W-:Y:S01]  /*33c80*/  VIADD R2, R2, UR6 ;  /* 0x0000000602027c36 */ /* 0x002fe20008000000 */
[----:B------:R-:W0:Y:S01]  /*33c90*/  LDCU UR6, c[0x0][0x39c] ;  /* 0x00007380ff0677ac */ /* 0x000e220008000800 */
[----:B------:R-:W-:-:S05]  /*33ca0*/  LOP3.LUT R4, R4, 0xf0, RZ, 0xc0, !PT ;  /* 0x000000f004047812 */ /* 0x000fca00078ec0ff */
[----:B------:R-:W-:Y:S01]  /*33cb0*/  STL [R1+0x4f4], R4 ;  /* 0x0004f40401007387 */ /* 0x000fe20000100800 */
[----:B------:R-:W-:-:S05]  /*33cc0*/  LOP3.LUT R3, R3, 0x300, RZ, 0xc0, !PT ;  /* 0x0000030003037812 */ /* 0x000fca00078ec0ff */
[----:B------:R1:W-:Y:S04]  /*33cd0*/  STL [R1+0x4f0], R3 ;  /* 0x0004f00301007387 */ /* 0x0003e80000100800 */
[----:B------:R-:W-:Y:S04]  /*33ce0*/  STL [R1+0x15d8], R24 ;  /* 0x0015d81801007387 */ /* 0x000fe80000100800 */
[----:B------:R0:W-:Y:S01]  /*33cf0*/  STL [R1+0xeb4], R2 ;  /* 0x000eb40201007387 */ /* 0x0001e20000100800 */
[----:B-1----:R-:W-:-:S03]  /*33d00*/  VIADD R3, R26, 0xc4 ;  /* 0x000000c41a037836 */ /* 0x002fc60000000000 */
[----:B------:R-:W-:Y:S04]  /*33d10*/  STL [R1+0x15d0], R7 ;  /* 0x0015d00701007387 */ /* 0x000fe80000100800 */
[----:B------:R1:W-:Y:S01]  /*33d20*/  STL [R1+0x15c8], R6 ;  /* 0x0015c80601007387 */ /* 0x0003e20000100800 */
[----:B0-----:R-:W-:-:S03]  /*33d30*/  VIADD R2, R26, 0xc6 ;  /* 0x000000c61a027836 */ /* 0x001fc60000000000 */
[----:B------:R0:W-:Y:S01]  /*33d40*/  STL [R1], R3 ;  /* 0x0000000301007387 */ /* 0x0001e20000100800 */
[C---:B-1----:R-:W-:Y:S02]  /*33d50*/  VIADD R6, R26.reuse, 0xc5 ;  /* 0x000000c51a067836 */ /* 0x042fe40000000000 */
[----:B0-----:R-:W-:-:S03]  /*33d60*/  VIADD R3, R26, 0xc7 ;  /* 0x000000c71a037836 */ /* 0x001fc60000000000 */
[----:B------:R0:W-:Y:S04]  /*33d70*/  STL [R1+0x4], R6 ;  /* 0x0000040601007387 */ /* 0x0001e80000100800 */
[----:B------:R1:W-:Y:S01]  /*33d80*/  STL [R1+0x8], R2 ;  /* 0x0000080201007387 */ /* 0x0003e20000100800 */
[----:B0-----:R-:W-:-:S03]  /*33d90*/  VIADD R6, R26, 0xc8 ;  /* 0x000000c81a067836 */ /* 0x001fc60000000000 */
[----:B------:R0:W-:Y:S01]  /*33da0*/  STL [R1+0xc], R3 ;  /* 0x00000c0301007387 */ /* 0x0001e20000100800 */
[----:B-1----:R-:W-:-:S03]  /*33db0*/  VIADD R2, R26, 0xc9 ;  /* 0x000000c91a027836 */ /* 0x002fc60000000000 */
[----:B------:R1:W-:Y:S04]  /*33dc0*/  STL [R1+0x10], R6 ;  /* 0x0000100601007387 */ /* 0x0003e80000100800 */
[----:B------:R2:W-:Y:S01]  /*33dd0*/  STL [R1+0x14], R2 ;  /* 0x0000140201007387 */ /* 0x0005e20000100800 */
[C---:B0-----:R-:W-:Y:S02]  /*33de0*/  VIADD R3, R26.reuse, 0xca ;  /* 0x000000ca1a037836 */ /* 0x041fe40000000000 */
[----:B-1----:R-:W-:-:S03]  /*33df0*/  VIADD R6, R26, 0xcb ;  /* 0x000000cb1a067836 */ /* 0x002fc60000000000 */
[----:B------:R0:W-:Y:S01]  /*33e00*/  STL [R1+0x18], R3 ;  /* 0x0000180301007387 */ /* 0x0001e20000100800 */
[----:B--2---:R-:W-:-:S03]  /*33e10*/  VIADD R2, R26, 0xcc ;  /* 0x000000cc1a027836 */ /* 0x004fc60000000000 */
        /* <DEDUP_REMOVED lines=29> */
[----:B--2---:R-:W-:-:S05]  /*33ff0*/  VIADD R2, R26, 0xdb ;  /* 0x000000db1a027836 */ /* 0x004fca0000000000 */
[----:B------:R1:W-:Y:S01]  /*34000*/  STL [R1+0x60], R2 ;  /* 0x0000600201007387 */ /* 0x0003e20000100800 */
[----:B0-----:R-:W-:-:S03]  /*34010*/  VIADD R3, R26, 0xdd ;  /* 0x000000dd1a037836 */ /* 0x001fc60000000000 */
[----:B------:R0:W-:Y:S01]  /*34020*/  STL [R1+0x64], R6 ;  /* 0x0000640601007387 */ /* 0x0001e20000100800 */
[----:B-1----:R-:W-:-:S03]  /*34030*/  VIADD R2, R26, 0xde ;  /* 0x000000de1a027836 */ /* 0x002fc60000000000 */
[----:B------:R1:W-:Y:S01]  /*34040*/  STL [R1+0x68], R3 ;  /* 0x0000680301007387 */ /* 0x0003e20000100800 */
[----:B0-----:R-:W-:-:S03]  /*34050*/  VIADD R6, R26, 0xdf ;  /* 0x000000df1a067836 */ /* 0x001fc60000000000 */
[----:B------:R0:W-:Y:S01]  /*34060*/  STL [R1+0x6c], R2 ;  /* 0x00006c0201007387 */ /* 0x0001e20000100800 */
[----:B-1----:R-:W-:-:S03]  /*34070*/  VIADD R3, R26, 0xe0 ;  /* 0x000000e01a037836 */ /* 0x002fc60000000000 */
[----:B------:R1:W-:Y:S01]  /*34080*/  STL [R1+0x70], R6 ;  /* 0x0000700601007387 */ /* 0x0003e20000100800 */
[----:B0-----:R-:W-:-:S03]  /*34090*/  VIADD R2, R26, 0xe1 ;  /* 0x000000e11a027836 */ /* 0x001fc60000000000 */
[----:B------:R0:W-:Y:S04]  /*340a0*/  STL [R1+0x74], R3 ;  /* 0x0000740301007387 */ /* 0x0001e80000100800 */
[----:B------:R2:W-:Y:S01]  /*340b0*/  STL [R1+0x78], R2 ;  /* 0x0000780201007387 */ /* 0x0005e20000100800 */
[C---:B-1----:R-:W-:Y:S02]  /*340c0*/  VIADD R6, R26.reuse, 0xe2 ;  /* 0x000000e21a067836 */ /* 0x042fe40000000000 */
[----:B0-----:R-:W-:-:S03]  /*340d0*/  VIADD R3, R26, 0xe3 ;  /* 0x000000e31a037836 */ /* 0x001fc60000000000 */
        /* <DEDUP_REMOVED lines=47> */
[C---:B-1----:R-:W-:Y:S02]  /*343d0*/  VIADD R3, R26.reuse, 0xfb ;  /* 0x000000fb1a037836 */ /* 0x042fe40000000000 */
[----:B--2---:R-:W-:-:S03]  /*343e0*/  VIADD R2, R26, 0xfd ;  /* 0x000000fd1a027836 */ /* 0x004fc60000000000 */
[----:B------:R0:W-:Y:S04]  /*343f0*/  STL [R1+0xe0], R3 ;  /* 0x0000e00301007387 */ /* 0x0001e80000100800 */
        /* <DEDUP_REMOVED lines=243> */
[----:B------:R-:W-:Y:S04]  /*35330*/  STL [R1+0x1594], R32 ;  /* 0x0015942001007387 */ /* 0x000fe80000100800 */
[----:B------:R2:W-:Y:S01]  /*35340*/  STL [R1+0x2d8], R2 ;  /* 0x0002d80201007387 */ /* 0x0005e20000100800 */
[C---:B0-----:R-:W-:Y:S02]  /*35350*/  VIADD R6, R26.reuse, 0x17c ;  /* 0x0000017c1a067836 */ /* 0x041fe40000000000 */
[----:B-1----:R-:W-:-:S02]  /*35360*/  VIADD R3, R26, 0x17d ;  /* 0x0000017d1a037836 */ /* 0x002fc40000000000 */
[----:B--2---:R-:W-:-:S05]  /*35370*/  VIADD R2, R26, 0x17b ;  /* 0x0000017b1a027836 */ /* 0x004fca0000000000 */
[----:B------:R0:W-:Y:S04]  /*35380*/  STL [R1+0x2e0], R2 ;  /* 0x0002e00201007387 */ /* 0x0001e80000100800 */
        /* <DEDUP_REMOVED lines=50> */
[----:B------:R1:W-:Y:S01]  /*356b0*/  STL [R1+0x348], R3 ;  /* 0x0003480301007387 */ /* 0x0003e20000100800 */
[----:B------:R-:W-:-:S03]  /*356c0*/  VIADD R33, R26, 0x19a ;  /* 0x0000019a1a217836 */ /* 0x000fc60000000000 */
        /* <DEDUP_REMOVED lines=69> */
[----:B------:R-:W-:Y:S01]  /*35b20*/  STL [R1+0x159c], R34 ;  /* 0x00159c2201007387 */ /* 0x000fe20000100800 */
[----:B0-----:R-:W-:-:S03]  /*35b30*/  VIADD R6, R26, 0x1bd ;  /* 0x000001bd1a067836 */ /* 0x001fc60000000000 */
[----:B------:R0:W-:Y:S01]  /*35b40*/  STL [R1+0x3d8], R2 ;  /* 0x0003d80201007387 */ /* 0x0001e20000100800 */
[C---:B-1----:R-:W-:Y:S02]  /*35b50*/  VIADD R3, R26.reuse, 0x1bb ;  /* 0x000001bb1a037836 */ /* 0x042fe40000000000 */
[----:B0-----:R-:W-:-:S03]  /*35b60*/  VIADD R2, R26, 0x1bc ;  /* 0x000001bc1a027836 */ /* 0x001fc60000000000 */
        /* <DEDUP_REMOVED lines=104> */
[----:B------:R-:W-:Y:S01]  /*361f0*/  MOV.SPILL R33, UR41 ;  /* 0x0000002900217c02 */ /* 0x000fe20009000f00 */
[----:B------:R-:W2:Y:S02]  /*36200*/  LDCU UR41, c[0x0][0x39c] ;  /* 0x00007380ff2977ac */ /* 0x000ea40008000800 */
[----:B------:R3:W-:Y:S01]  /*36210*/  STL [R1+0x4b4], R6 ;  /* 0x0004b40601007387 */ /* 0x0007e20000100800 */
[C---:B0-----:R-:W-:Y:S02]  /*36220*/  VIADD R3, R26.reuse, 0x1f1 ;  /* 0x000001f11a037836 */ /* 0x041fe40000000000 */
[----:B-1----:R-:W-:-:S03]  /*36230*/  VIADD R2, R26, 0x1f2 ;  /* 0x000001f21a027836 */ /* 0x002fc60000000000 */
[----:B------:R0:W-:Y:S01]  /*36240*/  STL [R1+0x4b8], R3 ;  /* 0x0004b80301007387 */ /* 0x0001e20000100800 */
[----:B---3--:R-:W-:-:S03]  /*36250*/  VIADD R6, R26, 0x1f3 ;  /* 0x000001f31a067836 */ /* 0x008fc60000000000 */
[----:B------:R1:W-:Y:S04]  /*36260*/  STL [R1+0x4bc], R2 ;  /* 0x0004bc0201007387 */ /* 0x0003e80000100800 */
[----:B------:R3:W-:Y:S01]  /*36270*/  STL [R1+0x4c0], R6 ;  /* 0x0004c00601007387 */ /* 0x0007e20000100800 */
[C---:B0-----:R-:W-:Y:S02]  /*36280*/  VIADD R3, R26.reuse, 0x1f4 ;  /* 0x000001f41a037836 */ /* 0x041fe40000000000 */
[----:B-1----:R-:W-:-:S03]  /*36290*/  VIADD R2, R26, 0x1f5 ;  /* 0x000001f51a027836 */ /* 0x002fc60000000000 */
[----:B------:R0:W-:Y:S01]  /*362a0*/  STL [R1+0x4c4], R3 ;  /* 0x0004c40301007387 */ /* 0x0001e20000100800 */
[----:B---3--:R-:W-:-:S03]  /*362b0*/  VIADD R6, R26, 0x1f6 ;  /* 0x000001f61a067836 */ /* 0x008fc60000000000 */
[----:B------:R1:W-:Y:S01]  /*362c0*/  STL [R1+0x4c8], R2 ;  /* 0x0004c80201007387 */ /* 0x0003e20000100800 */
[----:B----4-:R-:W-:Y:S01]  /*362d0*/  MOV.SPILL R32, UR5 ;  /* 0x0000000500207c02 */ /* 0x010fe20009000f00 */
[----:B------:R-:W3:Y:S02]  /*362e0*/  LDCU UR5, c[0x0][0x39c] ;  /* 0x00007380ff0577ac */ /* 0x000ee40008000800 */
[----:B------:R4:W-:Y:S01]  /*362f0*/  STL [R1+0x4cc], R6 ;  /* 0x0004cc0601007387 */ /* 0x0009e20000100800 */
[C---:B0-----:R-:W-:Y:S02]  /*36300*/  VIADD R3, R26.reuse, 0x1f7 ;  /* 0x000001f71a037836 */ /* 0x041fe40000000000 */
[----:B-1----:R-:W-:-:S03]  /*36310*/  VIADD R2, R26, 0x1f8 ;  /* 0x000001f81a027836 */ /* 0x002fc60000000000 */
[----:B------:R0:W-:Y:S01]  /*36320*/  STL [R1+0x4d0], R3 ;  /* 0x0004d00301007387 */ /* 0x0001e20000100800 */
[----:B----4-:R-:W-:-:S03]  /*36330*/  VIADD R6, R26, 0x1f9 ;  /* 0x000001f91a067836 */ /* 0x010fc60000000000 */
[----:B------:R1:W-:Y:S01]  /*36340*/  STL [R1+0x4d4], R2 ;  /* 0x0004d40201007387 */ /* 0x0003e20000100800 */
[----:B------:R-:W-:-:S03]  /*36350*/  VIADD R7, R26, 0xac ;  /* 0x000000ac1a077836 */ /* 0x000fc60000000000 */
[----:B------:R4:W-:Y:S01]  /*36360*/  STL [R1+0x4d8], R6 ;  /* 0x0004d80601007387 */ /* 0x0009e20000100800 */
[C---:B0-----:R-:W-:Y:S02]  /*36370*/  VIADD R3, R26.reuse, 0x1fa ;  /* 0x000001fa1a037836 */ /* 0x041fe40000000000 */
[----:B-1----:R-:W-:-:S03]  /*36380*/  VIADD R2, R26, 0x1fb ;  /* 0x000001fb1a027836 */ /* 0x002fc60000000000 */
[----:B------:R-:W-:Y:S01]  /*36390*/  STL [R1+0x4dc], R3 ;  /* 0x0004dc0301007387 */ /* 0x000fe20000100800 */
[C---:B----4-:R-:W-:Y:S01]  /*363a0*/  VIADD R6, R26.reuse, 0x1fc ;  /* 0x000001fc1a067836 */ /* 0x050fe20000000000 */
[----:B--2---:R-:W-:Y:S02]  /*363b0*/  ISETP.LT.AND P1, PT, R7, UR41, !P6 ;  /* 0x0000002907007c0c */ /* 0x004fe4000f721270 */
[----:B------:R-:W-:Y:S01]  /*363c0*/  STL [R1+0x4e0], R2 ;  /* 0x0004e00201007387 */ /* 0x000fe20000100800 */
[----:B------:R-:W-:Y:S01]  /*363d0*/  VIADD R24, R26, 0xab ;  /* 0x000000ab1a187836 */ /* 0x000fe20000000000 */
[----:B------:R-:W-:Y:S01]  /*363e0*/  MOV.SPILL R34, UR40 ;  /* 0x0000002800227c02 */ /* 0x000fe20009000f00 */
[----:B------:R-:W0:Y:S01]  /*363f0*/  LDCU UR40, c[0x0][0x39c] ;  /* 0x00007380ff2877ac */ /* 0x000e220008000800 */
[----:B------:R1:W-:Y:S02]  /*36400*/  STL [R1+0x4e4], R6 ;  /* 0x0004e40601007387 */ /* 0x0003e40000100800 */
[----:B---3--:R-:W-:Y:S01]  /*36410*/  ISETP.LT.AND P0, PT, R24, UR5, !P6 ;  /* 0x0000000518007c0c */ /* 0x008fe2000f701270 */
[----:B------:R-:W2:Y:S01]  /*36420*/  LDCU UR41, c[0x0][0x39c] ;  /* 0x00007380ff2977ac */ /* 0x000ea20008000800 */
[----:B-1----:R-:W-:Y:S01]  /*36430*/  MOV.SPILL R6, UR77 ;  /* 0x0000004d00067c02 */ /* 0x002fe20009000f00 */
[----:B------:R-:W1:Y:S02]  /*36440*/  LDCU UR77, c[0x0][0x39c] ;  /* 0x00007380ff4d77ac */ /* 0x000e640008000800 */
[----:B------:R-:W-:-:S02]  /*36450*/  @P1 LOP3.LUT R0, R0, 0x80000, RZ, 0xfc, !PT ;  /* 0x0008000000001812 */ /* 0x000fc400078efcff */
[----:B------:R3:W-:Y:S02]  /*36460*/  STL [R1+0x7b4], R6 ;  /* 0x0007b40601007387 */ /* 0x0007e40000100800 */
[----:B------:R-:W-:Y:S01]  /*36470*/  LOP3.LUT R0, R0, 0xfffbffff, RZ, 0xc0, !PT ;  /* 0xfffbffff00007812 */ /* 0x000fe200078ec0ff */
[----:B------:R-:W-:Y:S01]  /*36480*/  VIADD R24, R26, 0xa9 ;  /* 0x000000a91a187836 */ /* 0x000fe20000000000 */
[----:B------:R-:W4:Y:S02]  /*36490*/  LDCU UR5, c[0x0][0x39c] ;  /* 0x00007380ff0577ac */ /* 0x000f240008000800 */
[----:B------:R-:W-:Y:S01]  /*364a0*/  @P0 LOP3.LUT R0, R0, 0x40000, RZ, 0xfc, !PT ;  /* 0x0004000000000812 */ /* 0x000fe200078efcff */
[----:B---3--:R-:W-:-:S05]  /*364b0*/  VIADD R6, R26, 0xaa ;  /* 0x000000aa1a067836 */ /* 0x008fca0000000000 */
[----:B-1----:R-:W-:Y:S01]  /*364c0*/  ISETP.LT.AND P0, PT, R6, UR77, !P6 ;  /* 0x0000004d06007c0c */ /* 0x002fe2000f701270 */
[----:B------:R-:W-:Y:S01]  /*364d0*/  VIADD R7, R26, 0xa8 ;  /* 0x000000a81a077836 */ /* 0x000fe20000000000 */
[----:B0-----:R-:W-:Y:S02]  /*364e0*/  ISETP.LT.AND P2, PT, R24, UR40, !P6 ;  /* 0x0000002818007c0c */ /* 0x001fe4000f741270 */
[----:B------:R-:W-:Y:S01]  /*364f0*/  LOP3.LUT R0, R0, 0xfffdffff, RZ, 0xc0, !PT ;  /* 0xfffdffff00007812 */ /* 0x000fe200078ec0ff */
[----:B------:R-:W0:Y:S01]  /*36500*/  LDCU UR77, c[0x0][0x39c] ;  /* 0x00007380ff4d77ac */ /* 0x000e220008000800 */
[----:B--2---:R-:W-:Y:S01]  /*36510*/  ISETP.LT.AND P1, PT, R7, UR41, !P6 ;  /* 0x0000002907007c0c */ /* 0x004fe2000f721270 */
[----:B------:R-:W-:Y:S01]  /*36520*/  VIADD R24, R26, 0xa7 ;  /* 0x000000a71a187836 */ /* 0x000fe20000000000 */
[----:B------:R-:W1:Y:S05]  /*36530*/  LDCU UR40, c[0x0][0x39c] ;  /* 0x00007380ff2877ac */ /* 0x000e6a0008000800 */
[----:B------:R-:W-:Y:S01]  /*36540*/  @P0 LOP3.LUT R0, R0, 0x20000, RZ, 0xfc, !PT ;  /* 0x0002000000000812 */ /* 0x000fe200078efcff */
[----:B------:R-:W-:Y:S01]  /*36550*/  VIADD R6, R26, 0xa6 ;  /* 0x000000a61a067836 */ /* 0x000fe20000000000 */
[----:B------:R-:W2:Y:S02]  /*36560*/  LDCU UR41, c[0x0][0x39c] ;  /* 0x00007380ff2977ac */ /* 0x000ea40008000800 */
[----:B------:R-:W-:-:S04]  /*36570*/  LOP3.LUT R0, R0, 0xfffeffff, RZ, 0xc0, !PT ;  /* 0xfffeffff00007812 */ /* 0x000fc800078ec0ff */
[----:B------:R-:W-:Y:S02]  /*36580*/  @P2 LOP3.LUT R0, R0, 0x10000, RZ, 0xfc, !PT ;  /* 0x0001000000002812 */ /* 0x000fe400078efcff */
[----:B----4-:R-:W-:Y:S02]  /*36590*/  ISETP.LT.AND P0, PT, R24, UR5, !P6 ;  /* 0x0000000518007c0c */ /* 0x010fe4000f701270 */
[----:B------:R-:W-:Y:S01]  /*365a0*/  LOP3.LUT R0, R0, 0xffff7fff, RZ, 0xc0, !PT ;  /* 0xffff7fff00007812 */ /* 0x000fe200078ec0ff */
[----:B------:R-:W-:Y:S01]  /*365b0*/  VIADD R24, R26, 0xa5 ;  /* 0x000000a51a187836 */ /* 0x000fe20000000000 */
[----:B------:R-:W3:Y:S02]  /*365c0*/  LDCU UR5, c[0x0][0x39c] ;  /* 0x00007380ff0577ac */ /* 0x000ee40008000800 */
[----:B------:R-:W-:-:S04]  /*365d0*/  @P1 LOP3.LUT R0, R0, 0x8000, RZ, 0xfc, !PT ;  /* 0x0000800000001812 */ /* 0x000fc800078efcff */
[----:B------:R-:W-:-:S04]  /*365e0*/  LOP3.LUT R0, R0, 0xffffbfff, RZ, 0xc0, !PT ;  /* 0xffffbfff00007812 */ /* 0x000fc800078ec0ff */
[----:B------:R-:W-:Y:S02]  /*365f0*/  @P0 LOP3.LUT R0, R0, 0x4000, RZ, 0xfc, !PT ;  /* 0x0000400000000812 */ /* 0x000fe400078efcff */
[----:B0-----:R-:W-:Y:S01]  /*36600*/  ISETP.LT.AND P0, PT, R6, UR77, !P6 ;  /* 0x0000004d06007c0c */ /* 0x001fe2000f701270 */
[----:B------:R-:W-:Y:S01]  /*36610*/  VIADD R7, R26, 0xa4 ;  /* 0x000000a41a077836 */ /* 0x000fe20000000000 */
[----:B-1----:R-:W-:Y:S02]  /*36620*/  ISETP.LT.AND P2, PT, R24, UR40, !P6 ;  /* 0x0000002818007c0c */ /* 0x002fe4000f741270 */
        /* <DEDUP_REMOVED lines=10> */
[----:B---3--:R-:W-:Y:S02]  /*366d0*/  ISETP.LT.AND P0, PT, R24, UR5, !P6 ;  /* 0x0000000518007c0c */ /* 0x008fe4000f701270 */
        /* <DEDUP_REMOVED lines=15> */
[----:B------:R-:W2:Y:S03]  /*367d0*/  LDCU UR41, c[0x0][0x39c] ;  /* 0x00007380ff2977ac */ /* 0x000ea60008000800 */
        /* <DEDUP_REMOVED lines=11> */
[----:B------:R-:W4:Y:S01]  /*36890*/  LDL.LU R24, [R1+0x15d8] ;  /* 0x0015d80001187983 */ /* 0x000f220000300800 */
[----:B------:R-:W-:Y:S01]  /*368a0*/  LOP3.LUT R0, R0, 0xffffffdf, RZ, 0xc0, !PT ;  /* 0xffffffdf00007812 */ /* 0x000fe200078ec0ff */
[----:B------:R-:W-:Y:S01]  /*368b0*/  VIADD R6, R26, 0x9c ;  /* 0x0000009c1a067836 */ /* 0x000fe20000000000 */
[----:B------:R-:W4:Y:S01]  /*368c0*/  LDCU UR77, c[0x0][0x39c] ;  /* 0x00007380ff4d77ac */ /* 0x000f220008000800 */
[----:B-1----:R-:W-:-:S03]  /*368d0*/  ISETP.LT.AND P2, PT, R7, UR40, !P6 ;  /* 0x0000002807007c0c */ /* 0x002fc6000f741270 */
[----:B--2---:R-:W-:-:S04]  /*368e0*/  ISETP.LT.AND P1, PT, R6, UR41, !P6 ;  /* 0x0000002906007c0c */ /* 0x004fc8000f721270 */
[----:B------:R-:W-:Y:S01]  /*368f0*/  @P0 LOP3.LUT R0, R0, 0x20, RZ, 0xfc, !PT ;  /* 0x0000002000000812 */ /* 0x000fe200078efcff */
[----:B------:R-:W-:Y:S01]  /*36900*/  VIADD R7, R26, 0x9b ;  /* 0x0000009b1a077836 */ /* 0x000fe20000000000 */
[----:B------:R-:W0:Y:S02]  /*36910*/  LDCU UR40, c[0x0][0x39c] ;  /* 0x00007380ff2877ac */ /* 0x000e240008000800 */
[----:B------:R-:W-:Y:S01]  /*36920*/  LOP3.LUT R0, R0, 0xffffffef, RZ, 0xc0, !PT ;  /* 0xffffffef00007812 */ /* 0x000fe200078ec0ff */
[----:B------:R-:W1:Y:S03]  /*36930*/  LDCU UR41, c[0x0][0x39c] ;  /* 0x00007380ff2977ac */ /* 0x000e660008000800 */
[----:B------:R-:W-:Y:S02]  /*36940*/  @P2 LOP3.LUT R0, R0, 0x10, RZ, 0xfc, !PT ;  /* 0x0000001000002812 */ /* 0x000fe400078efcff */
[----:B---3--:R-:W-:Y:S01]  /*36950*/  ISETP.LT.AND P0, PT, R7, UR5, !P6 ;  /* 0x0000000507007c0c */ /* 0x008fe2000f701270 */
[----:B------:R-:W2:Y:S01]  /*36960*/  LDCU UR5, c[0x0][0x39c] ;  /* 0x00007380ff0577ac */ /* 0x000ea20008000800 */
[----:B------:R-:W-:-:S04]  /*36970*/  LOP3.LUT R0, R0, 0xfffffff7, RZ, 0xc0, !PT ;  /* 0xfffffff700007812 */ /* 0x000fc800078ec0ff */
[----:B------:R-:W-:-:S04]  /*36980*/  @P1 LOP3.LUT R0, R0, 0x8, RZ, 0xfc, !PT ;  /* 0x0000000800001812 */ /* 0x000fc800078efcff */
[----:B------:R-:W-:-:S04]  /*36990*/  LOP3.LUT R0, R0, 0xfffffffb, RZ, 0xc0, !PT ;  /* 0xfffffffb00007812 */ /* 0x000fc800078ec0ff */
[----:B------:R-:W-:Y:S02]  /*369a0*/  @P0 LOP3.LUT R0, R0, 0x4, RZ, 0xfc, !PT ;  /* 0x0000000400000812 */ /* 0x000fe400078efcff */
[----:B----4-:R-:W-:Y:S01]  /*369b0*/  ISETP.LT.AND P0, PT, R24, UR77, !P6 ;  /* 0x0000004d18007c0c */ /* 0x010fe2000f701270 */
[C---:B------:R-:W-:Y:S01]  /*369c0*/  VIADD R7, R26.reuse, 0x99 ;  /* 0x000000991a077836 */ /* 0x040fe20000000000 */
[----:B------:R-:W3:Y:S01]  /*369d0*/  LDL.LU R24, [R1+0x15d4] ;  /* 0x0015d40001187983 */ /* 0x000ee20000300800 */
[----:B------:R-:W-:Y:S01]  /*369e0*/  VIADD R6, R26, 0x98 ;  /* 0x000000981a067836 */ /* 0x000fe20000000000 */
[----:B------:R-:W-:Y:S01]  /*369f0*/  LOP3.LUT R0, R0, 0xfffffffd, RZ, 0xc0, !PT ;  /* 0xfffffffd00007812 */ /* 0x000fe200078ec0ff */
[----:B------:R-:W4:Y:S01]  /*36a00*/  LDCU UR77, c[0x0][0x39c] ;  /* 0x00007380ff4d77ac */ /* 0x000f220008000800 */
[----:B0-----:R-:W-:Y:S02]  /*36a10*/  ISETP.LT.AND P2, PT, R7, UR40, !P6 ;  /* 0x0000002807007c0c */ /* 0x001fe4000f741270 */
[----:B-1----:R-:W-:Y:S01]  /*36a20*/  ISETP.LT.AND P1, PT, R6, UR41, !P6 ;  /* 0x0000002906007c0c */ /* 0x002fe2000f721270 */
[----:B------:R-:W-:Y:S01]  /*36a30*/  VIADD R7, R26, 0x97 ;  /* 0x000000971a077836 */ /* 0x000fe20000000000 */
[----:B------:R-:W0:Y:S03]  /*36a40*/  LDCU UR40, c[0x0][0x39c] ;  /* 0x00007380ff2877ac */ /* 0x000e260008000800 */
[----:B------:R-:W-:Y:S01]  /*36a50*/  @P0 LOP3.LUT R0, R0, 0x2, RZ, 0xfc, !PT ;  /* 0x0000000200000812 */ /* 0x000fe200078efcff */
[----:B------:R-:W1:Y:S01]  /*36a60*/  LDCU UR41, c[0x0][0x39c] ;  /* 0x00007380ff2977ac */ /* 0x000e620008000800 */
[----:B--2---:R-:W-:-:S02]  /*36a70*/  ISETP.LT.AND P0, PT, R7, UR5, !P6 ;  /* 0x0000000507007c0c */ /* 0x004fc4000f701270 */
[----:B------:R-:W-:Y:S01]  /*36a80*/  LOP3.LUT R0, R0, 0xfffffffe, RZ, 0xc0, !PT ;  /* 0xfffffffe00007812 */ /* 0x000fe200078ec0ff */
[----:B------:R-:W-:Y:S01]  /*36a90*/  VIADD R7, R26, 0x95 ;  /* 0x000000951a077836 */ /* 0x000fe20000000000 */
[----:B------:R-:W2:Y:S02]  /*36aa0*/  LDCU UR5, c[0x0][0x39c] ;  /* 0x00007380ff0577ac */ /* 0x000ea40008000800 */
[----:B------:R-:W-:-:S05]  /*36ab0*/  @P2 LOP3.LUT R0, R0, 0x1, RZ, 0xfc, !PT ;  /* 0x0000000100002812 */ /* 0x000fca00078efcff */
[----:B------:R0:W-:Y:S02]  /*36ac0*/  STL [R1+0x155c], R0 ;  /* 0x00155c0001007387 */ /* 0x0001e40000100800 */
[C---:B0-----:R-:W-:Y:S01]  /*36ad0*/  VIADD R0, R26.reuse, 0x96 ;  /* 0x000000961a007836 */ /* 0x041fe20000000000 */
[----:B------:R-:W-:Y:S01]  /*36ae0*/  ISETP.LT.AND P2, PT, R7, UR40, !P6 ;  /* 0x0000002807007c0c */ /* 0x000fe2000f741270 */
[C---:B------:R-:W-:Y:S01]  /*36af0*/  VIADD R6, R26.reuse, 0x94 ;  /* 0x000000941a067836 */ /* 0x040fe20000000000 */
[----:B------:R-:W0:Y:S01]  /*36b00*/  LDCU UR40, c[0x0][0x39c] ;  /* 0x00007380ff2877ac */ /* 0x000e220008000800 */
[----:B------:R-:W-:Y:S01]  /*36b10*/  VIADD R7, R26, 0x93 ;  /* 0x000000931a077836 */ /* 0x000fe20000000000 */
[----:B---3--:R-:W-:-:S04]  /*36b20*/  LOP3.LUT R24, R24, 0x7fffffff, RZ, 0xc0, !PT ;  /* 0x7fffffff18187812 */ /* 0x008fc800078ec0ff */
[----:B------:R-:W-:-:S04]  /*36b30*/  @P1 LOP3.LUT R24, R24, 0x80000000, RZ, 0xfc, !PT ;  /* 0x8000000018181812 */ /* 0x000fc800078efcff */
[----:B------:R-:W-:-:S04]  /*36b40*/  LOP3.LUT R24, R24, 0xbfffffff, RZ, 0xc0, !PT ;  /* 0xbfffffff18187812 */ /* 0x000fc800078ec0ff */
[----:B------:R-:W-:Y:S02]  /*36b50*/  @P0 LOP3.LUT R24, R24, 0x40000000, RZ, 0xfc, !PT ;  /* 0x4000000018180812 */ /* 0x000fe400078efcff */
[----:B----4-:R-:W-:Y:S01]  /*36b60*/  ISETP.LT.AND P0, PT, R0, UR77, !P6 ;  /* 0x0000004d00007c0c */ /* 0x010fe2000f701270 */
[----:B------:R-:W3:Y:S01]  /*36b70*/  LDCU UR77, c[0x0][0x39c] ;  /* 0x00007380ff4d77ac */ /* 0x000ee20008000800 */
[----:B------:R-:W-:Y:S02]  /*36b80*/  LOP3.LUT R24, R24, 0xdfffffff, RZ, 0xc0, !PT ;  /* 0xdfffffff18187812 */ /* 0x000fe400078ec0ff */
[----:B-1----:R-:W-:Y:S01]  /*36b90*/  ISETP.LT.AND P1, PT, R6, UR41, !P6 ;  /* 0x0000002906007c0c */ /* 0x002fe2000f721270 */
[----:B------:R-:W-:Y:S01]  /*36ba0*/  VIADD R0, R26, 0x92 ;  /* 0x000000921a007836 */ /* 0x000fe20000000000 */
[----:B------:R-:W1:Y:S07]  /*36bb0*/  LDCU UR41, c[0x0][0x39c] ;  /* 0x00007380ff2977ac */ /* 0x000e6e0008000800 */
[----:B------:R-:W-:-:S04]  /*36bc0*/  @P0 LOP3.LUT R24, R24, 0x20000000, RZ, 0xfc, !PT ;  /* 0x2000000018180812 */ /* 0x000fc800078efcff */
[----:B------:R-:W-:-:S04]  /*36bd0*/  LOP3.LUT R24, R24, 0xefffffff, RZ, 0xc0, !PT ;  /* 0xefffffff18187812 */ /* 0x000fc800078ec0ff */
[----:B------:R-:W-:Y:S02]  /*36be0*/  @P2 LOP3.LUT R24, R24, 0x10000000, RZ, 0xfc, !PT ;  /* 0x1000000018182812 */ /* 0x000fe400078efcff */
[----:B--2---:R-:W-:Y:S02]  /*36bf0*/  ISETP.LT.AND P0, PT, R7, UR5, !P6 ;  /* 0x0000000507007c0c */ /* 0x004fe4000f701270 */
[----:B------:R-:W-:Y:S01]  /*36c00*/  LOP3.LUT R24, R24, 0xf7ffffff, RZ, 0xc0, !PT ;  /* 0xf7ffffff18187812 */ /* 0x000fe200078ec0ff */
[----:B------:R-:W-:Y:S01]  /*36c10*/  VIADD R7, R26, 0x91 ;  /* 0x000000911a077836 */ /* 0x000fe20000000000 */
[----:B------:R-:W2:Y:S02]  /*36c20*/  LDCU UR5, c[0x0][0x39c] ;  /* 0x00007380ff0577ac */ /* 0x000ea40008000800 */
[----:B------:R-:W-:-:S04]  /*36c30*/  @P1 LOP3.LUT R24, R24, 0x8000000, RZ, 0xfc, !PT ;  /* 0x0800000018181812 */ /* 0x000fc800078efcff */
[----:B------:R-:W-:-:S04]  /*36c40*/  LOP3.LUT R24, R24, 0xfbffffff, RZ, 0xc0, !PT ;  /* 0xfbffffff18187812 */ /* 0x000fc800078ec0ff */
[----:B------:R-:W-:Y:S02]  /*36c50*/  @P0 LOP3.LUT R24, R24, 0x4000000, RZ, 0xfc, !PT ;  /* 0x0400000018180812 */ /* 0x000fe400078efcff */
[----:B---3--:R-:W-:Y:S01]  /*36c60*/  ISETP.LT.AND P0, PT, R0, UR77, !P6 ;  /* 0x0000004d00007c0c */ /* 0x008fe2000f701270 */
[----:B------:R-:W-:Y:S01]  /*36c70*/  VIADD R6, R26, 0x90 ;  /* 0x000000901a067836 */ /* 0x000fe20000000000 */
[----:B0-----:R-:W-:Y:S02]  /*36c80*/  ISETP.LT.AND P2, PT, R7, UR40, !P6 ;  /* 0x0000002807007c0c */ /* 0x001fe4000f741270 */
[----:B------:R-:W-:Y:S01]  /*36c90*/  LOP3.LUT R24, R24, 0xfdffffff, RZ, 0xc0, !PT ;  /* 0xfdffffff18187812 */ /* 0x000fe200078ec0ff */
[----:B------:R-:W0:Y:S01]  /*36ca0*/  LDCU UR77, c[0x0][0x39c] ;  /* 0x00007380ff4d77ac */ /* 0x000e220008000800 */
[----:B-1----:R-:W-:Y:S01]  /*36cb0*/  ISETP.LT.AND P1, PT, R6, UR41, !P6 ;  /* 0x0000002906007c0c */ /* 0x002fe2000f721270 */
[----:B------:R-:W-:Y:S01]  /*36cc0*/  VIADD R7, R26, 0x8f ;  /* 0x0000008f1a077836 */ /* 0x000fe20000000000 */
[----:B------:R-:W1:Y:S05]  /*36cd0*/  LDCU UR40, c[0x0][0x39c] ;  /* 0x00007380ff2877ac */ /* 0x000e6a0008000800 */
[----:B------:R-:W-:Y:S01]  /*36ce0*/  @P0 LOP3.LUT R24, R24, 0x2000000, RZ, 0xfc, !PT ;  /* 0x0200000018180812 */ /* 0x000fe200078efcff */
[----:B------:R-:W-:Y:S01]  /*36cf0*/  VIADD R0, R26, 0x8e ;  /* 0x0000008e1a007836 */ /* 0x000fe20000000000 */
[----:B------:R-:W3:Y:S02]  /*36d00*/  LDCU UR41, c[0x0][0x39c] ;  /* 0x00007380ff2977ac */ /* 0x000ee40008000800 */
        /* <DEDUP_REMOVED lines=14> */
[----:B---3--:R-:W-:Y:S01]  /*36df0*/  ISETP.LT.AND P1, PT, R6, UR41, !P6 ;  /* 0x0000002906007c0c */ /* 0x008fe2000f721270 */
        /* <DEDUP_REMOVED lines=63> */
[----:B------:R-:W3:Y:S03]  /*371f0*/  LDCU UR41, c[0x0][0x39c] ;  /* 0x00007380ff2977ac */ /* 0x000ee60008000800 */
        /* <DEDUP_REMOVED lines=16> */
[----:B---3--:R-:W-:-:S04]  /*37300*/  ISETP.LT.AND P1, PT, R0, UR41, !P6 ;  /* 0x0000002900007c0c */ /* 0x008fc8000f721270 */
[----:B------:R-:W-:Y:S01]  /*37310*/  @P0 LOP3.LUT R24, R24, 0x20, RZ, 0xfc, !PT ;  /* 0x0000002018180812 */ /* 0x000fe200078efcff */
[----:B------:R-:W-:Y:S01]  /*37320*/  VIADD R6, R26, 0x7b ;  /* 0x0000007b1a067836 */ /* 0x000fe20000000000 */
[----:B------:R-:W0:Y:S02]  /*37330*/  LDCU UR40, c[0x0][0x39c] ;  /* 0x00007380ff2877ac */ /* 0x000e240008000800 */
[----:B------:R-:W-:Y:S01]  /*37340*/  LOP3.LUT R24, R24, 0xffffffef, RZ, 0xc0, !PT ;  /* 0xffffffef18187812 */ /* 0x000fe200078ec0ff */
[----:B------:R-:W1:Y:S03]  /*37350*/  LDCU UR41, c[0x0][0x39c] ;  /* 0x00007380ff2977ac */ /* 0x000e660008000800 */
[----:B------:R-:W-:Y:S02]  /*37360*/  @P2 LOP3.LUT R24, R24, 0x10, RZ, 0xfc, !PT ;  /* 0x0000001018182812 */ /* 0x000fe400078efcff */
[----:B--2---:R-:W-:Y:S01]  /*37370*/  ISETP.LT.AND P0, PT, R6, UR5, !P6 ;  /* 0x0000000506007c0c */ /* 0x004fe2000f701270 */
        /* <DEDUP_REMOVED lines=23> */
[----:B0-----:R-:W-:Y:S01]  /*374f0*/  VIADD R24, R26, 0x76 ;  /* 0x000000761a187836 */ /* 0x001fe20000000000 */
        /* <DEDUP_REMOVED lines=30> */
[C---:B------:R-:W-:Y:S01]  /*376e0*/  VIADD R6, R26.reuse, 0x6f ;  /* 0x0000006f1a067836 */ /* 0x040fe20000000000 */
        /* <DEDUP_REMOVED lines=93> */
[C---:B------:R-:W-:Y:S01]  /*37cc0*/  VIADD R0, R26.reuse, 0x5d ;  /* 0x0000005d1a007836 */ /* 0x040fe20000000000 */
        /* <DEDUP_REMOVED lines=167> */
[C---:B------:R-:W-:Y:S02]  /*38740*/  VIADD R0, R26.reuse, 0x3b ;  /* 0x0000003b1a007836 */ /* 0x040fe40000000000 */
[----:B------:R-:W-:Y:S01]  /*38750*/  VIADD R5, R26, 0x3a ;  /* 0x0000003a1a057836 */ /* 0x000fe20000000000 */
[----:B------:R-:W1:Y:S03]  /*38760*/  LDCU UR41, c[0x0][0x39c] ;  /* 0x00007380ff2977ac */ /* 0x000e660008000800 */
[----:B------:R-:W-:Y:S01]  /*38770*/  @P0 LOP3.LUT R6, R6, 0x20, RZ, 0xfc, !PT ;  /* 0x0000002006060812 */ /* 0x000fe200078efcff */
[----:B------:R-:W3:Y:S03]  /*38780*/  LDCU UR40, c[0x0][0x39c] ;  /* 0x00007380ff2877ac */ /* 0x000ee60008000800 */
[----:B------:R-:W-:-:S04]  /*38790*/  LOP3.LUT R6, R6, 0xffffffef, RZ, 0xc0, !PT ;  /* 0xffffffef06067812 */ /* 0x000fc800078ec0ff */
[----:B------:R-:W-:Y:S02]  /*387a0*/  @P2 LOP3.LUT R6, R6, 0x10, RZ, 0xfc, !PT ;  /* 0x0000001006062812 */ /* 0x000fe400078efcff */
[----:B--2---:R-:W-:Y:S01]  /*387b0*/  ISETP.LT.AND P0, PT, R0, UR5, !P6 ;  /* 0x0000000500007c0c */ /* 0x004fe2000f701270 */
[----:B------:R-:W2:Y:S01]  /*387c0*/  LDCU UR5, c[0x0][0x39c] ;  /* 0x00007380ff0577ac */ /* 0x000ea20008000800 */
[----:B------:R-:W-:-:S04]  /*387d0*/  LOP3.LUT R6, R6, 0xfffffff7, RZ, 0xc0, !PT ;  /* 0xfffffff706067812 */ /* 0x000fc800078ec0ff */
[----:B------:R-:W-:-:S04]  /*387e0*/  @P1 LOP3.LUT R6, R6, 0x8, RZ, 0xfc, !PT ;  /* 0x0000000806061812 */ /* 0x000fc800078efcff */
[----:B------:R-:W-:-:S04]  /*387f0*/  LOP3.LUT R6, R6, 0xfffffffb, RZ, 0xc0, !PT ;  /* 0xfffffffb06067812 */ /* 0x000fc800078ec0ff */
[----:B------:R-:W-:Y:S02]  /*38800*/  @P0 LOP3.LUT R6, R6, 0x4, RZ, 0xfc, !PT ;  /* 0x0000000406060812 */ /* 0x000fe400078efcff */
[----:B0-----:R-:W-:Y:S01]  /*38810*/  ISETP.LT.AND P0, PT, R5, UR77, !P6 ;  /* 0x0000004d05007c0c */ /* 0x001fe2000f701270 */
[C---:B------:R-:W-:Y:S01]  /*38820*/  VIADD R24, R26.reuse, 0x38 ;  /* 0x000000381a187836 */ /* 0x040fe20000000000 */
[----:B------:R-:W4:Y:S01]  /*38830*/  LDL.LU R5, [R1+0x15c0] ;  /* 0x0015c00001057983 */ /* 0x000f220000300800 */
[----:B------:R-:W-:Y:S01]  /*38840*/  VIADD R0, R26, 0x39 ;  /* 0x000000391a007836 */ /* 0x000fe20000000000 */
[----:B------:R-:W-:Y:S01]  /*38850*/  LOP3.LUT R6, R6, 0xfffffffd, RZ, 0xc0, !PT ;  /* 0xfffffffd06067812 */ /* 0x000fe200078ec0ff */
[----:B------:R-:W0:Y:S01]  /*38860*/  LDCU UR77, c[0x0][0x39c] ;  /* 0x00007380ff4d77ac */ /* 0x000e220008000800 */
[----:B-1----:R-:W-:Y:S02]  /*38870*/  ISETP.LT.AND P1, PT, R24, UR41, !P6 ;  /* 0x0000002918007c0c */ /* 0x002fe4000f721270 */
[----:B---3--:R-:W-:Y:S01]  /*38880*/  ISETP.LT.AND P2, PT, R0, UR40, !P6 ;  /* 0x0000002800007c0c */ /* 0x008fe2000f741270 */
[----:B------:R-:W-:Y:S01]  /*38890*/  VIADD R0, R26, 0x37 ;  /* 0x000000371a007836 */ /* 0x000fe20000000000 */
[----:B------:R-:W1:Y:S03]  /*388a0*/  LDCU UR40, c[0x0][0x39c] ;  /* 0x00007380ff2877ac */ /* 0x000e660008000800 */
[----:B------:R-:W-:Y:S01]  /*388b0*/  @P0 LOP3.LUT R6, R6, 0x2, RZ, 0xfc, !PT ;  /* 0x0000000206060812 */ /* 0x000fe200078efcff */
[----:B------:R-:W-:Y:S01]  /*388c0*/  VIADD R7, R26, 0x36 ;  /* 0x000000361a077836 */ /* 0x000fe20000000000 */
[----:B--2---:R-:W-:Y:S01]  /*388d0*/  ISETP.LT.AND P0, PT, R0, UR5, !P6 ;  /* 0x0000000500007c0c */ /* 0x004fe2000f701270 */
[----:B------:R-:W2:Y:S01]  /*388e0*/  LDCU UR41, c[0x0][0x39c] ;  /* 0x00007380ff2977ac */ /* 0x000ea20008000800 */
[----:B------:R-:W-:Y:S01]  /*388f0*/  LOP3.LUT R6, R6, 0xfffffffe, RZ, 0xc0, !PT ;  /* 0xfffffffe06067812 */ /* 0x000fe200078ec0ff */
[----:B------:R-:W-:Y:S01]  /*38900*/  VIADD R0, R26, 0x35 ;  /* 0x000000351a007836 */ /* 0x000fe20000000000 */
[----:B------:R-:W3:Y:S02]  /*38910*/  LDCU UR5, c[0x0][0x39c] ;  /* 0x00007380ff0577ac */ /* 0x000ee40008000800 */
[----:B------:R-:W-:Y:S01]  /*38920*/  @P2 LOP3.LUT R6, R6, 0x1, RZ, 0xfc, !PT ;  /* 0x0000000106062812 */ /* 0x000fe200078efcff */
[----:B------:R-:W-:Y:S01]  /*38930*/  VIADD R24, R26, 0x34 ;  /* 0x000000341a187836 */ /* 0x000fe20000000000 */
[----:B-1----:R-:W-:Y:S01]  /*38940*/  ISETP.LT.AND P2, PT, R0, UR40, !P6 ;  /* 0x0000002800007c0c */ /* 0x002fe2000f741270 */
[----:B------:R-:W-:Y:S01]  /*38950*/  VIADD R0, R26, 0x33 ;  /* 0x000000331a007836 */ /* 0x000fe20000000000 */
[----:B------:R-:W1:Y:S01]  /*38960*/  LDCU UR40, c[0x0][0x39c] ;  /* 0x00007380ff2877ac */ /* 0x000e620008000800 */
[----:B----4-:R-:W-:-:S04]  /*38970*/  LOP3.LUT R5, R5, 0x7fffffff, RZ, 0xc0, !PT ;  /* 0x7fffffff05057812 */ /* 0x010fc800078ec0ff */
[----:B------:R-:W-:-:S04]  /*38980*/  @P1 LOP3.LUT R5, R5, 0x80000000, RZ, 0xfc, !PT ;  /* 0x8000000005051812 */ /* 0x000fc800078efcff */
[----:B------:R-:W-:-:S04]  /*38990*/  LOP3.LUT R5, R5, 0xbfffffff, RZ, 0xc0, !PT ;  /* 0xbfffffff05057812 */ /* 0x000fc800078ec0ff */
[----:B------:R-:W-:Y:S02]  /*389a0*/  @P0 LOP3.LUT R5, R5, 0x40000000, RZ, 0xfc, !PT ;  /* 0x4000000005050812 */ /* 0x000fe400078efcff */
[----:B0-----:R-:W-:Y:S01]  /*389b0*/  ISETP.LT.AND P0, PT, R7, UR77, !P6 ;  /* 0x0000004d07007c0c */ /* 0x001fe2000f701270 */
[----:B------:R-:W0:Y:S01]  /*389c0*/  LDCU UR77, c[0x0][0x39c] ;  /* 0x00007380ff4d77ac */ /* 0x000e220008000800 */
[----:B------:R-:W-:Y:S02]  /*389d0*/  LOP3.LUT R5, R5, 0xdfffffff, RZ, 0xc0, !PT ;  /* 0xdfffffff05057812 */ /* 0x000fe400078ec0ff */
[----:B--2---:R-:W-:Y:S01]  /*389e0*/  ISETP.LT.AND P1, PT, R24, UR41, !P6 ;  /* 0x0000002918007c0c */ /* 0x004fe2000f721270 */
[----:B------:R-:W-:Y:S01]  /*389f0*/  VIADD R7, R26, 0x32 ;  /* 0x000000321a077836 */ /* 0x000fe20000000000 */
[----:B------:R-:W2:Y:S07]  /*38a00*/  LDCU UR41, c[0x0][0x39c] ;  /* 0x00007380ff2977ac */ /* 0x000eae0008000800 */
[----:B------:R-:W-:-:S04]  /*38a10*/  @P0 LOP3.LUT R5, R5, 0x20000000, RZ, 0xfc, !PT ;  /* 0x2000000005050812 */ /* 0x000fc800078efcff */
        /* <DEDUP_REMOVED lines=15> */
[C---:B------:R-:W-:Y:S01]  /*38b10*/  VIADD R0, R26.reuse, 0x2f ;  /* 0x0000002f1a007836 */ /* 0x040fe20000000000 */
        /* <DEDUP_REMOVED lines=99> */
[C---:B------:R-:W-:Y:S02]  /*39150*/  VIADD R0, R26.reuse, 0x1b ;  /* 0x0000001b1a007836 */ /* 0x040fe40000000000 */
[----:B------:R-:W-:Y:S01]  /*39160*/  VIADD R4, R26, 0x1a ;  /* 0x0000001a1a047836 */ /* 0x000fe20000000000 */
[----:B------:R-:W-:Y:S01]  /*39170*/  STL [R1+0x1568], R6 ;  /* 0x0015680601007387 */ /* 0x000fe20000100800 */
[----:B------:R-:W1:Y:S02]  /*39180*/  LDCU UR41, c[0x0][0x39c] ;  /* 0x00007380ff2977ac */ /* 0x000e640008000800 */
[----:B------:R-:W-:Y:S01]  /*39190*/  @P0 LOP3.LUT R5, R5, 0x20, RZ, 0xfc, !PT ;  /* 0x0000002005050812 */ /* 0x000fe200078efcff */
[----:B------:R-:W2:Y:S03]  /*391a0*/  LDCU UR40, c[0x0][0x39c] ;  /* 0x00007380ff2877ac */ /* 0x000ea60008000800 */
[----:B------:R-:W-:-:S04]  /*391b0*/  LOP3.LUT R5, R5, 0xffffffef, RZ, 0xc0, !PT ;  /* 0xffffffef05057812 */ /* 0x000fc800078ec0ff */
[----:B------:R-:W-:Y:S02]  /*391c0*/  @P2 LOP3.LUT R5, R5, 0x10, RZ, 0xfc, !PT ;  /* 0x0000001005052812 */ /* 0x000fe400078efcff */
[----:B---3--:R-:W-:Y:S01]  /*391d0*/  ISETP.LT.AND P0, PT, R0, UR5, !P6 ;  /* 0x0000000500007c0c */ /* 0x008fe2000f701270 */
[----:B------:R-:W3:Y:S01]  /*391e0*/  LDCU UR5, c[0x0][0x39c] ;  /* 0x00007380ff0577ac */ /* 0x000ee20008000800 */
        /* <DEDUP_REMOVED lines=11> */
[----:B--2---:R-:W-:Y:S01]  /*392a0*/  ISETP.LT.AND P2, PT, R0, UR40, !P6 ;  /* 0x0000002800007c0c */ /* 0x004fe2000f741270 */
[C---:B------:R-:W-:Y:S01]  /*392b0*/  VIADD R0, R26.reuse, 0x17 ;  /* 0x000000171a007836 */ /* 0x040fe20000000000 */
[----:B------:R-:W1:Y:S03]  /*392c0*/  LDCU UR40, c[0x0][0x39c] ;  /* 0x00007380ff2877ac */ /* 0x000e660008000800 */
[----:B------:R-:W-:Y:S01]  /*392d0*/  @P0 LOP3.LUT R5, R5, 0x2, RZ, 0xfc, !PT ;  /* 0x0000000205050812 */ /* 0x000fe200078efcff */
[----:B------:R-:W-:Y:S01]  /*392e0*/  VIADD R7, R26, 0x16 ;  /* 0x000000161a077836 */ /* 0x000fe20000000000 */
[----:B---3--:R-:W-:Y:S01]  /*392f0*/  ISETP.LT.AND P0, PT, R0, UR5, !P6 ;  /* 0x0000000500007c0c */ /* 0x008fe2000f701270 */
[----:B------:R-:W2:Y:S01]  /*39300*/  LDCU UR41, c[0x0][0x39c] ;  /* 0x00007380ff2977ac */ /* 0x000ea20008000800 */
[----:B------:R-:W-:Y:S01]  /*39310*/  LOP3.LUT R5, R5, 0xfffffffe, RZ, 0xc0, !PT ;  /* 0xfffffffe05057812 */ /* 0x000fe200078ec0ff */
[C---:B------:R-:W-:Y:S01]  /*39320*/  VIADD R0, R26.reuse, 0x15 ;  /* 0x000000151a007836 */ /* 0x040fe20000000000 */
[----:B------:R-:W3:Y:S02]  /*39330*/  LDCU UR5, c[0x0][0x39c] ;  /* 0x00007380ff0577ac */ /* 0x000ee40008000800 */
[----:B------:R-:W-:Y:S01]  /*39340*/  @P2 LOP3.LUT R5, R5, 0x1, RZ, 0xfc, !PT ;  /* 0x0000000105052812 */ /* 0x000fe200078efcff */
[----:B------:R-:W-:Y:S01]  /*39350*/  VIADD R24, R26, 0x14 ;  /* 0x000000141a187836 */ /* 0x000fe20000000000 */
[----:B-1----:R-:W-:Y:S01]  /*39360*/  ISETP.LT.AND P2, PT, R0, UR40, !P6 ;  /* 0x0000002800007c0c */ /* 0x002fe2000f741270 */
[C---:B------:R-:W-:Y:S01]  /*39370*/  VIADD R0, R26.reuse, 0x13 ;  /* 0x000000131a007836 */ /* 0x040fe20000000000 */
[----:B------:R-:W1:Y:S01]  /*39380*/  LDCU UR40, c[0x0][0x39c] ;  /* 0x00007380ff2877ac */ /* 0x000e620008000800 */
[----:B------:R-:W-:Y:S01]  /*39390*/  VIADD R25, R26, 0x2 ;  /* 0x000000021a197836 */ /* 0x000fe20000000000 */
[----:B------:R0:W-:Y:S01]  /*393a0*/  STL [R1+0x156c], R5 ;  /* 0x00156c0501007387 */ /* 0x0001e20000100800 */
        /* <DEDUP_REMOVED lines=93> */
[----:B---3--:R-:W-:Y:S01]  /*39980*/  ISETP.LT.AND P0, PT, R0, UR5, !P6 ;  /* 0x0000000500007c0c */ /* 0x008fe2000f701270 */
[----:B------:R-:W-:Y:S01]  /*39990*/  VIADD R14, R26, 0xb3 ;  /* 0x000000b31a0e7836 */ /* 0x000fe20000000000 */
[----:B------:R-:W-:Y:S01]  /*399a0*/  LOP3.LUT R4, R4, 0xfffff7ff, RZ, 0xc0, !PT ;  /* 0xfffff7ff04047812 */ /* 0x000fe200078ec0ff */
[C---:B------:R-:W-:Y:S01]  /*399b0*/  VIADD R11, R26.reuse, 0xb4 ;  /* 0x000000b41a0b7836 */ /* 0x040fe20000000000 */
[C---:B-1----:R-:W-:Y:S01]  /*399c0*/  ISETP.LT.AND P4, PT, R26.reuse, UR40, !P6 ;  /* 0x000000281a007c0c */ /* 0x042fe2000f781270 */
[----:B------:R-:W-:Y:S01]  /*399d0*/  VIADD R12, R26, 0xb5 ;  /* 0x000000b51a0c7836 */ /* 0x000fe20000000000 */
[----:B------:R-:W-:Y:S01]  /*399e0*/  @P1 LOP3.LUT R4, R4, 0x800, RZ, 0xfc, !PT ;  /* 0x0000080004041812 */ /* 0x000fe200078efcff */
[----:B------:R-:W-:Y:S01]  /*399f0*/  VIADD R15, R26, 0xb6 ;  /* 0x000000b61a0f7836 */ /* 0x000fe20000000000 */
[----:B------:R-:W1:Y:S02]  /*39a00*/  LDCU UR5, c[0x0][0x39c] ;  /* 0x00007380ff0577ac */ /* 0x000e640008000800 */
[----:B------:R-:W-:Y:S01]  /*39a10*/  LOP3.LUT R4, R4, 0xfffffbff, RZ, 0xc0, !PT ;  /* 0xfffffbff04047812 */ /* 0x000fe200078ec0ff */
[----:B------:R-:W-:Y:S01]  /*39a20*/  VIADD R18, R26, 0xb7 ;  /* 0x000000b71a127836 */ /* 0x000fe20000000000 */
[----:B------:R-:W3:Y:S02]  /*39a30*/  LDCU UR40, c[0x0][0x39c] ;  /* 0x00007380ff2877ac */ /* 0x000ee40008000800 */
[----:B------:R-:W-:-:S02]  /*39a40*/  @P0 LOP3.LUT R4, R4, 0x400, RZ, 0xfc, !PT ;  /* 0x0000040004040812 */ /* 0x000fc400078efcff */
[----:B0-----:R-:W-:Y:S01]  /*39a50*/  ISETP.LT.AND P0, PT, R25, UR77, !P6 ;  /* 0x0000004d19007c0c */ /* 0x001fe2000f701270 */
[C---:B------:R-:W-:Y:S01]  /*39a60*/  VIADD R13, R26.reuse, 0xb8 ;  /* 0x000000b81a0d7836 */ /* 0x040fe20000000000 */
[----:B------:R-:W4:Y:S01]  /*39a70*/  LDL.LU R25, [R1+0x15b8] ;  /* 0x0015b80001197983 */ /* 0x000f220000300800 */
[C---:B------:R-:W-:Y:S02]  /*39a80*/  VIADD R16, R26.reuse, 0xb9 ;  /* 0x000000b91a107836 */ /* 0x040fe40000000000 */
[C---:B------:R-:W-:Y:S02]  /*39a90*/  VIADD R19, R26.reuse, 0xba ;  /* 0x000000ba1a137836 */ /* 0x040fe40000000000 */
[C---:B------:R-:W-:Y:S02]  /*39aa0*/  VIADD R8, R26.reuse, 0xbb ;  /* 0x000000bb1a087836 */ /* 0x040fe40000000000 */
[C---:B------:R-:W-:Y:S02]  /*39ab0*/  VIADD R17, R26.reuse, 0xbc ;  /* 0x000000bc1a117836 */ /* 0x040fe40000000000 */
[----:B------:R-:W-:-:S02]  /*39ac0*/  VIADD R20, R26, 0xbd ;  /* 0x000000bd1a147836 */ /* 0x000fc40000000000 */
[C---:B------:R-:W-:Y:S02]  /*39ad0*/  VIADD R22, R26.reuse, 0xbe ;  /* 0x000000be1a167836 */ /* 0x040fe40000000000 */
        /* <DEDUP_REMOVED lines=11> */
[----:B------:R-:W-:Y:S01]  /*39b90*/  VIADD R2, R26, 0x1fe ;  /* 0x000001fe1a027836 */ /* 0x000fe20000000000 */
[----:B--2---:R-:W-:Y:S01]  /*39ba0*/  ISETP.LT.AND P1, PT, R10, UR41, !P6 ;  /* 0x000000290a007c0c */ /* 0x004fe2000f721270 */
[----:B------:R-:W2:Y:S01]  /*39bb0*/  LDL.LU R26, [R1+0x15b4] ;  /* 0x0015b400011a7983 */ /* 0x000ea20000300800 */
[----:B------:R-:W-:Y:S01]  /*39bc0*/  LOP3.LUT R4, R4, 0xfffffdff, RZ, 0xc0, !PT ;  /* 0xfffffdff04047812 */ /* 0x000fe200078ec0ff */
[----:B------:R-:W0:Y:S02]  /*39bd0*/  LDCU UR77, c[0x0][0x39c] ;  /* 0x00007380ff4d77ac */ /* 0x000e240008000800 */
[----:B------:R-:W2:Y:S01]  /*39be0*/  LDL.LU R5, [R1+0x4] ;  /* 0x0000040001057983 */ /* 0x000ea20000300800 */
[----:B------:R-:W0:Y:S03]  /*39bf0*/  LDCU UR41, c[0x0][0x39c] ;  /* 0x00007380ff2977ac */ /* 0x000e260008000800 */
[----:B------:R-:W2:Y:S04]  /*39c00*/  LDL.LU R7, [R1+0x8] ;  /* 0x0000080001077983 */ /* 0x000ea80000300800 */
[----:B------:R-:W2:Y:S04]  /*39c10*/  LDL.LU R6, [R1+0x10] ;  /* 0x0000100001067983 */ /* 0x000ea80000300800 */
[----:B------:R-:W2:Y:S04]  /*39c20*/  LDL.LU R24, [R1+0x14] ;  /* 0x0000140001187983 */ /* 0x000ea80000300800 */
[----:B------:R-:W2:Y:S04]  /*39c30*/  LDL.LU R0, [R1+0x18] ;  /* 0x0000180001007983 */ /* 0x000ea80000300800 */
[----:B------:R-:W2:Y:S01]  /*39c40*/  LDL.LU R10, [R1] ;  /* 0x00000000010a7983 */ /* 0x000ea20000300800 */
[----:B------:R-:W-:-:S02]  /*39c50*/  @P0 LOP3.LUT R4, R4, 0x200, RZ, 0xfc, !PT ;  /* 0x0000020004040812 */ /* 0x000fc400078efcff */
[----:B-1----:R-:W-:Y:S01]  /*39c60*/  ISETP.LT.AND P0, PT, R9, UR5, !P6 ;  /* 0x0000000509007c0c */ /* 0x002fe2000f701270 */
[----:B------:R-:W1:Y:S01]  /*39c70*/  LDCU UR5, c[0x0][0x39c] ;  /* 0x00007380ff0577ac */ /* 0x000e620008000800 */
[----:B------:R-:W-:-:S11]  /*39c80*/  LOP3.LUT R4, R4, 0xfffffeff, RZ, 0xc0, !PT ;  /* 0xfffffeff04047812 */ /* 0x000fd600078ec0ff */
[----:B------:R-:W-:Y:S02]  /*39c90*/  @P0 LOP3.LUT R4, R4, 0x100, RZ, 0xfc, !PT ;  /* 0x0000010004040812 */ /* 0x000fe400078efcff */
[----:B0-----:R-:W-:Y:S01]  /*39ca0*/  ISETP.LT.AND P0, PT, R14, UR77, !P6 ;  /* 0x0000004d0e007c0c */ /* 0x001fe2000f701270 */
[----:B------:R-:W0:Y:S01]  /*39cb0*/  LDCU UR77, c[0x0][0x39c] ;  /* 0x00007380ff4d77ac */ /* 0x000e220008000800 */
[----:B------:R-:W2:Y:S01]  /*39cc0*/  LDL.LU R14, [R1+0xc] ;  /* 0x00000c00010e7983 */ /* 0x000ea20000300800 */
[----:B---3--:R-:W-:Y:S02]  /*39cd0*/  ISETP.LT.AND P2, PT, R11, UR40, !P6 ;  /* 0x000000280b007c0c */ /* 0x008fe4000f741270 */
[----:B------:R-:W-:Y:S01]  /*39ce0*/  LOP3.LUT R4, R4, 0xffffff7f, RZ, 0xc0, !PT ;  /* 0xffffff7f04047812 */ /* 0x000fe200078ec0ff */
[----:B------:R-:W3:Y:S07]  /*39cf0*/  LDCU UR40, c[0x0][0x39c] ;  /* 0x00007380ff2877ac */ /* 0x000eee0008000800 */
[----:B------:R-:W-:-:S04]  /*39d00*/  @P0 LOP3.LUT R4, R4, 0x80, RZ, 0xfc, !PT ;  /* 0x0000008004040812 */ /* 0x000fc800078efcff */
[----:B------:R-:W-:-:S04]  /*39d10*/  LOP3.LUT R4, R4, 0xffffffbf, RZ, 0xc0, !PT ;  /* 0xffffffbf04047812 */ /* 0x000fc800078ec0ff */
[----:B------:R-:W-:Y:S02]  /*39d20*/  @P2 LOP3.LUT R4, R4, 0x40, RZ, 0xfc, !PT ;  /* 0x0000004004042812 */ /* 0x000fe400078efcff */
[----:B-1----:R-:W-:Y:S01]  /*39d30*/  ISETP.LT.AND P0, PT, R15, UR5, !P6 ;  /* 0x000000050f007c0c */ /* 0x002fe2000f701270 */
[----:B------:R-:W1:Y:S01]  /*39d40*/  LDCU UR5, c[0x0][0x39c] ;  /* 0x00007380ff0577ac */ /* 0x000e620008000800 */
[----:B------:R-:W-:Y:S02]  /*39d50*/  LOP3.LUT R4, R4, 0xffffffdf, RZ, 0xc0, !PT ;  /* 0xffffffdf04047812 */ /* 0x000fe400078ec0ff */
[----:B---3--:R-:W-:Y:S01]  /*39d60*/  ISETP.LT.AND P2, PT, R13, UR40, !P6 ;  /* 0x000000280d007c0c */ /* 0x008fe2000f741270 */
[----:B------:R-:W3:Y:S01]  /*39d70*/  LDCU UR40, c[0x0][0x39c] ;  /* 0x00007380ff2877ac */ /* 0x000ee20008000800 */
[----:B----4-:R-:W-:-:S04]  /*39d80*/  LOP3.LUT R25, R25, 0xfffffffe, RZ, 0xc0, !PT ;  /* 0xfffffffe19197812 */ /* 0x010fc800078ec0ff */
[----:B------:R-:W-:Y:S02]  /*39d90*/  @P1 LOP3.LUT R25, R25, 0x1, RZ, 0xfc, !PT ;  /* 0x0000000119191812 */ /* 0x000fe400078efcff */
[----:B------:R-:W-:Y:S01]  /*39da0*/  ISETP.LT.AND P1, PT, R12, UR41, !P6 ;  /* 0x000000290c007c0c */ /* 0x000fe2000f721270 */
[----:B------:R-:W4:-:S12]  /*39db0*/  LDCU UR41, c[0x0][0x39c] ;  /* 0x00007380ff2977ac */ /* 0x000f180008000800 */
[----:B------:R-:W-:-:S04]  /*39dc0*/  @P1 LOP3.LUT R4, R4, 0x20, RZ, 0xfc, !PT ;  /* 0x0000002004041812 */ /* 0x000fc800078efcff */
[----:B------:R-:W-:-:S04]  /*39dd0*/  LOP3.LUT R4, R4, 0xffffffef, RZ, 0xc0, !PT ;  /* 0xffffffef04047812 */ /* 0x000fc800078ec0ff */
[----:B------:R-:W-:Y:S02]  /*39de0*/  @P0 LOP3.LUT R4, R4, 0x10, RZ, 0xfc, !PT ;  /* 0x0000001004040812 */ /* 0x000fe400078efcff */
[----:B0-----:R-:W-:Y:S01]  /*39df0*/  ISETP.LT.AND P0, PT, R18, UR77, !P6 ;  /* 0x0000004d12007c0c */ /* 0x001fe2000f701270 */
[----:B------:R-:W0:Y:S01]  /*39e00*/  LDCU UR77, c[0x0][0x39c] ;  /* 0x00007380ff4d77ac */ /* 0x000e220008000800 */
[----:B------:R-:W-:Y:S02]  /*39e10*/  LOP3.LUT R4, R4, 0xfffffff7, RZ, 0xc0, !PT ;  /* 0xfffffff704047812 */ /* 0x000fe400078ec0ff */
[----:B----4-:R-:W-:Y:S01]  /*39e20*/  ISETP.LT.AND P1, PT, R16, UR41, !P6 ;  /* 0x0000002910007c0c */ /* 0x010fe2000f721270 */
[----:B------:R-:W4:Y:S08]  /*39e30*/  LDCU UR41, c[0x0][0x39c] ;  /* 0x00007380ff2977ac */ /* 0x000f300008000800 */
[----:B------:R-:W-:-:S04]  /*39e40*/  @P0 LOP3.LUT R4, R4, 0x8, RZ, 0xfc, !PT ;  /* 0x0000000804040812 */ /* 0x000fc800078efcff */
[----:B------:R-:W-:-:S04]  /*39e50*/  LOP3.LUT R4, R4, 0xfffffffb, RZ, 0xc0, !PT ;  /* 0xfffffffb04047812 */ /* 0x000fc800078ec0ff */
[----:B------:R-:W-:Y:S02]  /*39e60*/  @P2 LOP3.LUT R4, R4, 0x4, RZ, 0xfc, !PT ;  /* 0x0000000404042812 */ /* 0x000fe400078efcff */
[----:B-1----:R-:W-:Y:S01]  /*39e70*/  ISETP.LT.AND P0, PT, R19, UR5, !P6 ;  /* 0x0000000513007c0c */ /* 0x002fe2000f701270 */
[----:B------:R-:W1:Y:S01]  /*39e80*/  LDCU UR5, c[0x0][0x39c] ;  /* 0x00007380ff0577ac */ /* 0x000e620008000800 */
[----:B------:R-:W-:-:S04]  /*39e90*/  LOP3.LUT R4, R4, 0xfffffffd, RZ, 0xc0, !PT ;  /* 0xfffffffd04047812 */ /* 0x000fc800078ec0ff */
[----:B------:R-:W-:-:S04]  /*39ea0*/  @P1 LOP3.LUT R4, R4, 0x2, RZ, 0xfc, !PT ;  /* 0x0000000204041812 */ /* 0x000fc800078efcff */
[----:B------:R-:W-:-:S04]  /*39eb0*/  LOP3.LUT R4, R4, 0xfffffffe, RZ, 0xc0, !PT ;  /* 0xfffffffe04047812 */ /* 0x000fc800078ec0ff */
[----:B------:R-:W-:Y:S02]  /*39ec0*/  @P0 LOP3.LUT R4, R4, 0x1, RZ, 0xfc, !PT ;  /* 0x0000000104040812 */ /* 0x000fe400078efcff */
[----:B0-----:R-:W-:Y:S01]  /*39ed0*/  ISETP.LT.AND P0, PT, R8, UR77, !P6 ;  /* 0x0000004d08007c0c */ /* 0x001fe2000f701270 */
[----:B------:R-:W0:Y:S01]  /*39ee0*/  LDCU UR77, c[0x0][0x39c] ;  /* 0x00007380ff4d77ac */ /* 0x000e220008000800 */
[----:B---3--:R-:W-:Y:S02]  /*39ef0*/  ISETP.LT.AND P2, PT, R17, UR40, !P6 ;  /* 0x0000002811007c0c */ /* 0x008fe4000f741270 */
[----:B--2---:R-:W-:Y:S01]  /*39f00*/  LOP3.LUT R26, R26, 0x7fffffff, RZ, 0xc0, !PT ;  /* 0x7fffffff1a1a7812 */ /* 0x004fe200078ec0ff */
[----:B------:R-:W2:Y:S01]  /*39f10*/  LDCU UR40, c[0x0][0x39c] ;  /* 0x00007380ff2877ac */ /* 0x000ea20008000800 */
[----:B----4-:R-:W-:Y:S01]  /*39f20*/  ISETP.LT.AND P1, PT, R20, UR41, !P6 ;  /* 0x0000002914007c0c */ /* 0x010fe2000f721270 */
[----:B------:R-:W3:Y:S06]  /*39f30*/  LDCU UR41, c[0x0][0x39c] ;  /* 0x00007380ff2977ac */ /* 0x000eec0008000800 */
        /* <DEDUP_REMOVED lines=11> */
[----:B--2---:R-:W-:Y:S02]  /*39ff0*/  ISETP.LT.AND P2, PT, R21, UR40, !P6 ;  /* 0x0000002815007c0c */ /* 0x004fe4000f741270 */
[----:B------:R-:W-:Y:S01]  /*3a000*/  LOP3.LUT R26, R26, 0xf7ffffff, RZ, 0xc0, !PT ;  /* 0xf7ffffff1a1a7812 */ /* 0x000fe200078ec0ff */
[----:B------:R-:W2:Y:S01]  /*3a010*/  LDCU UR40, c[0x0][0x39c] ;  /* 0x00007380ff2877ac */ /* 0x000ea20008000800 */
[----:B---3--:R-:W-:Y:S01]  /*3a020*/  ISETP.LT.AND P1, PT, R23, UR41, !P6 ;  /* 0x0000002917007c0c */ /* 0x008fe2000f721270 */
[----:B------:R-:W3:Y:S06]  /*3a030*/  LDCU UR41, c[0x0][0x39c] ;  /* 0x00007380ff2977ac */ /* 0x000eec0008000800 */
[----:B------:R-:W-:-:S04]  /*3a040*/  @P0 LOP3.LUT R26, R26, 0x8000000, RZ, 0xfc, !PT ;  /* 0x080000001a1a0812 */ /* 0x000fc800078efcff */
[----:B------:R-:W-:-:S04]  /*3a050*/  LOP3.LUT R26, R26, 0xfbffffff, RZ, 0xc0, !PT ;  /* 0xfbffffff1a1a7812 */ /* 0x000fc800078ec0ff */
[----:B------:R-:W-:Y:S02]  /*3a060*/  @P2 LOP3.LUT R26, R26, 0x4000000, RZ, 0xfc, !PT ;  /* 0x040000001a1a2812 */ /* 0x000fe400078efcff */
[----:B-1----:R-:W-:Y:S01]  /*3a070*/  ISETP.LT.AND P0, PT, R36, UR5, !P6 ;  /* 0x0000000524007c0c */ /* 0x002fe2000f701270 */
[----:B------:R-:W-:Y:S01]  /*3a080*/  STL [R1+0x1570], R4 ;  /* 0x0015700401007387 */ /* 0x000fe20000100800 */
[----:B------:R-:W-:Y:S01]  /*3a090*/  LOP3.LUT R26, R26, 0xfdffffff, RZ, 0xc0, !PT ;  /* 0xfdffffff1a1a7812 */ /* 0x000fe200078ec0ff */
[----:B------:R-:W1:Y:S02]  /*3a0a0*/  LDCU UR5, c[0x0][0x39c] ;  /* 0x00007380ff0577ac */ /* 0x000e640008000800 */
[----:B------:R-:W4:Y:S01]  /*3a0b0*/  LDL.LU R9, [R1+0x1c] ;  /* 0x00001c0001097983 */ /* 0x000f220000300800 */
[----:B------:R-:W-:-:S04]  /*3a0c0*/  @P1 LOP3.LUT R26, R26, 0x2000000, RZ, 0xfc, !PT ;  /* 0x020000001a1a1812 */ /* 0x000fc800078efcff */
[----:B------:R-:W-:-:S04]  /*3a0d0*/  LOP3.LUT R26, R26, 0xfeffffff, RZ, 0xc0, !PT ;  /* 0xfeffffff1a1a7812 */ /* 0x000fc800078ec0ff */
[----:B------:R-:W-:Y:S02]  /*3a0e0*/  @P0 LOP3.LUT R26, R26, 0x1000000, RZ, 0xfc, !PT ;  /* 0x010000001a1a0812 */ /* 0x000fe400078efcff */
[----:B0-----:R-:W-:Y:S01]  /*3a0f0*/  ISETP.LT.AND P0, PT, R37, UR77, !P6 ;  /* 0x0000004d25007c0c */ /* 0x001fe2000f701270 */
[----:B------:R-:W0:Y:S01]  /*3a100*/  LDCU UR77, c[0x0][0x39c] ;  /* 0x00007380ff4d77ac */ /* 0x000e220008000800 */
[----:B--2---:R-:W-:Y:S02]  /*3a110*/  ISETP.LT.AND P2, PT, R10, UR40, !P6 ;  /* 0x000000280a007c0c */ /* 0x004fe4000f741270 */
[----:B------:R-:W-:Y:S01]  /*3a120*/  LOP3.LUT R26, R26, 0xff7fffff, RZ, 0xc0, !PT ;  /* 0xff7fffff1a1a7812 */ /* 0x000fe200078ec0ff */
[----:B------:R-:W2:Y:S01]  /*3a130*/  LDL.LU R10, [R1+0x20] ;  /* 0x00002000010a7983 */ /* 0x000ea20000300800 */
[----:B---3--:R-:W-:Y:S01]  /*3a140*/  ISETP.LT.AND P1, PT, R5, UR41, !P6 ;  /* 0x0000002905007c0c */ /* 0x008fe2000f721270 */
[----:B------:R-:W3:Y:S02]  /*3a150*/  LDCU UR40, c[0x0][0x39c] ;  /* 0x00007380ff2877ac */ /* 0x000ee40008000800 */
[----:B------:R-:W2:Y:S01]  /*3a160*/  LDL.LU R5, [R1+0x24] ;  /* 0x0000240001057983 */ /* 0x000ea20000300800 */
[----:B------:R-:W0:Y:S03]  /*3a170*/  LDCU UR41, c[0x0][0x39c] ;  /* 0x00007380ff2977ac */ /* 0x000e260008000800 */
[----:B------:R-:W-:-:S04]  /*3a180*/  @P0 LOP3.LUT R26, R26, 0x800000, RZ, 0xfc, !PT ;  /* 0x008000001a1a0812 */ /* 0x000fc800078efcff */
[----:B------:R-:W-:-:S04]  /*3a190*/  LOP3.LUT R26, R26, 0xffbfffff, RZ, 0xc0, !PT ;  /* 0xffbfffff1a1a7812 */ /* 0x000fc800078ec0ff */
[----:B------:R-:W-:Y:S02]  /*3a1a0*/  @P2 LOP3.LUT R26, R26, 0x400000, RZ, 0xfc, !PT ;  /* 0x004000001a1a2812 */ /* 0x000fe400078efcff */
[----:B-1----:R-:W-:Y:S01]  /*3a1b0*/  ISETP.LT.AND P0, PT, R7, UR5, !P6 ;  /* 0x0000000507007c0c */ /* 0x002fe2000f701270 */
[----:B------:R-:W1:Y:S01]  /*3a1c0*/  LDCU UR5, c[0x0][0x39c] ;  /* 0x00007380ff0577ac */ /* 0x000e620008000800 */
[----:B------:R-:W-:Y:S01]  /*3a1d0*/  LOP3.LUT R26, R26, 0xffdfffff, RZ, 0xc0, !PT ;  /* 0xffdfffff1a1a7812 */ /* 0x000fe200078ec0ff */
[----:B------:R-:W2:Y:S03]  /*3a1e0*/  LDL.LU R7, [R1+0x28] ;  /* 0x0000280001077983 */ /* 0x000ea60000300800 */
[----:B------:R-:W-:-:S04]  /*3a1f0*/  @P1 LOP3.LUT R26, R26, 0x200000, RZ, 0xfc, !PT ;  /* 0x002000001a1a1812 */ /* 0x000fc800078efcff */
[----:B------:R-:W-:Y:S02]  /*3a200*/  LOP3.LUT R26, R26, 0xffefffff, RZ, 0xc0, !PT ;  /* 0xffefffff1a1a7812 */ /* 0x000fe400078ec0ff */
[----:B---3--:R-:W-:Y:S01]  /*3a210*/  ISETP.LT.AND P2, PT, R6, UR40, !P6 ;  /* 0x0000002806007c0c */ /* 0x008fe2000f741270 */
[----:B------:R-:W2:Y:S01]  /*3a220*/  LDCU UR40, c[0x0][0x39c] ;  /* 0x00007380ff2877ac */ /* 0x000ea20008000800 */
[----:B------:R-:W-:Y:S02]  /*3a230*/  @P0 LOP3.LUT R26, R26, 0x100000, RZ, 0xfc, !PT ;  /* 0x001000001a1a0812 */ /* 0x000fe400078efcff */
[----:B0-----:R-:W-:Y:S01]  /*3a240*/  ISETP.LT.AND P0, PT, R14, UR77, !P6 ;  /* 0x0000004d0e007c0c */ /* 0x001fe2000f701270 */
[----:B------:R-:W4:Y:S01]  /*3a250*/  LDCU UR77, c[0x0][0x39c] ;  /* 0x00007380ff4d77ac */ /* 0x000f220008000800 */
[----:B------:R-:W3:Y:S04]  /*3a260*/  LDL.LU R14, [R1+0x2c] ;  /* 0x00002c00010e7983 */ /* 0x000ee80000300800 */
[----:B------:R-:W3:Y:S01]  /*3a270*/  LDL.LU R6, [R1+0x30] ;  /* 0x0000300001067983 */ /* 0x000ee20000300800 */
[----:B------:R-:W-:Y:S01]  /*3a280*/  ISETP.LT.AND P1, PT, R24, UR41, !P6 ;  /* 0x0000002918007c0c */ /* 0x000fe2000f721270 */
[----:B------:R-:W0:Y:S01]  /*3a290*/  LDCU UR41, c[0x0][0x39c] ;  /* 0x00007380ff2977ac */ /* 0x000e220008000800 */
[----:B------:R-:W-:Y:S01]  /*3a2a0*/  LOP3.LUT R26, R26, 0xfff7ffff, RZ, 0xc0, !PT ;  /* 0xfff7ffff1a1a7812 */ /* 0x000fe200078ec0ff */
[----:B------:R-:W3:Y:S03]  /*3a2b0*/  LDL.LU R24, [R1+0x34] ;  /* 0x0000340001187983 */ /* 0x000ee60000300800 */
[----:B------:R-:W-:-:S04]  /*3a2c0*/  @P0 LOP3.LUT R26, R26, 0x80000, RZ, 0xfc, !PT ;  /* 0x000800001a1a0812 */ /* 0x000fc800078efcff */
[----:B------:R-:W-:-:S04]  /*3a2d0*/  LOP3.LUT R26, R26, 0xfffbffff, RZ, 0xc0, !PT ;  /* 0xfffbffff1a1a7812 */ /* 0x000fc800078ec0ff */
[----:B------:R-:W-:Y:S02]  /*3a2e0*/  @P2 LOP3.LUT R26, R26, 0x40000, RZ, 0xfc, !PT ;  /* 0x000400001a1a2812 */ /* 0x000fe400078efcff */
[----:B-1----:R-:W-:Y:S01]  /*3a2f0*/  ISETP.LT.AND P0, PT, R0, UR5, !P6 ;  /* 0x0000000500007c0c */ /* 0x002fe2000f701270 */
[----:B------:R-:W1:Y:S01]  /*3a300*/  LDCU UR5, c[0x0][0x39c] ;  /* 0x00007380ff0577ac */ /* 0x000e620008000800 */
[----:B------:R-:W3:Y:S01]  /*3a310*/  LDL.LU R0, [R1+0x38] ;  /* 0x0000380001007983 */ /* 0x000ee20000300800 */
[----:B------:R-:W-:-:S04]  /*3a320*/  LOP3.LUT R26, R26, 0xfffdffff, RZ, 0xc0, !PT ;  /* 0xfffdffff1a1a7812 */ /* 0x000fc800078ec0ff */
[----:B------:R-:W-:-:S04]  /*3a330*/  @P1 LOP3.LUT R26, R26, 0x20000, RZ, 0xfc, !PT ;  /* 0x000200001a1a1812 */ /* 0x000fc800078efcff */
[----:B------:R-:W-:-:S04]  /*3a340*/  LOP3.LUT R26, R26, 0xfffeffff, RZ, 0xc0, !PT ;  /* 0xfffeffff1a1a7812 */ /* 0x000fc800078ec0ff */
[----:B------:R-:W-:-:S04]  /*3a350*/  @P0 LOP3.LUT R26, R26, 0x10000, RZ, 0xfc, !PT ;  /* 0x000100001a1a0812 */ /* 0x000fc800078efcff */
[----:B------:R-:W-:Y:S02]  /*3a360*/  LOP3.LUT R26, R26, 0xffff7fff, RZ, 0xc0, !PT ;  /* 0xffff7fff1a1a7812 */ /* 0x000fe400078ec0ff */
[----:B----4-:R-:W-:Y:S01]  /*3a370*/  ISETP.LT.AND P0, PT, R9, UR77, !P6 ;  /* 0x0000004d09007c0c */ /* 0x010fe2000f701270 */
[----:B------:R-:W4:Y:S01]  /*3a380*/  LDCU UR77, c[0x0][0x39c] ;  /* 0x00007380ff4d77ac */ /* 0x000f220008000800 */
[----:B------:R-:W3:Y:S01]  /*3a390*/  LDL.LU R9, [R1+0x3c] ;  /* 0x00003c0001097983 */ /* 0x000ee20000300800 */
[----:B--2---:R-:W-:Y:S01]  /*3a3a0*/  ISETP.LT.AND P2, PT, R10, UR40, !P6 ;  /* 0x000000280a007c0c */ /* 0x004fe2000f741270 */
[----:B------:R-:W3:Y:S02]  /*3a3b0*/  LDCU UR40, c[0x0][0x39c] ;  /* 0x00007380ff2877ac */ /* 0x000ee40008000800 */
[----:B------:R-:W2:Y:S01]  /*3a3c0*/  LDL.LU R10, [R1+0x40] ;  /* 0x00004000010a7983 */ /* 0x000ea20000300800 */
[----:B0-----:R-:W-:Y:S01]  /*3a3d0*/  ISETP.LT.AND P1, PT, R5, UR41, !P6 ;  /* 0x0000002905007c0c */ /* 0x001fe2000f721270 */
[----:B------:R-:W0:Y:S02]  /*3a3e0*/  LDCU UR41, c[0x0][0x39c] ;  /* 0x00007380ff2977ac */ /* 0x000e240008000800 */
[----:B------:R-:W2:Y:S03]  /*3a3f0*/  LDL.LU R5, [R1+0x44] ;  /* 0x0000440001057983 */ /* 0x000ea60000300800 */
[----:B------:R-:W-:-:S04]  /*3a400*/  @P0 LOP3.LUT R26, R26, 0x8000, RZ, 0xfc, !PT ;  /* 0x000080001a1a0812 */ /* 0x000fc800078efcff */
[----:B------:R-:W-:Y:S02]  /*3a410*/  LOP3.LUT R26, R26, 0xffffbfff, RZ, 0xc0, !PT ;  /* 0xffffbfff1a1a7812 */ /* 0x000fe400078ec0ff */
[----:B-1----:R-:W-:Y:S01]  /*3a420*/  ISETP.LT.AND P0, PT, R7, UR5, !P6 ;  /* 0x0000000507007c0c */ /* 0x002fe2000f701270 */
[----:B------:R-:W1:Y:S01]  /*3a430*/  LDCU UR5, c[0x0][0x39c] ;  /* 0x00007380ff0577ac */ /* 0x000e620008000800 */
[----:B------:R-:W2:Y:S01]  /*3a440*/  LDL.LU R7, [R1+0x48] ;  /* 0x0000480001077983 */ /* 0x000ea20000300800 */
[----:B------:R-:W-:Y:S02]  /*3a450*/  @P2 LOP3.LUT R26, R26, 0x4000, RZ, 0xfc, !PT ;  /* 0x000040001a1a2812 */ /* 0x000fe400078efcff */
[----:B---3--:R-:W-:Y:S01]  /*3a460*/  ISETP.LT.AND P2, PT, R6, UR40, !P6 ;  /* 0x0000002806007c0c */ /* 0x008fe2000f741270 */
[----:B------:R-:W2:Y:S01]  /*3a470*/  LDCU UR40, c[0x0][0x39c] ;  /* 0x00007380ff2877ac */ /* 0x000ea20008000800 */
[----:B------:R-:W3:Y:S01]  /*3a480*/  LDL.LU R6, [R1+0x4c] ;  /* 0x00004c0001067983 */ /* 0x000ee20000300800 */
[----:B------:R-:W-:-:S04]  /*3a490*/  LOP3.LUT R26, R26, 0xffffdfff, RZ, 0xc0, !PT ;  /* 0xffffdfff1a1a7812 */ /* 0x000fc800078ec0ff */
[----:B------:R-:W-:-:S04]  /*3a4a0*/  @P1 LOP3.LUT R26, R26, 0x2000, RZ, 0xfc, !PT ;  /* 0x000020001a1a1812 */ /* 0x000fc800078efcff */
[----:B------:R-:W-:-:S04]  /*3a4b0*/  LOP3.LUT R26, R26, 0xffffefff, RZ, 0xc0, !PT ;  /* 0xffffefff1a1a7812 */ /* 0x000fc800078ec0ff */
[----:B------:R-:W-:Y:S02]  /*3a4c0*/  @P0 LOP3.LUT R26, R26, 0x1000, RZ, 0xfc, !PT ;  /* 0x000010001a1a0812 */ /* 0x000fe400078efcff */
[----:B----4-:R-:W-:Y:S01]  /*3a4d0*/  ISETP.LT.AND P0, PT, R14, UR77, !P6 ;  /* 0x0000004d0e007c0c */ /* 0x010fe2000f701270 */
[----:B------:R-:W4:Y:S01]  /*3a4e0*/  LDCU UR77, c[0x0][0x39c] ;  /* 0x00007380ff4d77ac */ /* 0x000f220008000800 */
[----:B0-----:R-:W-:Y:S02]  /*3a4f0*/  ISETP.LT.AND P1, PT, R24, UR41, !P6 ;  /* 0x0000002918007c0c */ /* 0x001fe4000f721270 */
[----:B------:R-:W-:Y:S01]  /*3a500*/  LOP3.LUT R26, R26, 0xfffff7ff, RZ, 0xc0, !PT ;  /* 0xfffff7ff1a1a7812 */ /* 0x000fe200078ec0ff */
[----:B------:R-:W3:Y:S01]  /*3a510*/  LDL.LU R24, [R1+0x54] ;  /* 0x0000540001187983 */ /* 0x000ee20000300800 */
[----:B------:R-:W0:Y:S07]  /*3a520*/  LDCU UR41, c[0x0][0x39c] ;  /* 0x00007380ff2977ac */ /* 0x000e2e0008000800 */
[----:B------:R-:W-:-:S04]  /*3a530*/  @P0 LOP3.LUT R26, R26, 0x800, RZ, 0xfc, !PT ;  /* 0x000008001a1a0812 */ /* 0x000fc800078efcff */
[----:B------:R-:W-:-:S04]  /*3a540*/  LOP3.LUT R26, R26, 0xfffffbff, RZ, 0xc0, !PT ;  /* 0xfffffbff1a1a7812 */ /* 0x000fc800078ec0ff */
[----:B------:R-:W-:Y:S02]  /*3a550*/  @P2 LOP3.LUT R26, R26, 0x400, RZ, 0xfc, !PT ;  /* 0x000004001a1a2812 */ /* 0x000fe400078efcff */
[----:B-1----:R-:W-:Y:S01]  /*3a560*/  ISETP.LT.AND P0, PT, R0, UR5, !P6 ;  /* 0x0000000500007c0c */ /* 0x002fe2000f701270 */
[----:B------:R-:W1:Y:S01]  /*3a570*/  LDCU UR5, c[0x0][0x39c] ;  /* 0x00007380ff0577ac */ /* 0x000e620008000800 */
[----:B------:R-:W-:Y:S01]  /*3a580*/  LOP3.LUT R26, R26, 0xfffffdff, RZ, 0xc0, !PT ;  /* 0xfffffdff1a1a7812 */ /* 0x000fe200078ec0ff */
[----:B------:R-:W3:Y:S03]  /*3a590*/  LDL.LU R0, [R1+0x58] ;  /* 0x0000580001007983 */ /* 0x000ee60000300800 */
[----:B------:R-:W-:-:S04]  /*3a5a0*/  @P1 LOP3.LUT R26, R26, 0x200, RZ, 0xfc, !PT ;  /* 0x000002001a1a1812 */ /* 0x000fc800078efcff */
[----:B------:R-:W-:-:S04]  /*3a5b0*/  LOP3.LUT R26, R26, 0xfffffeff, RZ, 0xc0, !PT ;  /* 0xfffffeff1a1a7812 */ /* 0x000fc800078ec0ff */
[----:B------:R-:W-:-:S04]  /*3a5c0*/  @P0 LOP3.LUT R26, R26, 0x100, RZ, 0xfc, !PT ;  /* 0x000001001a1a0812 */ /* 0x000fc800078efcff */
[----:B------:R-:W-:Y:S02]  /*3a5d0*/  LOP3.LUT R26, R26, 0xffffff7f, RZ, 0xc0, !PT ;  /* 0xffffff7f1a1a7812 */ /* 0x000fe400078ec0ff */
[----:B----4-:R-:W-:Y:S01]  /*3a5e0*/  ISETP.LT.AND P0, PT, R9, UR77, !P6 ;  /* 0x0000004d09007c0c */ /* 0x010fe2000f701270 */
[----:B------:R-:W3:Y:S01]  /*3a5f0*/  LDCU UR77, c[0x0][0x39c] ;  /* 0x00007380ff4d77ac */ /* 0x000ee20008000800 */
[----:B------:R-:W4:Y:S01]  /*3a600*/  LDL.LU R9, [R1+0x60] ;  /* 0x0000600001097983 */ /* 0x000f220000300800 */
[----:B--2---:R-:W-:Y:S01]  /*3a610*/  ISETP.LT.AND P2, PT, R10, UR40, !P6 ;  /* 0x000000280a007c0c */ /* 0x004fe2000f741270 */
[----:B------:R-:W2:Y:S09]  /*3a620*/  LDCU UR40, c[0x0][0x39c] ;  /* 0x00007380ff2877ac */ /* 0x000eb20008000800 */
[----:B------:R-:W-:Y:S01]  /*3a630*/  @P0 LOP3.LUT R26, R26, 0x80, RZ, 0xfc, !PT ;  /* 0x000000801a1a0812 */ /* 0x000fe200078efcff */
[----:B------:R-:W4:Y:S01]  /*3a640*/  LDL.LU R10, [R1+0x64] ;  /* 0x00006400010a7983 */ /* 0x000f220000300800 */
[----:B0-----:R-:W-:Y:S01]  /*3a650*/  ISETP.LT.AND P1, PT, R5, UR41, !P6 ;  /* 0x0000002905007c0c */ /* 0x001fe2000f721270 */
[----:B------:R-:W0:Y:S01]  /*3a660*/  LDCU UR41, c[0x0][0x39c] ;  /* 0x00007380ff2977ac */ /* 0x000e220008000800 */
[----:B------:R-:W-:Y:S01]  /*3a670*/  LOP3.LUT R26, R26, 0xffffffbf, RZ, 0xc0, !PT ;  /* 0xffffffbf1a1a7812 */ /* 0x000fe200078ec0ff */
[----:B------:R-:W4:Y:S03]  /*3a680*/  LDL.LU R5, [R1+0x68] ;  /* 0x0000680001057983 */ /* 0x000f260000300800 */
[----:B------:R-:W-:-:S04]  /*3a690*/  @P2 LOP3.LUT R26, R26, 0x40, RZ, 0xfc, !PT ;  /* 0x000000401a1a2812 */ /* 0x000fc800078efcff */
[----:B------:R-:W-:Y:S02]  /*3a6a0*/  LOP3.LUT R26, R26, 0xffffffdf, RZ, 0xc0, !PT ;  /* 0xffffffdf1a1a7812 */ /* 0x000fe400078ec0ff */
[----:B-1----:R-:W-:Y:S01]  /*3a6b0*/  ISETP.LT.AND P0, PT, R7, UR5, !P6 ;  /* 0x0000000507007c0c */ /* 0x002fe2000f701270 */
[----:B------:R-:W1:Y:S01]  /*3a6c0*/  LDCU UR5, c[0x0][0x39c] ;  /* 0x00007380ff0577ac */ /* 0x000e620008000800 */
[----:B------:R-:W-:Y:S01]  /*3a6d0*/  @P1 LOP3.LUT R26, R26, 0x20, RZ, 0xfc, !PT ;  /* 0x000000201a1a1812 */ /* 0x000fe200078efcff */
[----:B------:R-:W4:Y:S03]  /*3a6e0*/  LDL.LU R7, [R1+0x6c] ;  /* 0x00006c0001077983 */ /* 0x000f260000300800 */
[----:B------:R-:W-:-:S07]  /*3a6f0*/  LOP3.LUT R26, R26, 0xffffffef, RZ, 0xc0, !PT ;  /* 0xffffffef1a1a7812 */ /* 0x000fce00078ec0ff */
[----:B------:R-:W-:Y:S02]  /*3a700*/  @P0 LOP3.LUT R26, R26, 0x10, RZ, 0xfc, !PT ;  /* 0x000000101a1a0812 */ /* 0x000fe400078efcff */
[----:B---3--:R-:W-:Y:S01]  /*3a710*/  ISETP.LT.AND P0, PT, R6, UR77, !P6 ;  /* 0x0000004d06007c0c */ /* 0x008fe2000f701270 */
[----:B------:R-:W4:Y:S01]  /*3a720*/  LDCU UR77, c[0x0][0x39c] ;  /* 0x00007380ff4d77ac */ /* 0x000f220008000800 */
[----:B------:R-:W-:-:S11]  /*3a730*/  LOP3.LUT R26, R26, 0xfffffff7, RZ, 0xc0, !PT ;  /* 0xfffffff71a1a7812 */ /* 0x000fd600078ec0ff */
[----:B------:R-:W-:Y:S02]  /*3a740*/  @P0 LOP3.LUT R26, R26, 0x8, RZ, 0xfc, !PT ;  /* 0x000000081a1a0812 */ /* 0x000fe400078efcff */
[----:B-1----:R-:W-:Y:S01]  /*3a750*/  ISETP.LT.AND P0, PT, R27, UR5, !P6 ;  /* 0x000000051b007c0c */ /* 0x002fe2000f701270 */
[----:B------:R-:W1:Y:S01]  /*3a760*/  LDCU UR5, c[0x0][0x39c] ;  /* 0x00007380ff0577ac */ /* 0x000e620008000800 */
[----:B------:R-:W3:Y:S04]  /*3a770*/  LDL.LU R27, [R1+0x15b0] ;  /* 0x0015b000011b7983 */ /* 0x000ee80000300800 */
[----:B------:R-:W3:Y:S04]  /*3a780*/  LDL.LU R14, [R1+0x70] ;  /* 0x00007000010e7983 */ /* 0x000ee80000300800 */
[----:B------:R-:W3:Y:S01]  /*3a790*/  LDL.LU R6, [R1+0x74] ;  /* 0x0000740001067983 */ /* 0x000ee20000300800 */
[----:B--2---:R-:W-:Y:S01]  /*3a7a0*/  ISETP.LT.AND P2, PT, R24, UR40, !P6 ;  /* 0x0000002818007c0c */ /* 0x004fe2000f741270 */
[----:B------:R-:W2:Y:S02]  /*3a7b0*/  LDCU UR40, c[0x0][0x39c] ;  /* 0x00007380ff2877ac */ /* 0x000ea40008000800 */
[----:B------:R-:W3:Y:S01]  /*3a7c0*/  LDL.LU R24, [R1+0x78] ;  /* 0x0000780001187983 */ /* 0x000ee20000300800 */
[----:B------:R-:W-:-:S02]  /*3a7d0*/  LOP3.LUT R26, R26, 0xfffffffb, RZ, 0xc0, !PT ;  /* 0xfffffffb1a1a7812 */ /* 0x000fc400078ec0ff */
[----:B0-----:R-:W-:Y:S01]  /*3a7e0*/  ISETP.LT.AND P1, PT, R0, UR41, !P6 ;  /* 0x0000002900007c0c */ /* 0x001fe2000f721270 */
[----:B------:R-:W0:Y:S06]  /*3a7f0*/  LDCU UR41, c[0x0][0x39c] ;  /* 0x00007380ff2977ac */ /* 0x000e2c0008000800 */
[----:B------:R-:W-:Y:S01]  /*3a800*/  @P2 LOP3.LUT R26, R26, 0x4, RZ, 0xfc, !PT ;  /* 0x000000041a1a2812 */ /* 0x000fe200078efcff */
[----:B------:R-:W3:Y:S03]  /*3a810*/  LDL.LU R0, [R1+0x7c] ;  /* 0x00007c0001007983 */ /* 0x000ee60000300800 */
[----:B------:R-:W-:-:S04]  /*3a820*/  LOP3.LUT R26, R26, 0xfffffffd, RZ, 0xc0, !PT ;  /* 0xfffffffd1a1a7812 */ /* 0x000fc800078ec0ff */
[----:B------:R-:W-:-:S04]  /*3a830*/  @P1 LOP3.LUT R26, R26, 0x2, RZ, 0xfc, !PT ;  /* 0x000000021a1a1812 */ /* 0x000fc800078efcff */
[----:B------:R-:W-:-:S04]  /*3a840*/  LOP3.LUT R26, R26, 0xfffffffe, RZ, 0xc0, !PT ;  /* 0xfffffffe1a1a7812 */ /* 0x000fc800078ec0ff */
[----:B------:R-:W-:-:S05]  /*3a850*/  @P0 LOP3.LUT R26, R26, 0x1, RZ, 0xfc, !PT ;  /* 0x000000011a1a0812 */ /* 0x000fca00078efcff */
[----:B------:R-:W-:Y:S01]  /*3a860*/  STL [R1+0x1574], R26 ;  /* 0x0015741a01007387 */ /* 0x000fe20000100800 */
[----:B----4-:R-:W-:Y:S01]  /*3a870*/  ISETP.LT.AND P0, PT, R9, UR77, !P6 ;  /* 0x0000004d09007c0c */ /* 0x010fe2000f701270 */
[----:B------:R-:W4:Y:S02]  /*3a880*/  LDCU UR77, c[0x0][0x39c] ;  /* 0x00007380ff4d77ac */ /* 0x000f240008000800 */
[----:B------:R-:W4:Y:S01]  /*3a890*/  LDL.LU R9, [R1+0x80] ;  /* 0x0000800001097983 */ /* 0x000f220000300800 */
[----:B--2---:R-:W-:Y:S01]  /*3a8a0*/  ISETP.LT.AND P2, PT, R10, UR40, !P6 ;  /* 0x000000280a007c0c */ /* 0x004fe2000f741270 */
[----:B------:R-:W2:Y:S02]  /*3a8b0*/  LDCU UR40, c[0x0][0x39c] ;  /* 0x00007380ff2877ac */ /* 0x000ea40008000800 */
[----:B------:R-:W4:Y:S01]  /*3a8c0*/  LDL.LU R10, [R1+0x84] ;  /* 0x00008400010a7983 */ /* 0x000f220000300800 */
[----:B0-----:R-:W-:Y:S01]  /*3a8d0*/  ISETP.LT.AND P1, PT, R5, UR41, !P6 ;  /* 0x0000002905007c0c */ /* 0x001fe2000f721270 */
[----:B------:R-:W0:Y:S02]  /*3a8e0*/  LDCU UR41, c[0x0][0x39c] ;  /* 0x00007380ff2977ac */ /* 0x000e240008000800 */
[----:B------:R-:W4:Y:S01]  /*3a8f0*/  LDL.LU R5, [R1+0x88] ;  /* 0x0000880001057983 */ /* 0x000f220000300800 */
[----:B---3--:R-:W-:-:S04]  /*3a900*/  LOP3.LUT R27, R27, 0x7fffffff, RZ, 0xc0, !PT ;  /* 0x7fffffff1b1b7812 */ /* 0x008fc800078ec0ff */
        /* <DEDUP_REMOVED lines=8> */
[----:B------:R-:W-:Y:S02]  /*3a990*/  LOP3.LUT R27, R27, 0xefffffff, RZ, 0xc0, !PT ;  /* 0xefffffff1b1b7812 */ /* 0x000fe400078ec0ff */
[----:B--2---:R-:W-:Y:S01]  /*3a9a0*/  ISETP.LT.AND P2, PT, R6, UR40, !P6 ;  /* 0x0000002806007c0c */ /* 0x004fe2000f741270 */
[----:B------:R-:W2:Y:S01]  /*3a9b0*/  LDCU UR40, c[0x0][0x39c] ;  /* 0x00007380ff2877ac */ /* 0x000ea20008000800 */
[----:B------:R-:W-:Y:S02]  /*3a9c0*/  @P0 LOP3.LUT R27, R27, 0x10000000, RZ, 0xfc, !PT ;  /* 0x100000001b1b0812 */ /* 0x000fe400078efcff */
[----:B----4-:R-:W-:Y:S01]  /*3a9d0*/  ISETP.LT.AND P0, PT, R14, UR77, !P6 ;  /* 0x0000004d0e007c0c */ /* 0x010fe2000f701270 */
[----:B------:R-:W4:Y:S01]  /*3a9e0*/  LDCU UR77, c[0x0][0x39c] ;  /* 0x00007380ff4d77ac */ /* 0x000f220008000800 */
[----:B------:R-:W3:Y:S04]  /*3a9f0*/  LDL.LU R14, [R1+0x90] ;  /* 0x00009000010e7983 */ /* 0x000ee80000300800 */
[----:B------:R-:W3:Y:S01]  /*3aa00*/  LDL.LU R6, [R1+0x94] ;  /* 0x0000940001067983 */ /* 0x000ee20000300800 */
[----:B0-----:R-:W-:Y:S01]  /*3aa10*/  ISETP.LT.AND P1, PT, R24, UR41, !P6 ;  /* 0x0000002918007c0c */ /* 0x001fe2000f721270 */
[----:B------:R-:W0:Y:S02]  /*3aa20*/  LDCU UR41, c[0x0][0x39c] ;  /* 0x00007380ff2977ac */ /* 0x000e240008000800 */
[----:B------:R-:W3:Y:S01]  /*3aa30*/  LDL.LU R24, [R1+0x98] ;  /* 0x0000980001187983 */ /* 0x000ee20000300800 */
[----:B------:R-:W-:-:S04]  /*3aa40*/  LOP3.LUT R27, R27, 0xf7ffffff, RZ, 0xc0, !PT ;  /* 0xf7ffffff1b1b7812 */ /* 0x000fc800078ec0ff */
[----:B------:R-:W-:-:S04]  /*3aa50*/  @P0 LOP3.LUT R27, R27, 0x8000000, RZ, 0xfc, !PT ;  /* 0x080000001b1b0812 */ /* 0x000fc800078efcff */
[----:B------:R-:W-:-:S04]  /*3aa60*/  LOP3.LUT R27, R27, 0xfbffffff, RZ, 0xc0, !PT ;  /* 0xfbffffff1b1b7812 */ /* 0x000fc800078ec0ff */
[----:B------:R-:W-:Y:S02]  /*3aa70*/  @P2 LOP3.LUT R27, R27, 0x4000000, RZ, 0xfc, !PT ;  /* 0x040000001b1b2812 */ /* 0x000fe400078efcff */
[----:B-1----:R-:W-:Y:S01]  /*3aa80*/  ISETP.LT.AND P0, PT, R0, UR5, !P6 ;  /* 0x0000000500007c0c */ /* 0x002fe2000f701270 */
[----:B------:R-:W3:Y:S01]  /*3aa90*/  LDCU UR5, c[0x0][0x39c] ;  /* 0x00007380ff0577ac */ /* 0x000ee20008000800 */
[----:B------:R-:W-:Y:S01]  /*3aaa0*/  LOP3.LUT R27, R27, 0xfdffffff, RZ, 0xc0, !PT ;  /* 0xfdffffff1b1b7812 */ /* 0x000fe200078ec0ff */
[----:B------:R-:W3:Y:S03]  /*3aab0*/  LDL.LU R0, [R1+0x9c] ;  /* 0x00009c0001007983 */ /* 0x000ee60000300800 */
[----:B------:R-:W-:-:S04]  /*3aac0*/  @P1 LOP3.LUT R27, R27, 0x2000000, RZ, 0xfc, !PT ;  /* 0x020000001b1b1812 */ /* 0x000fc800078efcff */
[----:B------:R-:W-:-:S04]  /*3aad0*/  LOP3.LUT R27, R27, 0xfeffffff, RZ, 0xc0, !PT ;  /* 0xfeffffff1b1b7812 */ /* 0x000fc800078ec0ff */
[----:B------:R-:W-:-:S04]  /*3aae0*/  @P0 LOP3.LUT R27, R27, 0x1000000, RZ, 0xfc, !PT ;  /* 0x010000001b1b0812 */ /* 0x000fc800078efcff */
[----:B------:R-:W-:Y:S02]  /*3aaf0*/  LOP3.LUT R27, R27, 0xff7fffff, RZ, 0xc0, !PT ;  /* 0xff7fffff1b1b7812 */ /* 0x000fe400078ec0ff */
[----:B----4-:R-:W-:Y:S01]  /*3ab00*/  ISETP.LT.AND P0, PT, R9, UR77, !P6 ;  /* 0x0000004d09007c0c */ /* 0x010fe2000f701270 */
[----:B------:R-:W1:Y:S01]  /*3ab10*/  LDCU UR77, c[0x0][0x39c] ;  /* 0x00007380ff4d77ac */ /* 0x000e620008000800 */
[----:B------:R-:W4:Y:S01]  /*3ab20*/  LDL.LU R9, [R1+0xa0] ;  /* 0x0000a00001097983 */ /* 0x000f220000300800 */
[----:B--2---:R-:W-:Y:S01]  /*3ab30*/  ISETP.LT.AND P2, PT, R10, UR40, !P6 ;  /* 0x000000280a007c0c */ /* 0x004fe2000f741270 */
[----:B------:R-:W2:Y:S02]  /*3ab40*/  LDCU UR40, c[0x0][0x39c] ;  /* 0x00007380ff2877ac */ /* 0x000ea40008000800 */
[----:B------:R-:W4:Y:S07]  /*3ab50*/  LDL.LU R10, [R1+0xa4] ;  /* 0x0000a400010a7983 */ /* 0x000f2e0000300800 */
[----:B------:R-:W-:-:S02]  /*3ab60*/  @P0 LOP3.LUT R27, R27, 0x800000, RZ, 0xfc, !PT ;  /* 0x008000001b1b0812 */ /* 0x000fc400078efcff */
[----:B0-----:R-:W-:Y:S01]  /*3ab70*/  ISETP.LT.AND P1, PT, R5, UR41, !P6 ;  /* 0x0000002905007c0c */ /* 0x001fe2000f721270 */
[----:B------:R-:W0:Y:S01]  /*3ab80*/  LDCU UR41, c[0x0][0x39c] ;  /* 0x00007380ff2977ac */ /* 0x000e220008000800 */
[----:B------:R-:W-:Y:S01]  /*3ab90*/  LOP3.LUT R27, R27, 0xffbfffff, RZ, 0xc0, !PT ;  /* 0xffbfffff1b1b7812 */ /* 0x000fe200078ec0ff */
[----:B------:R-:W4:Y:S03]  /*3aba0*/  LDL.LU R5, [R1+0xa8] ;  /* 0x0000a80001057983 */ /* 0x000f260000300800 */
[----:B------:R-:W-:-:S04]  /*3abb0*/  @P2 LOP3.LUT R27, R27, 0x400000, RZ, 0xfc, !PT ;  /* 0x004000001b1b2812 */ /* 0x000fc800078efcff */
[----:B------:R-:W-:-:S04]  /*3abc0*/  LOP3.LUT R27, R27, 0xffdfffff, RZ, 0xc0, !PT ;  /* 0xffdfffff1b1b7812 */ /* 0x000fc800078ec0ff */
[----:B------:R-:W-:-:S04]  /*3abd0*/  @P1 LOP3.LUT R27, R27, 0x200000, RZ, 0xfc, !PT ;  /* 0x002000001b1b1812 */ /* 0x000fc800078efcff */
[----:B------:R-:W-:Y:S02]  /*3abe0*/  LOP3.LUT R27, R27, 0xffefffff, RZ, 0xc0, !PT ;  /* 0xffefffff1b1b7812 */ /* 0x000fe400078ec0ff */
[----:B---3--:R-:W-:Y:S01]  /*3abf0*/  ISETP.LT.AND P0, PT, R7, UR5, !P6 ;  /* 0x0000000507007c0c */ /* 0x008fe2000f701270 */
[----:B------:R-:W3:Y:S01]  /*3ac00*/  LDCU UR5, c[0x0][0x39c] ;  /* 0x00007380ff0577ac */ /* 0x000ee20008000800 */
[----:B------:R-:W4:Y:S11]  /*3ac10*/  LDL.LU R7, [R1+0xac] ;  /* 0x0000ac0001077983 */ /* 0x000f360000300800 */
[----:B------:R-:W-:-:S02]  /*3ac20*/  @P0 LOP3.LUT R27, R27, 0x100000, RZ, 0xfc, !PT ;  /* 0x001000001b1b0812 */ /* 0x000fc400078efcff */
[----:B-1----:R-:W-:Y:S01]  /*3ac30*/  ISETP.LT.AND P0, PT, R14, UR77, !P6 ;  /* 0x0000004d0e007c0c */ /* 0x002fe2000f701270 */
[----:B------:R-:W4:Y:S01]  /*3ac40*/  LDCU UR77, c[0x0][0x39c] ;  /* 0x00007380ff4d77ac */ /* 0x000f220008000800 */
[----:B------:R-:W4:Y:S01]  /*3ac50*/  LDL.LU R14, [R1+0xb0] ;  /* 0x0000b000010e7983 */ /* 0x000f220000300800 */
[----:B--2---:R-:W-:Y:S01]  /*3ac60*/  ISETP.LT.AND P2, PT, R6, UR40, !P6 ;  /* 0x0000002806007c0c */ /* 0x004fe2000f741270 */
[----:B------:R-:W1:Y:S02]  /*3ac70*/  LDCU UR40, c[0x0][0x39c] ;  /* 0x00007380ff2877ac */ /* 0x000e640008000800 */
[----:B------:R-:W2:Y:S01]  /*3ac80*/  LDL.LU R6, [R1+0xb4] ;  /* 0x0000b40001067983 */ /* 0x000ea20000300800 */
[----:B0-----:R-:W-:Y:S01]  /*3ac90*/  ISETP.LT.AND P1, PT, R24, UR41, !P6 ;  /* 0x0000002918007c0c */ /* 0x001fe2000f721270 */
[----:B------:R-:W0:Y:S02]  /*3aca0*/  LDCU UR41, c[0x0][0x39c] ;  /* 0x00007380ff2977ac */ /* 0x000e240008000800 */
[----:B------:R-:W2:Y:S01]  /*3acb0*/  LDL.LU R24, [R1+0xb8] ;  /* 0x0000b80001187983 */ /* 0x000ea20000300800 */
[----:B------:R-:W-:-:S04]  /*3acc0*/  LOP3.LUT R27, R27, 0xfff7ffff, RZ, 0xc0, !PT ;  /* 0xfff7ffff1b1b7812 */ /* 0x000fc800078ec0ff */
[----:B------:R-:W-:-:S04]  /*3acd0*/  @P0 LOP3.LUT R27, R27, 0x80000, RZ, 0xfc, !PT ;  /* 0x000800001b1b0812 */ /* 0x000fc800078efcff */
[----:B------:R-:W-:-:S04]  /*3ace0*/  LOP3.LUT R27, R27, 0xfffbffff, RZ, 0xc0, !PT ;  /* 0xfffbffff1b1b7812 */ /* 0x000fc800078ec0ff */
[----:B------:R-:W-:Y:S02]  /*3acf0*/  @P2 LOP3.LUT R27, R27, 0x40000, RZ, 0xfc, !PT ;  /* 0x000400001b1b2812 */ /* 0x000fe400078efcff */
[----:B---3--:R-:W-:Y:S01]  /*3ad00*/  ISETP.LT.AND P0, PT, R0, UR5, !P6 ;  /* 0x0000000500007c0c */ /* 0x008fe2000f701270 */
[----:B------:R-:W3:Y:S01]  /*3ad10*/  LDCU UR5, c[0x0][0x39c] ;  /* 0x00007380ff0577ac */ /* 0x000ee20008000800 */
[----:B------:R-:W2:Y:S01]  /*3ad20*/  LDL.LU R0, [R1+0xbc] ;  /* 0x0000bc0001007983 */ /* 0x000ea20000300800 */
[----:B------:R-:W-:-:S04]  /*3ad30*/  LOP3.LUT R27, R27, 0xfffdffff, RZ, 0xc0, !PT ;  /* 0xfffdffff1b1b7812 */ /* 0x000fc800078ec0ff */
[----:B------:R-:W-:-:S04]  /*3ad40*/  @P1 LOP3.LUT R27, R27, 0x20000, RZ, 0xfc, !PT ;  /* 0x000200001b1b1812 */ /* 0x000fc800078efcff */
[----:B------:R-:W-:-:S04]  /*3ad50*/  LOP3.LUT R27, R27, 0xfffeffff, RZ, 0xc0, !PT ;  /* 0xfffeffff1b1b7812 */ /* 0x000fc800078ec0ff */
[----:B------:R-:W-:-:S04]  /*3ad60*/  @P0 LOP3.LUT R27, R27, 0x10000, RZ, 0xfc, !PT ;  /* 0x000100001b1b0812 */ /* 0x000fc800078efcff */
[----:B------:R-:W-:Y:S02]  /*3ad70*/  LOP3.LUT R27, R27, 0xffff7fff, RZ, 0xc0, !PT ;  /* 0xffff7fff1b1b7812 */ /* 0x000fe400078ec0ff */
[----:B----4-:R-:W-:Y:S01]  /*3ad80*/  ISETP.LT.AND P0, PT, R9, UR77, !P6 ;  /* 0x0000004d09007c0c */ /* 0x010fe2000f701270 */
[----:B------:R-:W4:Y:S01]  /*3ad90*/  LDCU UR77, c[0x0][0x39c] ;  /* 0x00007380ff4d77ac */ /* 0x000f220008000800 */
[----:B------:R-:W2:Y:S01]  /*3ada0*/  LDL.LU R9, [R1+0xc0] ;  /* 0x0000c00001097983 */ /* 0x000ea20000300800 */
[----:B-1----:R-:W-:Y:S01]  /*3adb0*/  ISETP.LT.AND P2, PT, R10, UR40, !P6 ;  /* 0x000000280a007c0c */ /* 0x002fe2000f741270 */
[----:B------:R-:W2:Y:S02]  /*3adc0*/  LDCU UR40, c[0x0][0x39c] ;  /* 0x00007380ff2877ac */ /* 0x000ea40008000800 */
[----:B------:R-:W2:Y:S01]  /*3add0*/  LDL.LU R10, [R1+0xc4] ;  /* 0x0000c400010a7983 */ /* 0x000ea20000300800 */
[----:B0-----:R-:W-:Y:S01]  /*3ade0*/  ISETP.LT.AND P1, PT, R5, UR41, !P6 ;  /* 0x0000002905007c0c */ /* 0x001fe2000f721270 */
[----:B------:R-:W0:Y:S02]  /*3adf0*/  LDCU UR41, c[0x0][0x39c] ;  /* 0x00007380ff2977ac */ /* 0x000e240008000800 */
[----:B------:R-:W2:Y:S03]  /*3ae00*/  LDL.LU R5, [R1+0xc8] ;  /* 0x0000c80001057983 */ /* 0x000ea60000300800 */
[----:B------:R-:W-:-:S04]  /*3ae10*/  @P0 LOP3.LUT R27, R27, 0x8000, RZ, 0xfc, !PT ;  /* 0x000080001b1b0812 */ /* 0x000fc800078efcff */
[----:B------:R-:W-:-:S04]  /*3ae20*/  LOP3.LUT R27, R27, 0xffffbfff, RZ, 0xc0, !PT ;  /* 0xffffbfff1b1b7812 */ /* 0x000fc800078ec0ff */
[----:B------:R-:W-:Y:S02]  /*3ae30*/  @P2 LOP3.LUT R27, R27, 0x4000, RZ, 0xfc, !PT ;  /* 0x000040001b1b2812 */ /* 0x000fe400078efcff */
[----:B---3--:R-:W-:Y:S01]  /*3ae40*/  ISETP.LT.AND P0, PT, R7, UR5, !P6 ;  /* 0x0000000507007c0c */ /* 0x008fe2000f701270 */
[----:B------:R-:W1:Y:S01]  /*3ae50*/  LDCU UR5, c[0x0][0x39c] ;  /* 0x00007380ff0577ac */ /* 0x000e620008000800 */
[----:B------:R-:W3:Y:S01]  /*3ae60*/  LDL.LU R7, [R1+0xcc] ;  /* 0x0000cc0001077983 */ /* 0x000ee20000300800 */
[----:B--2---:R-:W-:Y:S01]  /*3ae70*/  ISETP.LT.AND P2, PT, R6, UR40, !P6 ;  /* 0x0000002806007c0c */ /* 0x004fe2000f741270 */
[----:B------:R-:W2:Y:S02]  /*3ae80*/  LDCU UR40, c[0x0][0x39c] ;  /* 0x00007380ff2877ac */ /* 0x000ea40008000800 */
[----:B------:R-:W3:Y:S01]  /*3ae90*/  LDL.LU R6, [R1+0xd0] ;  /* 0x0000d00001067983 */ /* 0x000ee20000300800 */
[----:B------:R-:W-:-:S04]  /*3aea0*/  LOP3.LUT R27, R27, 0xffffdfff, RZ, 0xc0, !PT ;  /* 0xffffdfff1b1b7812 */ /* 0x000fc800078ec0ff */
[----:B------:R-:W-:Y:S02]  /*3aeb0*/  @P1 LOP3.LUT R27, R27, 0x2000, RZ, 0xfc, !PT ;  /* 0x000020001b1b1812 */ /* 0x000fe400078efcff */
[----:B0-----:R-:W-:Y:S01]  /*3aec0*/  ISETP.LT.AND P1, PT, R24, UR41, !P6 ;  /* 0x0000002918007c0c */ /* 0x001fe2000f721270 */
[----:B------:R-:W0:Y:S01]  /*3aed0*/  LDCU UR41, c[0x0][0x39c] ;  /* 0x00007380ff2977ac */ /* 0x000e220008000800 */
[----:B------:R-:W3:Y:S01]  /*3aee0*/  LDL.LU R24, [R1+0xd4] ;  /* 0x0000d40001187983 */ /* 0x000ee20000300800 */
[----:B------:R-:W-:-:S04]  /*3aef0*/  LOP3.LUT R27, R27, 0xffffefff, RZ, 0xc0, !PT ;  /* 0xffffefff1b1b7812 */ /* 0x000fc800078ec0ff */
[----:B------:R-:W-:Y:S02]  /*3af00*/  @P0 LOP3.LUT R27, R27, 0x1000, RZ, 0xfc, !PT ;  /* 0x000010001b1b0812 */ /* 0x000fe400078efcff */
[----:B----4-:R-:W-:Y:S01]  /*3af10*/  ISETP.LT.AND P0, PT, R14, UR77, !P6 ;  /* 0x0000004d0e007c0c */ /* 0x010fe2000f701270 */
[----:B------:R-:W4:Y:S01]  /*3af20*/  LDCU UR77, c[0x0][0x39c] ;  /* 0x00007380ff4d77ac */ /* 0x000f220008000800 */
[----:B------:R-:W-:-:S11]  /*3af30*/  LOP3.LUT R27, R27, 0xfffff7ff, RZ, 0xc0, !PT ;  /* 0xfffff7ff1b1b7812 */ /* 0x000fd600078ec0ff */
        /* <DEDUP_REMOVED lines=32> */
[----:B------:R-:W-:-:S11]  /*3b140*/  LOP3.LUT R27, R27, 0xfffffff7, RZ, 0xc0, !PT ;  /* 0xfffffff71b1b7812 */ /* 0x000fd600078ec0ff */
[----:B------:R-:W-:Y:S02]  /*3b150*/  @P0 LOP3.LUT R27, R27, 0x8, RZ, 0xfc, !PT ;  /* 0x000000081b1b0812 */ /* 0x000fe400078efcff */
[----:B---3--:R-:W-:Y:S01]  /*3b160*/  ISETP.LT.AND P0, PT, R28, UR5, !P6 ;  /* 0x000000051c007c0c */ /* 0x008fe2000f701270 */
        /* <DEDUP_REMOVED lines=15> */
[----:B------:R-:W-:Y:S02]  /*3b260*/  @P0 LOP3.LUT R27, R27, 0x1, RZ, 0xfc, !PT ;  /* 0x000000011b1b0812 */ /* 0x000fe400078efcff */
[----:B----4-:R-:W-:Y:S01]  /*3b270*/  ISETP.LT.AND P0, PT, R9, UR77, !P6 ;  /* 0x0000004d09007c0c */ /* 0x010fe2000f701270 */
[----:B------:R-:W4:Y:S01]  /*3b280*/  LDCU UR77, c[0x0][0x39c] ;  /* 0x00007380ff4d77ac */ /* 0x000f220008000800 */
        /* <DEDUP_REMOVED lines=41> */
[----:B------:R-:W4:Y:S11]  /*3b520*/  LDL.LU R9, [R1+0x120] ;  /* 0x0001200001097983 */ /* 0x000f360000300800 */
[----:B------:R-:W-:-:S02]  /*3b530*/  @P0 LOP3.LUT R28, R28, 0x800000, RZ, 0xfc, !PT ;  /* 0x008000001c1c0812 */ /* 0x000fc400078efcff */
[----:B--2---:R-:W-:Y:S01]  /*3b540*/  ISETP.LT.AND P2, PT, R10, UR40, !P6 ;  /* 0x000000280a007c0c */ /* 0x004fe2000f741270 */
[----:B------:R-:W2:Y:S01]  /*3b550*/  LDCU UR40, c[0x0][0x39c] ;  /* 0x00007380ff2877ac */ /* 0x000ea20008000800 */
[----:B------:R-:W4:Y:S01]  /*3b560*/  LDL.LU R10, [R1+0x124] ;  /* 0x00012400010a7983 */ /* 0x000f220000300800 */
[----:B------:R-:W-:Y:S02]  /*3b570*/  LOP3.LUT R28, R28, 0xffbfffff, RZ, 0xc0, !PT ;  /* 0xffbfffff1c1c7812 */ /* 0x000fe400078ec0ff */
[----:B0-----:R-:W-:Y:S01]  /*3b580*/  ISETP.LT.AND P1, PT, R5, UR41, !P6 ;  /* 0x0000002905007c0c */ /* 0x001fe2000f721270 */
[----:B------:R-:W0:Y:S01]  /*3b590*/  LDCU UR41, c[0x0][0x39c] ;  /* 0x00007380ff2977ac */ /* 0x000e220008000800 */
[----:B------:R-:W4:Y:S06]  /*3b5a0*/  LDL.LU R5, [R1+0x128] ;  /* 0x0001280001057983 */ /* 0x000f2c0000300800 */
        /* <DEDUP_REMOVED lines=74> */
[----:B------:R-:W-:Y:S01]  /*3ba50*/  LOP3.LUT R28, R28, 0xffffffbf, RZ, 0xc0, !PT ;  /* 0xffffffbf1c1c7812 */ /* 0x000fe200078ec0ff */
[----:B------:R-:W4:Y:S01]  /*3ba60*/  LDL.LU R10, [R1+0x164] ;  /* 0x00016400010a7983 */ /* 0x000f220000300800 */
[----:B0-----:R-:W-:Y:S01]  /*3ba70*/  ISETP.LT.AND P1, PT, R5, UR41, !P6 ;  /* 0x0000002905007c0c */ /* 0x001fe2000f721270 */
[----:B------:R-:W0:Y:S02]  /*3ba80*/  LDCU UR41, c[0x0][0x39c] ;  /* 0x00007380ff2977ac */ /* 0x000e240008000800 */
        /* <DEDUP_REMOVED lines=131> */
[----:B0-----:R-:W-:Y:S01]  /*3c2c0*/  ISETP.LT.AND P1, PT, R24, UR41, !P6 ;  /* 0x0000002918007c0c */ /* 0x001fe2000f721270 */
[----:B------:R-:W0:Y:S02]  /*3c2d0*/  LDCU UR41, c[0x0][0x39c] ;  /* 0x00007380ff2977ac */ /* 0x000e240008000800 */
        /* <DEDUP_REMOVED lines=96> */
[----:B------:R-:W-:Y:S02]  /*3c8e0*/  @P0 LOP3.LUT R30, R30, 0x1000000, RZ, 0xfc, !PT ;  /* 0x010000001e1e0812 */ /* 0x000fe400078efcff */
[----:B----4-:R-:W-:Y:S01]  /*3c8f0*/  ISETP.LT.AND P0, PT, R9, UR77, !P6 ;  /* 0x0000004d09007c0c */ /* 0x010fe2000f701270 */
[----:B------:R-:W1:Y:S01]  /*3c900*/  LDCU UR77, c[0x0][0x39c] ;  /* 0x00007380ff4d77ac */ /* 0x000e620008000800 */
[----:B------:R-:W4:Y:S01]  /*3c910*/  LDL.LU R9, [R1+0x220] ;  /* 0x0002200001097983 */ /* 0x000f220000300800 */
[----:B------:R-:W-:-:S10]  /*3c920*/  LOP3.LUT R30, R30, 0xff7fffff, RZ, 0xc0, !PT ;  /* 0xff7fffff1e1e7812 */ /* 0x000fd400078ec0ff */
[----:B------:R-:W-:Y:S02]  /*3c930*/  @P0 LOP3.LUT R30, R30, 0x800000, RZ, 0xfc, !PT ;  /* 0x008000001e1e0812 */ /* 0x000fe400078efcff */
        /* <DEDUP_REMOVED lines=34> */
[----:B------:R-:W-:Y:S02]  /*3cb60*/  @P0 LOP3.LUT R30, R30, 0x10000, RZ, 0xfc, !PT ;  /* 0x000100001e1e0812 */ /* 0x000fe400078efcff */
[----:B----4-:R-:W-:Y:S01]  /*3cb70*/  ISETP.LT.AND P0, PT, R9, UR77, !P6 ;  /* 0x0000004d09007c0c */ /* 0x010fe2000f701270 */
[----:B------:R-:W4:Y:S01]  /*3cb80*/  LDCU UR77, c[0x0][0x39c] ;  /* 0x00007380ff4d77ac */ /* 0x000f220008000800 */
[----:B------:R-:W2:Y:S01]  /*3cb90*/  LDL.LU R9, [R1+0x240] ;  /* 0x0002400001097983 */ /* 0x000ea20000300800 */
[----:B------:R-:W-:Y:S02]  /*3cba0*/  LOP3.LUT R30, R30, 0xffff7fff, RZ, 0xc0, !PT ;  /* 0xffff7fff1e1e7812 */ /* 0x000fe400078ec0ff */
[----:B-1----:R-:W-:Y:S01]  /*3cbb0*/  ISETP.LT.AND P2, PT, R10, UR40, !P6 ;  /* 0x000000280a007c0c */ /* 0x002fe2000f741270 */
[----:B------:R-:W2:Y:S01]  /*3cbc0*/  LDCU UR40, c[0x0][0x39c] ;  /* 0x00007380ff2877ac */ /* 0x000ea20008000800 */
[----:B------:R-:W2:Y:S01]  /*3cbd0*/  LDL.LU R10, [R1+0x244] ;  /* 0x00024400010a7983 */ /* 0x000ea20000300800 */
[----:B0-----:R-:W-:Y:S01]  /*3cbe0*/  ISETP.LT.AND P1, PT, R5, UR41, !P6 ;  /* 0x0000002905007c0c */ /* 0x001fe2000f721270 */
[----:B------:R-:W0:Y:S02]  /*3cbf0*/  LDCU UR41, c[0x0][0x39c] ;  /* 0x00007380ff2977ac */ /* 0x000e240008000800 */
[----:B------:R-:W2:Y:S02]  /*3cc00*/  LDL.LU R5, [R1+0x248] ;  /* 0x0002480001057983 */ /* 0x000ea40000300800 */
        /* <DEDUP_REMOVED lines=26> */
[----:B------:R-:W-:Y:S01]  /*3cdb0*/  @P1 LOP3.LUT R30, R30, 0x200, RZ, 0xfc, !PT ;  /* 0x000002001e1e1812 */ /* 0x000fe200078efcff */
[----:B------:R-:W3:Y:S03]  /*3cdc0*/  LDL.LU R14, [R1+0x260] ;  /* 0x00026000010e7983 */ /* 0x000ee60000300800 */
[----:B------:R-:W-:-:S04]  /*3cdd0*/  LOP3.LUT R30, R30, 0xfffffeff, RZ, 0xc0, !PT ;  /* 0xfffffeff1e1e7812 */ /* 0x000fc800078ec0ff */
[----:B------:R-:W-:Y:S02]  /*3cde0*/  @P0 LOP3.LUT R30, R30, 0x100, RZ, 0xfc, !PT ;  /* 0x000001001e1e0812 */ /* 0x000fe400078efcff */
[----:B----4-:R-:W-:Y:S01]  /*3cdf0*/  ISETP.LT.AND P0, PT, R9, UR77, !P6 ;  /* 0x0000004d09007c0c */ /* 0x010fe2000f701270 */
[----:B------:R-:W1:Y:S01]  /*3ce00*/  LDCU UR77, c[0x0][0x39c] ;  /* 0x00007380ff4d77ac */ /* 0x000e620008000800 */
[----:B------:R-:W-:Y:S01]  /*3ce10*/  LOP3.LUT R30, R30, 0xffffff7f, RZ, 0xc0, !PT ;  /* 0xffffff7f1e1e7812 */ /* 0x000fe200078ec0ff */
[----:B------:R-:W4:Y:S01]  /*3ce20*/  LDL.LU R9, [R1+0x264] ;  /* 0x0002640001097983 */ /* 0x000f220000300800 */
[----:B--2---:R-:W-:Y:S01]  /*3ce30*/  ISETP.LT.AND P2, PT, R10, UR40, !P6 ;  /* 0x000000280a007c0c */ /* 0x004fe2000f741270 */
[----:B------:R-:W2:Y:S08]  /*3ce40*/  LDCU UR40, c[0x0][0x39c] ;  /* 0x00007380ff2877ac */ /* 0x000eb00008000800 */
[----:B------:R-:W-:Y:S01]  /*3ce50*/  @P0 LOP3.LUT R30, R30, 0x80, RZ, 0xfc, !PT ;  /* 0x000000801e1e0812 */ /* 0x000fe200078efcff */
[----:B------:R-:W4:Y:S01]  /*3ce60*/  LDL.LU R10, [R1+0x268] ;  /* 0x00026800010a7983 */ /* 0x000f220000300800 */
[----:B0-----:R-:W-:Y:S01]  /*3ce70*/  ISETP.LT.AND P1, PT, R5, UR41, !P6 ;  /* 0x0000002905007c0c */ /* 0x001fe2000f721270 */
[----:B------:R-:W0:Y:S01]  /*3ce80*/  LDCU UR41, c[0x0][0x39c] ;  /* 0x00007380ff2977ac */ /* 0x000e220008000800 */
[----:B------:R-:W-:-:S04]  /*3ce90*/  LOP3.LUT R30, R30, 0xffffffbf, RZ, 0xc0, !PT ;  /* 0xffffffbf1e1e7812 */ /* 0x000fc800078ec0ff */
        /* <DEDUP_REMOVED lines=9> */
[----:B------:R-:W1:Y:S01]  /*3cf30*/  LDCU UR77, c[0x0][0x39c] ;  /* 0x00007380ff4d77ac */ /* 0x000e620008000800 */
[----:B------:R-:W-:-:S11]  /*3cf40*/  LOP3.LUT R30, R30, 0xfffffff7, RZ, 0xc0, !PT ;  /* 0xfffffff71e1e7812 */ /* 0x000fd600078ec0ff */
[----:B------:R-:W-:Y:S02]  /*3cf50*/  @P0 LOP3.LUT R30, R30, 0x8, RZ, 0xfc, !PT ;  /* 0x000000081e1e0812 */ /* 0x000fe400078efcff */
[----:B---3--:R-:W-:Y:S01]  /*3cf60*/  ISETP.LT.AND P0, PT, R31, UR5, !P6 ;  /* 0x000000051f007c0c */ /* 0x008fe2000f701270 */
[----:B------:R-:W3:Y:S01]  /*3cf70*/  LDCU UR5, c[0x0][0x39c] ;  /* 0x00007380ff0577ac */ /* 0x000ee20008000800 */
[----:B------:R-:W3:Y:S01]  /*3cf80*/  LDL.LU R31, [R1+0x15a0] ;  /* 0x0015a000011f7983 */ /* 0x000ee20000300800 */
[----:B--2---:R-:W-:Y:S02]  /*3cf90*/  ISETP.LT.AND P2, PT, R24, UR40, !P6 ;  /* 0x0000002818007c0c */ /* 0x004fe4000f741270 */
[----:B------:R-:W-:Y:S01]  /*3cfa0*/  LOP3.LUT R30, R30, 0xfffffffb, RZ, 0xc0, !PT ;  /* 0xfffffffb1e1e7812 */ /* 0x000fe200078ec0ff */
[----:B------:R-:W2:Y:S01]  /*3cfb0*/  LDL.LU R5, [R1+0x270] ;  /* 0x0002700001057983 */ /* 0x000ea20000300800 */
[----:B------:R-:W4:Y:S03]  /*3cfc0*/  LDCU UR40, c[0x0][0x39c] ;  /* 0x00007380ff2877ac */ /* 0x000f260008000800 */
[----:B------:R-:W2:Y:S04]  /*3cfd0*/  LDL.LU R6, [R1+0x274] ;  /* 0x0002740001067983 */ /* 0x000ea80000300800 */
[----:B------:R-:W2:Y:S02]  /*3cfe0*/  LDL.LU R24, [R1+0x278] ;  /* 0x0002780001187983 */ /* 0x000ea40000300800 */
[----:B------:R-:W-:-:S02]  /*3cff0*/  @P2 LOP3.LUT R30, R30, 0x4, RZ, 0xfc, !PT ;  /* 0x000000041e1e2812 */ /* 0x000fc400078efcff */
[----:B0-----:R-:W-:Y:S01]  /*3d000*/  ISETP.LT.AND P1, PT, R0, UR41, !P6 ;  /* 0x0000002900007c0c */ /* 0x001fe2000f721270 */
[----:B------:R-:W0:Y:S01]  /*3d010*/  LDCU UR41, c[0x0][0x39c] ;  /* 0x00007380ff2977ac */ /* 0x000e220008000800 */
[----:B------:R-:W2:Y:S01]  /*3d020*/  LDL.LU R0, [R1+0x27c] ;  /* 0x00027c0001007983 */ /* 0x000ea20000300800 */
[----:B------:R-:W-:-:S10]  /*3d030*/  LOP3.LUT R30, R30, 0xfffffffd, RZ, 0xc0, !PT ;  /* 0xfffffffd1e1e7812 */ /* 0x000fd400078ec0ff */
[----:B------:R-:W-:-:S04]  /*3d040*/  @P1 LOP3.LUT R30, R30, 0x2, RZ, 0xfc, !PT ;  /* 0x000000021e1e1812 */ /* 0x000fc800078efcff */
[----:B------:R-:W-:-:S04]  /*3d050*/  LOP3.LUT R30, R30, 0xfffffffe, RZ, 0xc0, !PT ;  /* 0xfffffffe1e1e7812 */ /* 0x000fc800078ec0ff */
[----:B------:R-:W-:Y:S02]  /*3d060*/  @P0 LOP3.LUT R30, R30, 0x1, RZ, 0xfc, !PT ;  /* 0x000000011e1e0812 */ /* 0x000fe400078efcff */
[----:B-1----:R-:W-:Y:S01]  /*3d070*/  ISETP.LT.AND P0, PT, R14, UR77, !P6 ;  /* 0x0000004d0e007c0c */ /* 0x002fe2000f701270 */
[----:B------:R-:W1:Y:S01]  /*3d080*/  LDCU UR77, c[0x0][0x39c] ;  /* 0x00007380ff4d77ac */ /* 0x000e620008000800 */
[----:B------:R-:W2:Y:S01]  /*3d090*/  LDL.LU R14, [R1+0x280] ;  /* 0x00028000010e7983 */ /* 0x000ea20000300800 */
[----:B----4-:R-:W-:Y:S01]  /*3d0a0*/  ISETP.LT.AND P2, PT, R9, UR40, !P6 ;  /* 0x0000002809007c0c */ /* 0x010fe2000f741270 */
[----:B------:R-:W4:Y:S02]  /*3d0b0*/  LDCU UR40, c[0x0][0x39c] ;  /* 0x00007380ff2877ac */ /* 0x000f240008000800 */
[----:B------:R-:W2:Y:S01]  /*3d0c0*/  LDL.LU R9, [R1+0x284] ;  /* 0x0002840001097983 */ /* 0x000ea20000300800 */
[----:B0-----:R-:W-:Y:S01]  /*3d0d0*/  ISETP.LT.AND P1, PT, R10, UR41, !P6 ;  /* 0x000000290a007c0c */ /* 0x001fe2000f721270 */
[----:B------:R-:W2:Y:S02]  /*3d0e0*/  LDCU UR41, c[0x0][0x39c] ;  /* 0x00007380ff2977ac */ /* 0x000ea40008000800 */
[----:B------:R-:W2:Y:S01]  /*3d0f0*/  LDL.LU R10, [R1+0x288] ;  /* 0x00028800010a7983 */ /* 0x000ea20000300800 */
[----:B---3--:R-:W-:-:S04]  /*3d100*/  LOP3.LUT R31, R31, 0x7fffffff, RZ, 0xc0, !PT ;  /* 0x7fffffff1f1f7812 */ /* 0x008fc800078ec0ff */
[----:B------:R-:W-:Y:S02]  /*3d110*/  @P0 LOP3.LUT R31, R31, 0x80000000, RZ, 0xfc, !PT ;  /* 0x800000001f1f0812 */ /* 0x000fe400078efcff */
[----:B------:R-:W-:Y:S01]  /*3d120*/  ISETP.LT.AND P0, PT, R7, UR5, !P6 ;  /* 0x0000000507007c0c */ /* 0x000fe2000f701270 */
[----:B------:R-:W0:Y:S01]  /*3d130*/  LDCU UR5, c[0x0][0x39c] ;  /* 0x00007380ff0577ac */ /* 0x000e220008000800 */
[----:B------:R-:W3:Y:S01]  /*3d140*/  LDL.LU R7, [R1+0x28c] ;  /* 0x00028c0001077983 */ /* 0x000ee20000300800 */
[----:B------:R-:W-:-:S04]  /*3d150*/  LOP3.LUT R31, R31, 0xbfffffff, RZ, 0xc0, !PT ;  /* 0xbfffffff1f1f7812 */ /* 0x000fc800078ec0ff */
[----:B------:R-:W-:-:S04]  /*3d160*/  @P2 LOP3.LUT R31, R31, 0x40000000, RZ, 0xfc, !PT ;  /* 0x400000001f1f2812 */ /* 0x000fc800078efcff */
[----:B------:R-:W-:-:S04]  /*3d170*/  LOP3.LUT R31, R31, 0xdfffffff, RZ, 0xc0, !PT ;  /* 0xdfffffff1f1f7812 */ /* 0x000fc800078ec0ff */
[----:B------:R-:W-:Y:S02]  /*3d180*/  @P1 LOP3.LUT R31, R31, 0x20000000, RZ, 0xfc, !PT ;  /* 0x200000001f1f1812 */ /* 0x000fe400078efcff */
[----:B--2---:R-:W-:Y:S01]  /*3d190*/  ISETP.LT.AND P1, PT, R24, UR41, !P6 ;  /* 0x0000002918007c0c */ /* 0x004fe2000f721270 */
[----:B------:R-:W2:Y:S01]  /*3d1a0*/  LDCU UR41, c[0x0][0x39c] ;  /* 0x00007380ff2977ac */ /* 0x000ea20008000800 */
[----:B------:R-:W3:Y:S01]  /*3d1b0*/  LDL.LU R24, [R1+0x290] ;  /* 0x0002900001187983 */ /* 0x000ee20000300800 */
[----:B------:R-:W-:Y:S02]  /*3d1c0*/  LOP3.LUT R31, R31, 0xefffffff, RZ, 0xc0, !PT ;  /* 0xefffffff1f1f7812 */ /* 0x000fe400078ec0ff */
[----:B----4-:R-:W-:Y:S01]  /*3d1d0*/  ISETP.LT.AND P2, PT, R6, UR40, !P6 ;  /* 0x0000002806007c0c */ /* 0x010fe2000f741270 */
[----:B------:R-:W4:Y:S01]  /*3d1e0*/  LDCU UR40, c[0x0][0x39c] ;  /* 0x00007380ff2877ac */ /* 0x000f220008000800 */
[----:B------:R-:W-:Y:S02]  /*3d1f0*/  @P0 LOP3.LUT R31, R31, 0x10000000, RZ, 0xfc, !PT ;  /* 0x100000001f1f0812 */ /* 0x000fe400078efcff */
[----:B-1----:R-:W-:Y:S01]  /*3d200*/  ISETP.LT.AND P0, PT, R5, UR77, !P6 ;  /* 0x0000004d05007c0c */ /* 0x002fe2000f701270 */
[----:B------:R-:W1:Y:S01]  /*3d210*/  LDCU UR77, c[0x0][0x39c] ;  /* 0x00007380ff4d77ac */ /* 0x000e620008000800 */
[----:B------:R-:W3:Y:S04]  /*3d220*/  LDL.LU R5, [R1+0x294] ;  /* 0x0002940001057983 */ /* 0x000ee80000300800 */
[----:B------:R-:W3:Y:S01]  /*3d230*/  LDL.LU R6, [R1+0x298] ;  /* 0x0002980001067983 */ /* 0x000ee20000300800 */
[----:B------:R-:W-:-:S06]  /*3d240*/  LOP3.LUT R31, R31, 0xf7ffffff, RZ, 0xc0, !PT ;  /* 0xf7ffffff1f1f7812 */ /* 0x000fcc00078ec0ff */
[----:B------:R-:W-:-:S04]  /*3d250*/  @P0 LOP3.LUT R31, R31, 0x8000000, RZ, 0xfc, !PT ;  /* 0x080000001f1f0812 */ /* 0x000fc800078efcff */
[----:B------:R-:W-:-:S04]  /*3d260*/  LOP3.LUT R31, R31, 0xfbffffff, RZ, 0xc0, !PT ;  /* 0xfbffffff1f1f7812 */ /* 0x000fc800078ec0ff */
[----:B------:R-:W-:Y:S02]  /*3d270*/  @P2 LOP3.LUT R31, R31, 0x4000000, RZ, 0xfc, !PT ;  /* 0x040000001f1f2812 */ /* 0x000fe400078efcff */
[----:B0-----:R-:W-:Y:S01]  /*3d280*/  ISETP.LT.AND P0, PT, R0, UR5, !P6 ;  /* 0x0000000500007c0c */ /* 0x001fe2000f701270 */
[----:B------:R-:W3:Y:S01]  /*3d290*/  LDCU UR5, c[0x0][0x39c] ;  /* 0x00007380ff0577ac */ /* 0x000ee20008000800 */
[----:B------:R-:W-:Y:S01]  /*3d2a0*/  LOP3.LUT R31, R31, 0xfdffffff, RZ, 0xc0, !PT ;  /* 0xfdffffff1f1f7812 */ /* 0x000fe200078ec0ff */
[----:B------:R-:W3:Y:S03]  /*3d2b0*/  LDL.LU R0, [R1+0x29c] ;  /* 0x00029c0001007983 */ /* 0x000ee60000300800 */
[----:B------:R-:W-:-:S04]  /*3d2c0*/  @P1 LOP3.LUT R31, R31, 0x2000000, RZ, 0xfc, !PT ;  /* 0x020000001f1f1812 */ /* 0x000fc800078efcff */
[----:B------:R-:W-:-:S04]  /*3d2d0*/  LOP3.LUT R31, R31, 0xfeffffff, RZ, 0xc0, !PT ;  /* 0xfeffffff1f1f7812 */ /* 0x000fc800078ec0ff */
[----:B------:R-:W-:Y:S02]  /*3d2e0*/  @P0 LOP3.LUT R31, R31, 0x1000000, RZ, 0xfc, !PT ;  /* 0x010000001f1f0812 */ /* 0x000fe400078efcff */
[----:B-1----:R-:W-:Y:S01]  /*3d2f0*/  ISETP.LT.AND P0, PT, R14, UR77, !P6 ;  /* 0x0000004d0e007c0c */ /* 0x002fe2000f701270 */
[----:B------:R-:W0:Y:S01]  /*3d300*/  LDCU UR77, c[0x0][0x39c] ;  /* 0x00007380ff4d77ac */ /* 0x000e220008000800 */
[----:B------:R-:W-:Y:S01]  /*3d310*/  LOP3.LUT R31, R31, 0xff7fffff, RZ, 0xc0, !PT ;  /* 0xff7fffff1f1f7812 */ /* 0x000fe200078ec0ff */
[----:B------:R-:W3:Y:S01]  /*3d320*/  LDL.LU R14, [R1+0x2a0] ;  /* 0x0002a000010e7983 */ /* 0x000ee20000300800 */
[----:B----4-:R-:W-:Y:S01]  /*3d330*/  ISETP.LT.AND P2, PT, R9, UR40, !P6 ;  /* 0x0000002809007c0c */ /* 0x010fe2000f741270 */
[----:B------:R-:W1:Y:S08]  /*3d340*/  LDCU UR40, c[0x0][0x39c] ;  /* 0x00007380ff2877ac */ /* 0x000e700008000800 */
[----:B------:R-:W-:-:S02]  /*3d350*/  @P0 LOP3.LUT R31, R31, 0x800000, RZ, 0xfc, !PT ;  /* 0x008000001f1f0812 */ /* 0x000fc400078efcff */
[----:B--2---:R-:W-:Y:S01]  /*3d360*/  ISETP.LT.AND P1, PT, R10, UR41, !P6 ;  /* 0x000000290a007c0c */ /* 0x004fe2000f721270 */
[----:B------:R-:W2:Y:S01]  /*3d370*/  LDCU UR41, c[0x0][0x39c] ;  /* 0x00007380ff2977ac */ /* 0x000ea20008000800 */
[----:B------:R-:W-:-:S04]  /*3d380*/  LOP3.LUT R31, R31, 0xffbfffff, RZ, 0xc0, !PT ;  /* 0xffbfffff1f1f7812 */ /* 0x000fc800078ec0ff */
[----:B------:R-:W-:-:S04]  /*3d390*/  @P2 LOP3.LUT R31, R31, 0x400000, RZ, 0xfc, !PT ;  /* 0x004000001f1f2812 */ /* 0x000fc800078efcff */
[----:B------:R-:W-:-:S04]  /*3d3a0*/  LOP3.LUT R31, R31, 0xffdfffff, RZ, 0xc0, !PT ;  /* 0xffdfffff1f1f7812 */ /* 0x000fc800078ec0ff */
[----:B------:R-:W-:-:S04]  /*3d3b0*/  @P1 LOP3.LUT R31, R31, 0x200000, RZ, 0xfc, !PT ;  /* 0x002000001f1f1812 */ /* 0x000fc800078efcff */
[----:B------:R-:W-:Y:S02]  /*3d3c0*/  LOP3.LUT R31, R31, 0xffefffff, RZ, 0xc0, !PT ;  /* 0xffefffff1f1f7812 */ /* 0x000fe400078ec0ff */
[----:B---3--:R-:W-:Y:S01]  /*3d3d0*/  ISETP.LT.AND P0, PT, R7, UR5, !P6 ;  /* 0x0000000507007c0c */ /* 0x008fe2000f701270 */
[----:B------:R-:W3:Y:S01]  /*3d3e0*/  LDCU UR5, c[0x0][0x39c] ;  /* 0x00007380ff0577ac */ /* 0x000ee20008000800 */
[----:B------:R-:W4:Y:S04]  /*3d3f0*/  LDL.LU R7, [R1+0x7b4] ;  /* 0x0007b40001077983 */ /* 0x000f280000300800 */
[----:B------:R-:W4:Y:S07]  /*3d400*/  LDL.LU R9, [R1+0x2a4] ;  /* 0x0002a40001097983 */ /* 0x000f2e0000300800 */
[----:B------:R-:W-:-:S02]  /*3d410*/  @P0 LOP3.LUT R31, R31, 0x100000, RZ, 0xfc, !PT ;  /* 0x001000001f1f0812 */ /* 0x000fc400078efcff */
[----:B0-----:R-:W-:Y:S01]  /*3d420*/  ISETP.LT.AND P0, PT, R24, UR77, !P6 ;  /* 0x0000004d18007c0c */ /* 0x001fe2000f701270 */
[----:B------:R-:W0:Y:S01]  /*3d430*/  LDCU UR77, c[0x0][0x39c] ;  /* 0x00007380ff4d77ac */ /* 0x000e220008000800 */
[----:B------:R-:W4:Y:S04]  /*3d440*/  LDL.LU R24, [R1+0x2a8] ;  /* 0x0002a80001187983 */ /* 0x000f280000300800 */
[----:B------:R-:W4:Y:S01]  /*3d450*/  LDL.LU R10, [R1+0x2ac] ;  /* 0x0002ac00010a7983 */ /* 0x000f220000300800 */
[----:B--2---:R-:W-:Y:S01]  /*3d460*/  ISETP.LT.AND P1, PT, R6, UR41, !P6 ;  /* 0x0000002906007c0c */ /* 0x004fe2000f721270 */
[----:B------:R-:W2:Y:S02]  /*3d470*/  LDCU UR41, c[0x0][0x39c] ;  /* 0x00007380ff2977ac */ /* 0x000ea40008000800 */
[----:B------:R-:W4:Y:S01]  /*3d480*/  LDL.LU R6, [R1+0x2b0] ;  /* 0x0002b00001067983 */ /* 0x000f220000300800 */
[----:B------:R-:W-:-:S02]  /*3d490*/  LOP3.LUT R31, R31, 0xfff7ffff, RZ, 0xc0, !PT ;  /* 0xfff7ffff1f1f7812 */ /* 0x000fc400078ec0ff */
[----:B-1----:R-:W-:Y:S01]  /*3d4a0*/  ISETP.LT.AND P2, PT, R5, UR40, !P6 ;  /* 0x0000002805007c0c */ /* 0x002fe2000f741270 */
[----:B------:R-:W4:Y:S01]  /*3d4b0*/  LDL.LU R12, [R1+0x7a4] ;  /* 0x0007a400010c7983 */ /* 0x000f220000300800 */
[----:B------:R-:W-:Y:S01]  /*3d4c0*/  @P0 LOP3.LUT R31, R31, 0x80000, RZ, 0xfc, !PT ;  /* 0x000800001f1f0812 */ /* 0x000fe200078efcff */
[----:B------:R-:W1:Y:S03]  /*3d4d0*/  LDCU UR40, c[0x0][0x39c] ;  /* 0x00007380ff2877ac */ /* 0x000e660008000800 */
[----:B------:R-:W-:Y:S02]  /*3d4e0*/  LOP3.LUT R31, R31, 0xfffbffff, RZ, 0xc0, !PT ;  /* 0xfffbffff1f1f7812 */ /* 0x000fe400078ec0ff */
[----:B---3--:R-:W-:Y:S01]  /*3d4f0*/  ISETP.LT.AND P0, PT, R0, UR5, !P6 ;  /* 0x0000000500007c0c */ /* 0x008fe2000f701270 */
[----:B------:R-:W3:Y:S01]  /*3d500*/  LDCU UR5, c[0x0][0x39c] ;  /* 0x00007380ff0577ac */ /* 0x000ee20008000800 */
[----:B------:R-:W4:Y:S03]  /*3d510*/  LDL.LU R0, [R1+0x2b4] ;  /* 0x0002b40001007983 */ /* 0x000f260000300800 */
[----:B------:R-:W-:Y:S01]  /*3d520*/  @P2 LOP3.LUT R31, R31, 0x40000, RZ, 0xfc, !PT ;  /* 0x000400001f1f2812 */ /* 0x000fe200078efcff */
[----:B------:R-:W4:Y:S04]  /*3d530*/  LDL.LU R11, [R1+0xfc8] ;  /* 0x000fc800010b7983 */ /* 0x000f280000300800 */
[----:B------:R-:W4:Y:S01]  /*3d540*/  LDL.LU R5, [R1+0x2b8] ;  /* 0x0002b80001057983 */ /* 0x000f220000300800 */
[----:B------:R-:W-:-:S04]  /*3d550*/  LOP3.LUT R31, R31, 0xfffdffff, RZ, 0xc0, !PT ;  /* 0xfffdffff1f1f7812 */ /* 0x000fc800078ec0ff */
[----:B------:R-:W-:Y:S02]  /*3d560*/  @P1 LOP3.LUT R31, R31, 0x20000, RZ, 0xfc, !PT ;  /* 0x000200001f1f1812 */ /* 0x000fe400078efcff */
[----:B0-----:R-:W-:Y:S02]  /*3d570*/  ISETP.LT.AND P1, PT, R14, UR77, !P6 ;  /* 0x0000004d0e007c0c */ /* 0x001fe4000f721270 */
[----:B------:R-:W4:Y:S01]  /*3d580*/  LDL.LU R14, [R1+0xfc4] ;  /* 0x000fc400010e7983 */ /* 0x000f220000300800 */
[----:B------:R-:W-:-:S04]  /*3d590*/  LOP3.LUT R31, R31, 0xfffeffff, RZ, 0xc0, !PT ;  /* 0xfffeffff1f1f7812 */ /* 0x000fc800078ec0ff */
[----:B------:R-:W-:-:S04]  /*3d5a0*/  @P0 LOP3.LUT R31, R31, 0x10000, RZ, 0xfc, !PT ;  /* 0x000100001f1f0812 */ /* 0x000fc800078efcff */
[----:B------:R-:W-:-:S04]  /*3d5b0*/  LOP3.LUT R31, R31, 0xffff7fff, RZ, 0xc0, !PT ;  /* 0xffff7fff1f1f7812 */ /* 0x000fc800078ec0ff */
[----:B------:R-:W-:-:S04]  /*3d5c0*/  @P1 LOP3.LUT R31, R31, 0x8000, RZ, 0xfc, !PT ;  /* 0x000080001f1f1812 */ /* 0x000fc800078efcff */
[----:B------:R-:W-:Y:S02]  /*3d5d0*/  LOP3.LUT R31, R31, 0xffffbfff, RZ, 0xc0, !PT ;  /* 0xffffbfff1f1f7812 */ /* 0x000fe400078ec0ff */
[----:B----4-:R-:W-:Y:S02]  /*3d5e0*/  R2UR.FILL UR77, R7 ;  /* 0x00000000074d72ca */ /* 0x010fe400004e0000 */
[----:B------:R-:W4:Y:S01]  /*3d5f0*/  LDL.LU R7, [R1+0x2bc] ;  /* 0x0002bc0001077983 */ /* 0x000f220000300800 */
[----:B-1----:R-:W-:Y:S02]  /*3d600*/  ISETP.LT.AND P0, PT, R9, UR40, !P6 ;  /* 0x0000002809007c0c */ /* 0x002fe4000f701270 */
[----:B------:R-:W-:Y:S02]  /*3d610*/  R2UR.FILL UR40, R34 ;  /* 0x00000000222872ca */ /* 0x000fe400004e0000 */
[----:B------:R-:W4:Y:S04]  /*3d620*/  LDL.LU R34, [R1+0x159c] ;  /* 0x00159c0001227983 */ /* 0x000f280000300800 */
[----:B------:R-:W4:Y:S01]  /*3d630*/  LDL.LU R9, [R1+0x2c0] ;  /* 0x0002c00001097983 */ /* 0x000f220000300800 */
[----:B--2---:R-:W-:-:S03]  /*3d640*/  ISETP.LT.AND P1, PT, R24, UR41, !P6 ;  /* 0x0000002918007c0c */ /* 0x004fc6000f721270 */
[----:B------:R-:W2:Y:S01]  /*3d650*/  LDL.LU R24, [R1+0x2c4] ;  /* 0x0002c40001187983 */ /* 0x000ea20000300800 */
[----:B------:R-:W-:Y:S02]  /*3d660*/  @P0 LOP3.LUT R31, R31, 0x4000, RZ, 0xfc, !PT ;  /* 0x000040001f1f0812 */ /* 0x000fe400078efcff */
[----:B---3--:R-:W-:Y:S02]  /*3d670*/  ISETP.LT.AND P0, PT, R10, UR5, !P6 ;  /* 0x000000050a007c0c */ /* 0x008fe4000f701270 */
[----:B------:R-:W-:Y:S02]  /*3d680*/  R2UR.FILL UR5, R32 ;  /* 0x00000000200572ca */ /* 0x000fe400004e0000 */
[----:B------:R-:W-:Y:S02]  /*3d690*/  LOP3.LUT R31, R31, 0xffffdfff, RZ, 0xc0, !PT ;  /* 0xffffdfff1f1f7812 */ /* 0x000fe400078ec0ff */
[----:B------:R-:W-:Y:S02]  /*3d6a0*/  R2UR.FILL UR41, R33 ;  /* 0x00000000212972ca */ /* 0x000fe400004e0000 */
[----:B------:R-:W3:Y:S01]  /*3d6b0*/  LDL.LU R33, [R1+0x1598] ;  /* 0x0015980001217983 */ /* 0x000ee20000300800 */
[----:B------:R-:W-:-:S03]  /*3d6c0*/  @P1 LOP3.LUT R31, R31, 0x2000, RZ, 0xfc, !PT ;  /* 0x000020001f1f1812 */ /* 0x000fc600078efcff */
[----:B------:R-:W3:Y:S03]  /*3d6d0*/  LDL.LU R10, [R1+0x2c8] ;  /* 0x0002c800010a7983 */ /* 0x000ee60000300800 */
[----:B------:R-:W-:Y:S01]  /*3d6e0*/  ISETP.LT.AND P1, PT, R6, UR5, !P6 ;  /* 0x0000000506007c0c */ /* 0x000fe2000f721270 */
[----:B------:R-:W3:Y:S04]  /*3d6f0*/  LDL.LU R32, [R1+0x1594] ;  /* 0x0015940001207983 */ /* 0x000ee80000300800 */
[----:B------:R-:W3:Y:S01]  /*3d700*/  LDL.LU R6, [R1+0x2cc] ;  /* 0x0002cc0001067983 */ /* 0x000ee20000300800 */
[----:B------:R-:W-:-:S04]  /*3d710*/  LOP3.LUT R31, R31, 0xffffefff, RZ, 0xc0, !PT ;  /* 0xffffefff1f1f7812 */ /* 0x000fc800078ec0ff */
[----:B------:R-:W-:Y:S02]  /*3d720*/  @P0 LOP3.LUT R31, R31, 0x1000, RZ, 0xfc, !PT ;  /* 0x000010001f1f0812 */ /* 0x000fe400078efcff */
[----:B------:R-:W-:Y:S02]  /*3d730*/  ISETP.LT.AND P0, PT, R0, UR41, !P6 ;  /* 0x0000002900007c0c */ /* 0x000fe4000f701270 */
[----:B------:R-:W3:Y:S01]  /*3d740*/  LDL.LU R0, [R1+0x2d0] ;  /* 0x0002d00001007983 */ /* 0x000ee20000300800 */
[----:B------:R-:W-:-:S04]  /*3d750*/  LOP3.LUT R31, R31, 0xfffff7ff, RZ, 0xc0, !PT ;  /* 0xfffff7ff1f1f7812 */ /* 0x000fc800078ec0ff */
[----:B------:R-:W-:Y:S02]  /*3d760*/  @P1 LOP3.LUT R31, R31, 0x800, RZ, 0xfc, !PT ;  /* 0x000008001f1f1812 */ /* 0x000fe400078efcff */
[----:B------:R-:W-:Y:S02]  /*3d770*/  ISETP.LT.AND P1, PT, R5, UR40, !P6 ;  /* 0x0000002805007c0c */ /* 0x000fe4000f721270 */
[----:B------:R-:W3:Y:S01]  /*3d780*/  LDL.LU R5, [R1+0x2d4] ;  /* 0x0002d40001057983 */ /* 0x000ee20000300800 */
[----:B------:R-:W-:-:S04]  /*3d790*/  LOP3.LUT R31, R31, 0xfffffbff, RZ, 0xc0, !PT ;  /* 0xfffffbff1f1f7812 */ /* 0x000fc800078ec0ff */
[----:B------:R-:W-:-:S04]  /*3d7a0*/  @P0 LOP3.LUT R31, R31, 0x400, RZ, 0xfc, !PT ;  /* 0x000004001f1f0812 */ /* 0x000fc800078efcff */
[----:B------:R-:W-:-:S04]  /*3d7b0*/  LOP3.LUT R31, R31, 0xfffffdff, RZ, 0xc0, !PT ;  /* 0xfffffdff1f1f7812 */ /* 0x000fc800078ec0ff */
[----:B------:R-:W-:-:S04]  /*3d7c0*/  @P1 LOP3.LUT R31, R31, 0x200, RZ, 0xfc, !PT ;  /* 0x000002001f1f1812 */ /* 0x000fc800078efcff */
[----:B------:R-:W-:Y:S02]  /*3d7d0*/  LOP3.LUT R31, R31, 0xfffffeff, RZ, 0xc0, !PT ;  /* 0xfffffeff1f1f7812 */ /* 0x000fe400078ec0ff */
[----:B----4-:R-:W-:Y:S01]  /*3d7e0*/  ISETP.LT.AND P0, PT, R7, UR77, !P6 ;  /* 0x0000004d07007c0c */ /* 0x010fe2000f701270 */
[----:B------:R-:W0:Y:S01]  /*3d7f0*/  LDCU UR77, c[0x0][0x39c] ;  /* 0x00007380ff4d77ac */ /* 0x000e220008000800 */
[----:B------:R-:W4:Y:S01]  /*3d800*/  LDL.LU R7, [R1+0x2d8] ;  /* 0x0002d80001077983 */ /* 0x000f220000300800 */
[----:B------:R-:W-:Y:S01]  /*3d810*/  ISETP.LT.AND P1, PT, R9, UR76, !P6 ;  /* 0x0000004c09007c0c */ /* 0x000fe2000f721270 */
[----:B------:R-:W1:Y:S09]  /*3d820*/  LDCU UR76, c[0x0][0x39c] ;  /* 0x00007380ff4c77ac */ /* 0x000e720008000800 */
[----:B------:R-:W-:-:S02]  /*3d830*/  @P0 LOP3.LUT R31, R31, 0x100, RZ, 0xfc, !PT ;  /* 0x000001001f1f0812 */ /* 0x000fc400078efcff */
[----:B--2---:R-:W-:Y:S01]  /*3d840*/  ISETP.LT.AND P0, PT, R24, UR75, !P6 ;  /* 0x0000004b18007c0c */ /* 0x004fe2000f701270 */
[----:B------:R-:W2:Y:S01]  /*3d850*/  LDCU UR75, c[0x0][0x39c] ;  /* 0x00007380ff4b77ac */ /* 0x000ea20008000800 */
[----:B------:R-:W2:Y:S01]  /*3d860*/  LDL.LU R24, [R1+0x2e0] ;  /* 0x0002e00001187983 */ /* 0x000ea20000300800 */
[----:B------:R-:W-:-:S04]  /*3d870*/  LOP3.LUT R31, R31, 0xffffff7f, RZ, 0xc0, !PT ;  /* 0xffffff7f1f1f7812 */ /* 0x000fc800078ec0ff */
[----:B------:R-:W-:-:S04]  /*3d880*/  @P1 LOP3.LUT R31, R31, 0x80, RZ, 0xfc, !PT ;  /* 0x000000801f1f1812 */ /* 0x000fc800078efcff */
[----:B------:R-:W-:-:S04]  /*3d890*/  LOP3.LUT R31, R31, 0xffffffbf, RZ, 0xc0, !PT ;  /* 0xffffffbf1f1f7812 */ /* 0x000fc800078ec0ff */
[----:B------:R-:W-:Y:S02]  /*3d8a0*/  @P0 LOP3.LUT R31, R31, 0x40, RZ, 0xfc, !PT ;  /* 0x000000401f1f0812 */ /* 0x000fe400078efcff */
[----:B---3--:R-:W-:Y:S01]  /*3d8b0*/  ISETP.LT.AND P0, PT, R6, UR73, !P6 ;  /* 0x0000004906007c0c */ /* 0x008fe2000f701270 */
[----:B------:R-:W3:Y:S01]  /*3d8c0*/  LDCU UR73, c[0x0][0x39c] ;  /* 0x00007380ff4977ac */ /* 0x000ee20008000800 */
[----:B------:R-:W3:Y:S01]  /*3d8d0*/  LDL.LU R6, [R1+0x2e4] ;  /* 0x0002e40001067983 */ /* 0x000ee20000300800 */
[----:B------:R-:W-:Y:S02]  /*3d8e0*/  ISETP.LT.AND P1, PT, R10, UR74, !P6 ;  /* 0x0000004a0a007c0c */ /* 0x000fe4000f721270 */
[----:B------:R-:W-:Y:S01]  /*3d8f0*/  LOP3.LUT R31, R31, 0xffffffdf, RZ, 0xc0, !PT ;  /* 0xffffffdf1f1f7812 */ /* 0x000fe200078ec0ff */
[----:B------:R-:W0:Y:S10]  /*3d900*/  LDCU UR74, c[0x0][0x39c] ;  /* 0x00007380ff4a77ac */ /* 0x000e340008000800 */
[----:B------:R-:W-:-:S02]  /*3d910*/  @P1 LOP3.LUT R31, R31, 0x20, RZ, 0xfc, !PT ;  /* 0x000000201f1f1812 */ /* 0x000fc400078efcff */
[----:B------:R-:W-:Y:S01]  /*3d920*/  ISETP.LT.AND P1, PT, R0, UR72, !P6 ;  /* 0x0000004800007c0c */ /* 0x000fe2000f721270 */
[----:B------:R-:W0:Y:S01]  /*3d930*/  LDCU UR72, c[0x0][0x39c] ;  /* 0x00007380ff4877ac */ /* 0x000e220008000800 */
[----:B------:R-:W-:Y:S01]  /*3d940*/  LOP3.LUT R31, R31, 0xffffffef, RZ, 0xc0, !PT ;  /* 0xffffffef1f1f7812 */ /* 0x000fe200078ec0ff */
[----:B------:R-:W3:Y:S03]  /*3d950*/  LDL.LU R0, [R1+0x2e8] ;  /* 0x0002e80001007983 */ /* 0x000ee60000300800 */
[----:B------:R-:W-:Y:S01]  /*3d960*/  @P0 LOP3.LUT R31, R31, 0x10, RZ, 0xfc, !PT ;  /* 0x000000101f1f0812 */ /* 0x000fe200078efcff */
[----:B------:R-:W3:Y:S01]  /*3d970*/  LDL.LU R9, [R1+0x2ec] ;  /* 0x0002ec0001097983 */ /* 0x000ee20000300800 */
[----:B------:R-:W-:Y:S01]  /*3d980*/  ISETP.LT.AND P0, PT, R5, UR71, !P6 ;  /* 0x0000004705007c0c */ /* 0x000fe2000f701270 */
[----:B------:R-:W0:Y:S01]  /*3d990*/  LDCU UR71, c[0x0][0x39c] ;  /* 0x00007380ff4777ac */ /* 0x000e220008000800 */
[----:B------:R-:W-:-:S04]  /*3d9a0*/  LOP3.LUT R31, R31, 0xfffffff7, RZ, 0xc0, !PT ;  /* 0xfffffff71f1f7812 */ /* 0x000fc800078ec0ff */
[----:B------:R-:W-:-:S04]  /*3d9b0*/  @P1 LOP3.LUT R31, R31, 0x8, RZ, 0xfc, !PT ;  /* 0x000000081f1f1812 */ /* 0x000fc800078efcff */
[----:B------:R-:W-:-:S04]  /*3d9c0*/  LOP3.LUT R31, R31, 0xfffffffb, RZ, 0xc0, !PT ;  /* 0xfffffffb1f1f7812 */ /* 0x000fc800078ec0ff */
[----:B------:R-:W-:Y:S02]  /*3d9d0*/  @P0 LOP3.LUT R31, R31, 0x4, RZ, 0xfc, !PT ;  /* 0x000000041f1f0812 */ /* 0x000fe400078efcff */
[----:B------:R-:W-:Y:S01]  /*3d9e0*/  ISETP.LT.AND P0, PT, R32, UR69, !P6 ;  /* 0x0000004520007c0c */ /* 0x000fe2000f701270 */
[----:B------:R-:W0:Y:S01]  /*3d9f0*/  LDCU UR69, c[0x0][0x39c] ;  /* 0x00007380ff4577ac */ /* 0x000e220008000800 */
[----:B------:R-:W-:Y:S02]  /*3da00*/  LOP3.LUT R31, R31, 0xfffffffd, RZ, 0xc0, !PT ;  /* 0xfffffffd1f1f7812 */ /* 0x000fe400078ec0ff */
[----:B----4-:R-:W-:Y:S01]  /*3da10*/  ISETP.LT.AND P1, PT, R7, UR70, !P6 ;  /* 0x0000004607007c0c */ /* 0x010fe2000f721270 */
[----:B------:R-:W4:Y:S01]  /*3da20*/  LDCU UR70, c[0x0][0x39c] ;  /* 0x00007380ff4677ac */ /* 0x000f220008000800 */
[----:B------:R-:W4:Y:S04]  /*3da30*/  LDL.LU R7, [R1+0x2f0] ;  /* 0x0002f00001077983 */ /* 0x000f280000300800 */
[----:B------:R-:W4:Y:S04]  /*3da40*/  LDL.LU R32, [R1+0x1590] ;  /* 0x0015900001207983 */ /* 0x000f280000300800 */
[----:B------:R-:W4:Y:S03]  /*3da50*/  LDL.LU R10, [R1+0x2f4] ;  /* 0x0002f400010a7983 */ /* 0x000f260000300800 */
[----:B------:R-:W-:-:S02]  /*3da60*/  @P1 LOP3.LUT R31, R31, 0x2, RZ, 0xfc, !PT ;  /* 0x000000021f1f1812 */ /* 0x000fc400078efcff */
[----:B--2---:R-:W-:Y:S01]  /*3da70*/  ISETP.LT.AND P1, PT, R24, UR68, !P6 ;  /* 0x0000004418007c0c */ /* 0x004fe2000f721270 */
[----:B------:R-:W2:Y:S01]  /*3da80*/  LDCU UR68, c[0x0][0x39c] ;  /* 0x00007380ff4477ac */ /* 0x000ea20008000800 */
[----:B------:R-:W2:Y:S01]  /*3da90*/  LDL.LU R24, [R1+0x2f8] ;  /* 0x0002f80001187983 */ /* 0x000ea20000300800 */
[----:B------:R-:W-:-:S03]  /*3daa0*/  LOP3.LUT R31, R31, 0xfffffffe, RZ, 0xc0, !PT ;  /* 0xfffffffe1f1f7812 */ /* 0x000fc600078ec0ff */
[----:B------:R-:W2:Y:S01]  /*3dab0*/  LDL.LU R5, [R1+0x2fc] ;  /* 0x0002fc0001057983 */ /* 0x000ea20000300800 */
[----:B------:R-:W-:-:S05]  /*3dac0*/  @P0 LOP3.LUT R31, R31, 0x1, RZ, 0xfc, !PT ;  /* 0x000000011f1f0812 */ /* 0x000fca00078efcff */
[----:B------:R-:W-:Y:S04]  /*3dad0*/  STL.64 [R1+0x1580], R30 ;  /* 0x0015801e01007387 */ /* 0x000fe80000100a00 */
[----:B------:R-:W-:Y:S01]  /*3dae0*/  STL.64 [R1+0x1578], R28 ;  /* 0x0015781c01007387 */ /* 0x000fe20000100a00 */
[----:B---3--:R-:W-:Y:S01]  /*3daf0*/  ISETP.LT.AND P0, PT, R6, UR67, !P6 ;  /* 0x0000004306007c0c */ /* 0x008fe2000f701270 */
[----:B------:R-:W3:Y:S02]  /*3db00*/  LDCU UR67, c[0x0][0x39c] ;  /* 0x00007380ff4377ac */ /* 0x000ee40008000800 */
[----:B------:R-:W2:Y:S01]  /*3db10*/  LDL.LU R6, [R1+0x300] ;  /* 0x0003000001067983 */ /* 0x000ea20000300800 */
[----:B----4-:R-:W-:-:S04]  /*3db20*/  LOP3.LUT R32, R32, 0x7fffffff, RZ, 0xc0, !PT ;  /* 0x7fffffff20207812 */ /* 0x010fc800078ec0ff */
[----:B------:R-:W-:Y:S02]  /*3db30*/  @P1 LOP3.LUT R32, R32, 0x80000000, RZ, 0xfc, !PT ;  /* 0x8000000020201812 */ /* 0x000fe400078efcff */
[----:B------:R-:W-:Y:S01]  /*3db40*/  ISETP.LT.AND P1, PT, R0, UR66, !P6 ;  /* 0x0000004200007c0c */ /* 0x000fe2000f721270 */
[----:B------:R-:W4:Y:S01]  /*3db50*/  LDCU UR66, c[0x0][0x39c] ;  /* 0x00007380ff4277ac */ /* 0x000f220008000800 */
[----:B------:R-:W3:Y:S01]  /*3db60*/  LDL.LU R0, [R1+0x304] ;  /* 0x0003040001007983 */ /* 0x000ee20000300800 */
[----:B------:R-:W-:-:S04]  /*3db70*/  LOP3.LUT R32, R32, 0xbfffffff, RZ, 0xc0, !PT ;  /* 0xbfffffff20207812 */ /* 0x000fc800078ec0ff */
[----:B------:R-:W-:Y:S02]  /*3db80*/  @P0 LOP3.LUT R32, R32, 0x40000000, RZ, 0xfc, !PT ;  /* 0x4000000020200812 */ /* 0x000fe400078efcff */
[----:B------:R-:W-:Y:S01]  /*3db90*/  ISETP.LT.AND P0, PT, R9, UR65, !P6 ;  /* 0x0000004109007c0c */ /* 0x000fe2000f701270 */
[----:B------:R-:W0:Y:S01]  /*3dba0*/  LDCU UR65, c[0x0][0x39c] ;  /* 0x00007380ff4177ac */ /* 0x000e220008000800 */
[----:B------:R-:W4:Y:S01]  /*3dbb0*/  LDL.LU R9, [R1+0x308] ;  /* 0x0003080001097983 */ /* 0x000f220000300800 */
        /* <DEDUP_REMOVED lines=12> */
[----:B--2---:R-:W-:Y:S01]  /*3dc80*/  ISETP.LT.AND P1, PT, R24, UR62, !P6 ;  /* 0x0000003e18007c0c */ /* 0x004fe2000f721270 */
[----:B------:R-:W2:Y:S01]  /*3dc90*/  LDCU UR62, c[0x0][0x39c] ;  /* 0x00007380ff3e77ac */ /* 0x000ea20008000800 */
[----:B------:R-:W2:Y:S01]  /*3dca0*/  LDL.LU R24, [R1+0x314] ;  /* 0x0003140001187983 */ /* 0x000ea20000300800 */
[----:B------:R-:W-:-:S04]  /*3dcb0*/  LOP3.LUT R32, R32, 0xfbffffff, RZ, 0xc0, !PT ;  /* 0xfbffffff20207812 */ /* 0x000fc800078ec0ff */
[----:B------:R-:W-:Y:S02]  /*3dcc0*/  @P0 LOP3.LUT R32, R32, 0x4000000, RZ, 0xfc, !PT ;  /* 0x0400000020200812 */ /* 0x000fe400078efcff */
[----:B------:R-:W-:Y:S01]  /*3dcd0*/  ISETP.LT.AND P0, PT, R5, UR61, !P6 ;  /* 0x0000003d05007c0c */ /* 0x000fe2000f701270 */
[----:B------:R-:W0:Y:S01]  /*3dce0*/  LDCU UR61, c[0x0][0x39c] ;  /* 0x00007380ff3d77ac */ /* 0x000e220008000800 */
[----:B------:R-:W2:Y:S01]  /*3dcf0*/  LDL.LU R5, [R1+0x318] ;  /* 0x0003180001057983 */ /* 0x000ea20000300800 */
[----:B------:R-:W-:-:S04]  /*3dd00*/  LOP3.LUT R32, R32, 0xfdffffff, RZ, 0xc0, !PT ;  /* 0xfdffffff20207812 */ /* 0x000fc800078ec0ff */
[----:B------:R-:W-:Y:S02]  /*3dd10*/  @P1 LOP3.LUT R32, R32, 0x2000000, RZ, 0xfc, !PT ;  /* 0x0200000020201812 */ /* 0x000fe400078efcff */
[----:B------:R-:W-:Y:S01]  /*3dd20*/  ISETP.LT.AND P1, PT, R6, UR60, !P6 ;  /* 0x0000003c06007c0c */ /* 0x000fe2000f721270 */
[----:B------:R-:W0:Y:S01]  /*3dd30*/  LDCU UR60, c[0x0][0x39c] ;  /* 0x00007380ff3c77ac */ /* 0x000e220008000800 */
[----:B------:R-:W2:Y:S01]  /*3dd40*/  LDL.LU R6, [R1+0x31c] ;  /* 0x00031c0001067983 */ /* 0x000ea20000300800 */
[----:B------:R-:W-:-:S04]  /*3dd50*/  LOP3.LUT R32, R32, 0xfeffffff, RZ, 0xc0, !PT ;  /* 0xfeffffff20207812 */ /* 0x000fc800078ec0ff */
[----:B------:R-:W-:-:S04]  /*3dd60*/  @P0 LOP3.LUT R32, R32, 0x1000000, RZ, 0xfc, !PT ;  /* 0x0100000020200812 */ /* 0x000fc800078efcff */
[----:B------:R-:W-:-:S04]  /*3dd70*/  LOP3.LUT R32, R32, 0xff7fffff, RZ, 0xc0, !PT ;  /* 0xff7fffff20207812 */ /* 0x000fc800078ec0ff */
[----:B------:R-:W-:-:S04]  /*3dd80*/  @P1 LOP3.LUT R32, R32, 0x800000, RZ, 0xfc, !PT ;  /* 0x0080000020201812 */ /* 0x000fc800078efcff */
[----:B------:R-:W-:Y:S02]  /*3dd90*/  LOP3.LUT R32, R32, 0xffbfffff, RZ, 0xc0, !PT ;  /* 0xffbfffff20207812 */ /* 0x000fe400078ec0ff */
[----:B---3--:R-:W-:Y:S01]  /*3dda0*/  ISETP.LT.AND P0, PT, R0, UR59, !P6 ;  /* 0x0000003b00007c0c */ /* 0x008fe2000f701270 */
[----:B------:R-:W3:Y:S01]  /*3ddb0*/  LDCU UR59, c[0x0][0x39c] ;  /* 0x00007380ff3b77ac */ /* 0x000ee20008000800 */
[----:B------:R-:W3:Y:S01]  /*3ddc0*/  LDL.LU R0, [R1+0x320] ;  /* 0x0003200001007983 */ /* 0x000ee20000300800 */
[----:B----4-:R-:W-:Y:S01]  /*3ddd0*/  ISETP.LT.AND P1, PT, R9, UR58, !P6 ;  /* 0x0000003a09007c0c */ /* 0x010fe2000f721270 */
[----:B------:R-:W4:Y:S02]  /*3dde0*/  LDCU UR58, c[0x0][0x39c] ;  /* 0x00007380ff3a77ac */ /* 0x000f240008000800 */
[----:B------:R-:W4:Y:S07]  /*3ddf0*/  LDL.LU R9, [R1+0x324] ;  /* 0x0003240001097983 */ /* 0x000f2e0000300800 */
[----:B------:R-:W-:-:S02]  /*3de00*/  @P0 LOP3.LUT R32, R32, 0x400000, RZ, 0xfc, !PT ;  /* 0x0040000020200812 */ /* 0x000fc400078efcff */
        /* <DEDUP_REMOVED lines=67> */
[----:B------:R-:W4:Y:S09]  /*3e240*/  LDCU UR44, c[0x0][0x39c] ;  /* 0x00007380ff2c77ac */ /* 0x000f320008000800 */
[----:B------:R-:W-:-:S04]  /*3e250*/  @P0 LOP3.LUT R32, R32, 0x100, RZ, 0xfc, !PT ;  /* 0x0000010020200812 */ /* 0x000fc800078efcff */
[----:B------:R-:W-:Y:S02]  /*3e260*/  LOP3.LUT R32, R32, 0xffffff7f, RZ, 0xc0, !PT ;  /* 0xffffff7f20207812 */ /* 0x000fe400078ec0ff */
[----:B------:R-:W-:Y:S01]  /*3e270*/  ISETP.LT.AND P0, PT, R7, UR43, !P6 ;  /* 0x0000002b07007c0c */ /* 0x000fe2000f701270 */
[----:B------:R-:W0:Y:S01]  /*3e280*/  LDCU UR43, c[0x0][0x39c] ;  /* 0x00007380ff2b77ac */ /* 0x000e220008000800 */
[----:B------:R-:W4:Y:S01]  /*3e290*/  LDL.LU R7, [R1+0x360] ;  /* 0x0003600001077983 */ /* 0x000f220000300800 */
[----:B------:R-:W-:-:S03]  /*3e2a0*/  @P1 LOP3.LUT R32, R32, 0x80, RZ, 0xfc, !PT ;  /* 0x0000008020201812 */ /* 0x000fc600078efcff */
[----:B------:R-:W4:Y:S01]  /*3e2b0*/  LDL.LU R9, [R1+0x364] ;  /* 0x0003640001097983 */ /* 0x000f220000300800 */
[----:B------:R-:W-:Y:S02]  /*3e2c0*/  LOP3.LUT R32, R32, 0xffffffbf, RZ, 0xc0, !PT ;  /* 0xffffffbf20207812 */ /* 0x000fe400078ec0ff */
[----:B------:R-:W-:Y:S01]  /*3e2d0*/  ISETP.LT.AND P1, PT, R10, UR42, !P6 ;  /* 0x0000002a0a007c0c */ /* 0x000fe2000f721270 */
[----:B------:R-:W0:Y:S03]  /*3e2e0*/  LDCU UR42, c[0x0][0x39c] ;  /* 0x00007380ff2a77ac */ /* 0x000e260008000800 */
[----:B------:R-:W-:Y:S02]  /*3e2f0*/  @P0 LOP3.LUT R32, R32, 0x40, RZ, 0xfc, !PT ;  /* 0x0000004020200812 */ /* 0x000fe400078efcff */
[----:B--2---:R-:W-:Y:S01]  /*3e300*/  ISETP.LT.AND P0, PT, R24, UR39, !P6 ;  /* 0x0000002718007c0c */ /* 0x004fe2000f701270 */
[----:B------:R-:W2:Y:S01]  /*3e310*/  LDCU UR39, c[0x0][0x39c] ;  /* 0x00007380ff2777ac */ /* 0x000ea20008000800 */
[----:B------:R-:W-:Y:S01]  /*3e320*/  LOP3.LUT R32, R32, 0xffffffdf, RZ, 0xc0, !PT ;  /* 0xffffffdf20207812 */ /* 0x000fe200078ec0ff */
[----:B------:R-:W2:Y:S04]  /*3e330*/  LDL.LU R24, [R1+0x368] ;  /* 0x0003680001187983 */ /* 0x000ea80000300800 */
[----:B------:R-:W-:Y:S01]  /*3e340*/  @P1 LOP3.LUT R32, R32, 0x20, RZ, 0xfc, !PT ;  /* 0x0000002020201812 */ /* 0x000fe200078efcff */
[----:B------:R-:W2:Y:S01]  /*3e350*/  LDL.LU R10, [R1+0x36c] ;  /* 0x00036c00010a7983 */ /* 0x000ea20000300800 */
[----:B------:R-:W-:Y:S01]  /*3e360*/  ISETP.LT.AND P1, PT, R5, UR38, !P6 ;  /* 0x0000002605007c0c */ /* 0x000fe2000f721270 */
[----:B------:R-:W0:Y:S01]  /*3e370*/  LDCU UR38, c[0x0][0x39c] ;  /* 0x00007380ff2677ac */ /* 0x000e220008000800 */
[----:B------:R-:W-:Y:S01]  /*3e380*/  LOP3.LUT R32, R32, 0xffffffef, RZ, 0xc0, !PT ;  /* 0xffffffef20207812 */ /* 0x000fe200078ec0ff */
[----:B------:R-:W2:Y:S03]  /*3e390*/  LDL.LU R5, [R1+0x370] ;  /* 0x0003700001057983 */ /* 0x000ea60000300800 */
[----:B------:R-:W-:-:S02]  /*3e3a0*/  @P0 LOP3.LUT R32, R32, 0x10, RZ, 0xfc, !PT ;  /* 0x0000001020200812 */ /* 0x000fc400078efcff */
[----:B------:R-:W-:Y:S01]  /*3e3b0*/  ISETP.LT.AND P0, PT, R6, UR37, !P6 ;  /* 0x0000002506007c0c */ /* 0x000fe2000f701270 */
[----:B------:R-:W0:Y:S01]  /*3e3c0*/  LDCU UR37, c[0x0][0x39c] ;  /* 0x00007380ff2577ac */ /* 0x000e220008000800 */
[----:B------:R-:W-:Y:S01]  /*3e3d0*/  LOP3.LUT R32, R32, 0xfffffff7, RZ, 0xc0, !PT ;  /* 0xfffffff720207812 */ /* 0x000fe200078ec0ff */
[----:B------:R-:W2:Y:S03]  /*3e3e0*/  LDL.LU R6, [R1+0x374] ;  /* 0x0003740001067983 */ /* 0x000ea60000300800 */
[----:B------:R-:W-:-:S04]  /*3e3f0*/  @P1 LOP3.LUT R32, R32, 0x8, RZ, 0xfc, !PT ;  /* 0x0000000820201812 */ /* 0x000fc800078efcff */
[----:B------:R-:W-:-:S04]  /*3e400*/  LOP3.LUT R32, R32, 0xfffffffb, RZ, 0xc0, !PT ;  /* 0xfffffffb20207812 */ /* 0x000fc800078ec0ff */
[----:B------:R-:W-:Y:S02]  /*3e410*/  @P0 LOP3.LUT R32, R32, 0x4, RZ, 0xfc, !PT ;  /* 0x0000000420200812 */ /* 0x000fe400078efcff */
[----:B------:R-:W-:Y:S01]  /*3e420*/  ISETP.LT.AND P0, PT, R33, UR35, !P6 ;  /* 0x0000002321007c0c */ /* 0x000fe2000f701270 */
[----:B------:R-:W0:Y:S01]  /*3e430*/  LDCU UR35, c[0x0][0x39c] ;  /* 0x00007380ff2377ac */ /* 0x000e220008000800 */
[----:B------:R-:W2:Y:S01]  /*3e440*/  LDL.LU R33, [R1+0x158c] ;  /* 0x00158c0001217983 */ /* 0x000ea20000300800 */
[----:B------:R-:W-:Y:S02]  /*3e450*/  LOP3.LUT R32, R32, 0xfffffffd, RZ, 0xc0, !PT ;  /* 0xfffffffd20207812 */ /* 0x000fe400078ec0ff */
[----:B---3--:R-:W-:Y:S01]  /*3e460*/  ISETP.LT.AND P1, PT, R0, UR36, !P6 ;  /* 0x0000002400007c0c */ /* 0x008fe2000f721270 */
[----:B------:R-:W3:Y:S01]  /*3e470*/  LDCU UR36, c[0x0][0x39c] ;  /* 0x00007380ff2477ac */ /* 0x000ee20008000800 */
[----:B------:R-:W3:Y:S11]  /*3e480*/  LDL.LU R0, [R1+0x378] ;  /* 0x0003780001007983 */ /* 0x000ef60000300800 */
[----:B------:R-:W-:-:S02]  /*3e490*/  @P1 LOP3.LUT R32, R32, 0x2, RZ, 0xfc, !PT ;  /* 0x0000000220201812 */ /* 0x000fc400078efcff */
[----:B----4-:R-:W-:Y:S01]  /*3e4a0*/  ISETP.LT.AND P1, PT, R7, UR34, !P6 ;  /* 0x0000002207007c0c */ /* 0x010fe2000f721270 */
[----:B------:R-:W4:Y:S01]  /*3e4b0*/  LDCU UR34, c[0x0][0x39c] ;  /* 0x00007380ff2277ac */ /* 0x000f220008000800 */
[----:B------:R-:W4:Y:S01]  /*3e4c0*/  LDL.LU R7, [R1+0x37c] ;  /* 0x00037c0001077983 */ /* 0x000f220000300800 */
[----:B------:R-:W-:-:S04]  /*3e4d0*/  LOP3.LUT R32, R32, 0xfffffffe, RZ, 0xc0, !PT ;  /* 0xfffffffe20207812 */ /* 0x000fc800078ec0ff */
[----:B------:R-:W-:Y:S02]  /*3e4e0*/  @P0 LOP3.LUT R32, R32, 0x1, RZ, 0xfc, !PT ;  /* 0x0000000120200812 */ /* 0x000fe400078efcff */
[----:B------:R-:W-:Y:S01]  /*3e4f0*/  ISETP.LT.AND P0, PT, R9, UR33, !P6 ;  /* 0x0000002109007c0c */ /* 0x000fe2000f701270 */
[----:B------:R-:W0:Y:S01]  /*3e500*/  LDCU UR33, c[0x0][0x39c] ;  /* 0x00007380ff2177ac */ /* 0x000e220008000800 */
[----:B------:R-:W4:Y:S01]  /*3e510*/  LDL.LU R9, [R1+0x380] ;  /* 0x0003800001097983 */ /* 0x000f220000300800 */
[----:B--2---:R-:W-:-:S04]  /*3e520*/  LOP3.LUT R33, R33, 0x7fffffff, RZ, 0xc0, !PT ;  /* 0x7fffffff21217812 */ /* 0x004fc800078ec0ff */
[----:B------:R-:W-:Y:S02]  /*3e530*/  @P1 LOP3.LUT R33, R33, 0x80000000, RZ, 0xfc, !PT ;  /* 0x8000000021211812 */ /* 0x000fe400078efcff */
[----:B------:R-:W-:Y:S01]  /*3e540*/  ISETP.LT.AND P1, PT, R24, UR32, !P6 ;  /* 0x0000002018007c0c */ /* 0x000fe2000f721270 */
        /* <DEDUP_REMOVED lines=29> */
[----:B------:R-:W-:Y:S02]  /*3e720*/  LOP3.LUT R33, R33, 0xfeffffff, RZ, 0xc0, !PT ;  /* 0xfeffffff21217812 */ /* 0x000fe400078ec0ff */
[----:B------:R-:W-:Y:S01]  /*3e730*/  ISETP.LT.AND P1, PT, R9, UR26, !P6 ;  /* 0x0000001a09007c0c */ /* 0x000fe2000f721270 */
[----:B------:R-:W0:Y:S01]  /*3e740*/  LDCU UR26, c[0x0][0x39c] ;  /* 0x00007380ff1a77ac */ /* 0x000e220008000800 */
[----:B------:R-:W4:Y:S06]  /*3e750*/  LDL.LU R9, [R1+0x39c] ;  /* 0x00039c0001097983 */ /* 0x000f2c0000300800 */
[----:B------:R-:W-:-:S02]  /*3e760*/  @P0 LOP3.LUT R33, R33, 0x1000000, RZ, 0xfc, !PT ;  /* 0x0100000021210812 */ /* 0x000fc400078efcff */
        /* <DEDUP_REMOVED lines=42> */
[----:B------:R-:W-:Y:S01]  /*3ea10*/  LOP3.LUT R33, R33, 0xffff7fff, RZ, 0xc0, !PT ;  /* 0xffff7fff21217812 */ /* 0x000fe200078ec0ff */
[----:B------:R-:W2:Y:S03]  /*3ea20*/  LDL.LU R10, [R1+0x3c0] ;  /* 0x0003c000010a7983 */ /* 0x000ea60000300800 */
[----:B------:R-:W-:Y:S02]  /*3ea30*/  @P1 LOP3.LUT R33, R33, 0x8000, RZ, 0xfc, !PT ;  /* 0x0000800021211812 */ /* 0x000fe400078efcff */
        /* <DEDUP_REMOVED lines=20> */
[----:B------:R-:W-:-:S10]  /*3eb80*/  LOP3.LUT R33, R33, 0xfffffbff, RZ, 0xc0, !PT ;  /* 0xfffffbff21217812 */ /* 0x000fd400078ec0ff */
[----:B------:R-:W-:Y:S02]  /*3eb90*/  @P0 LOP3.LUT R33, R33, 0x400, RZ, 0xfc, !PT ;  /* 0x0000040021210812 */ /* 0x000fe400078efcff */
[----:B------:R-:W-:Y:S01]  /*3eba0*/  ISETP.LT.AND P1, PT, R9, UR12, !P6 ;  /* 0x0000000c09007c0c */ /* 0x000fe2000f721270 */
[----:B------:R-:W0:Y:S01]  /*3ebb0*/  LDCU UR12, c[0x0][0x39c] ;  /* 0x00007380ff0c77ac */ /* 0x000e220008000800 */
[----:B--2---:R-:W-:Y:S01]  /*3ebc0*/  ISETP.LT.AND P0, PT, R24, UR11, !P6 ;  /* 0x0000000b18007c0c */ /* 0x004fe2000f701270 */
[----:B------:R-:W2:Y:S01]  /*3ebd0*/  LDCU UR11, c[0x0][0x39c] ;  /* 0x00007380ff0b77ac */ /* 0x000ea20008000800 */
[----:B------:R-:W2:Y:S04]  /*3ebe0*/  LDL.LU R24, [R1+0x3d4] ;  /* 0x0003d40001187983 */ /* 0x000ea80000300800 */
        /* <DEDUP_REMOVED lines=11> */
[----:B------:R-:W0:Y:S03]  /*3eca0*/  LDL.LU R5, [R1+0x3e4] ;  /* 0x0003e40001057983 */ /* 0x000e260000300800 */
[----:B------:R-:W-:-:S02]  /*3ecb0*/  @P1 LOP3.LUT R33, R33, 0x80, RZ, 0xfc, !PT ;  /* 0x0000008021211812 */ /* 0x000fc400078efcff */
[----:B------:R-:W-:Y:S01]  /*3ecc0*/  ISETP.LT.AND P1, PT, R6, UR8, !P6 ;  /* 0x0000000806007c0c */ /* 0x000fe2000f721270 */
[----:B------:R-:W1:Y:S01]  /*3ecd0*/  LDCU UR8, c[0x0][0x39c] ;  /* 0x00007380ff0877ac */ /* 0x000e620008000800 */
[----:B------:R-:W-:Y:S01]  /*3ece0*/  LOP3.LUT R33, R33, 0xffffffbf, RZ, 0xc0, !PT ;  /* 0xffffffbf21217812 */ /* 0x000fe200078ec0ff */
[----:B------:R-:W2:Y:S03]  /*3ecf0*/  LDL.LU R6, [R1+0x3e8] ;  /* 0x0003e80001067983 */ /* 0x000ea60000300800 */
[----:B------:R-:W-:-:S04]  /*3ed00*/  @P0 LOP3.LUT R33, R33, 0x40, RZ, 0xfc, !PT ;  /* 0x0000004021210812 */ /* 0x000fc800078efcff */
[----:B------:R-:W-:-:S04]  /*3ed10*/  LOP3.LUT R33, R33, 0xffffffdf, RZ, 0xc0, !PT ;  /* 0xffffffdf21217812 */ /* 0x000fc800078ec0ff */
[----:B------:R-:W-:-:S04]  /*3ed20*/  @P1 LOP3.LUT R33, R33, 0x20, RZ, 0xfc, !PT ;  /* 0x0000002021211812 */ /* 0x000fc800078efcff */
[----:B------:R-:W-:Y:S02]  /*3ed30*/  LOP3.LUT R33, R33, 0xffffffef, RZ, 0xc0, !PT ;  /* 0xffffffef21217812 */ /* 0x000fe400078ec0ff */
[----:B------:R-:W-:Y:S02]  /*3ed40*/  R2UR.FILL UR40, R14 ;  /* 0x000000000e2872ca */ /* 0x000fe400004e0000 */
[----:B---3--:R-:W-:Y:S01]  /*3ed50*/  ISETP.LT.AND P0, PT, R0, UR7, !P6 ;  /* 0x0000000700007c0c */ /* 0x008fe2000f701270 */
[----:B------:R-:W3:Y:S01]  /*3ed60*/  LDCU UR7, c[0x0][0x39c] ;  /* 0x00007380ff0777ac */ /* 0x000ee20008000800 */
[----:B------:R-:W2:Y:S04]  /*3ed70*/  LDL.LU R0, [R1+0x3ec] ;  /* 0x0003ec0001007983 */ /* 0x000ea80000300800 */
[----:B------:R-:W2:Y:S07]  /*3ed80*/  LDL.LU R14, [R1+0x3f0] ;  /* 0x0003f000010e7983 */ /* 0x000eae0000300800 */
[----:B------:R-:W-:-:S02]  /*3ed90*/  @P0 LOP3.LUT R33, R33, 0x10, RZ, 0xfc, !PT ;  /* 0x0000001021210812 */ /* 0x000fc400078efcff */
[----:B----4-:R-:W-:Y:S01]  /*3eda0*/  ISETP.LT.AND P1, PT, R7, UR6, !P6 ;  /* 0x0000000607007c0c */ /* 0x010fe2000f721270 */
[----:B------:R-:W4:Y:S01]  /*3edb0*/  LDCU UR6, c[0x0][0x39c] ;  /* 0x00007380ff0677ac */ /* 0x000f220008000800 */
[----:B------:R-:W-:Y:S01]  /*3edc0*/  LOP3.LUT R33, R33, 0xfffffff7, RZ, 0xc0, !PT ;  /* 0xfffffff721217812 */ /* 0x000fe200078ec0ff */
[----:B------:R-:W2:Y:S10]  /*3edd0*/  LDL.LU R7, [R1+0x3f4] ;  /* 0x0003f40001077983 */ /* 0x000eb40000300800 */
[----:B------:R-:W-:-:S04]  /*3ede0*/  @P1 LOP3.LUT R33, R33, 0x8, RZ, 0xfc, !PT ;  /* 0x0000000821211812 */ /* 0x000fc800078efcff */
[----:B------:R-:W-:Y:S02]  /*3edf0*/  LOP3.LUT R33, R33, 0xfffffffb, RZ, 0xc0, !PT ;  /* 0xfffffffb21217812 */ /* 0x000fe400078ec0ff */
[----:B--2---:R-:W-:Y:S01]  /*3ee00*/  ISETP.LT.AND P0, PT, R24, UR4, !P6 ;  /* 0x0000000418007c0c */ /* 0x004fe2000f701270 */
[----:B------:R-:W2:Y:S01]  /*3ee10*/  LDCU UR4, c[0x0][0x3a8] ;  /* 0x00007500ff0477ac */ /* 0x000ea20008000800 */
[----:B------:R-:W2:Y:S01]  /*3ee20*/  LDL.LU R24, [R1+0x3f8] ;  /* 0x0003f80001187983 */ /* 0x000ea20000300800 */
[----:B----4-:R-:W-:Y:S01]  /*3ee30*/  ISETP.LT.AND P1, PT, R9, UR6, !P6 ;  /* 0x0000000609007c0c */ /* 0x010fe2000f721270 */
[----:B------:R-:W4:Y:S02]  /*3ee40*/  LDCU UR6, c[0x0][0x3b8] ;  /* 0x00007700ff0677ac */ /* 0x000f240008000800 */
[----:B------:R-:W2:Y:S07]  /*3ee50*/  LDL.LU R9, [R1+0x3fc] ;  /* 0x0003fc0001097983 */ /* 0x000eae0000300800 */
[----:B------:R-:W-:-:S02]  /*3ee60*/  @P0 LOP3.LUT R33, R33, 0x4, RZ, 0xfc, !PT ;  /* 0x0000000421210812 */ /* 0x000fc400078efcff */
[----:B---3--:R-:W-:Y:S01]  /*3ee70*/  ISETP.LT.AND P0, PT, R34, UR7, !P6 ;  /* 0x0000000722007c0c */ /* 0x008fe2000f701270 */
[----:B------:R-:W3:Y:S01]  /*3ee80*/  LDCU UR7, c[0x0][0x3b8] ;  /* 0x00007700ff0777ac */ /* 0x000ee20008000800 */
[----:B------:R-:W2:Y:S01]  /*3ee90*/  LDL.LU R34, [R1+0x1588] ;  /* 0x0015880001227983 */ /* 0x000ea20000300800 */
[----:B-1----:R-:W-:Y:S02]  /*3eea0*/  ISETP.LT.AND P2, PT, R10, UR8, !P6 ;  /* 0x000000080a007c0c */ /* 0x002fe4000f741270 */
[----:B------:R-:W-:Y:S01]  /*3eeb0*/  LOP3.LUT R33, R33, 0xfffffffd, RZ, 0xc0, !PT ;  /* 0xfffffffd21217812 */ /* 0x000fe200078ec0ff */
[----:B------:R-:W3:Y:S01]  /*3eec0*/  LDL.LU R10, [R1+0x400] ;  /* 0x00040000010a7983 */ /* 0x000ee20000300800 */
[----:B------:R-:W-:Y:S01]  /*3eed0*/  LOP3.LUT R25, R25, 0x7fffffff, RZ, 0xc0, !PT ;  /* 0x7fffffff19197812 */ /* 0x000fe200078ec0ff */
[----:B------:R-:W1:Y:S01]  /*3eee0*/  LDCU UR8, c[0x0][0x3b8] ;  /* 0x00007700ff0877ac */ /* 0x000e620008000800 */
[----:B------:R-:W-:Y:S02]  /*3eef0*/  @P1 LOP3.LUT R33, R33, 0x2, RZ, 0xfc, !PT ;  /* 0x0000000221211812 */ /* 0x000fe400078efcff */
[----:B0-----:R-:W-:Y:S01]  /*3ef00*/  ISETP.LT.AND P1, PT, R5, UR9, !P6 ;  /* 0x0000000905007c0c */ /* 0x001fe2000f721270 */
[----:B------:R-:W0:Y:S01]  /*3ef10*/  LDCU UR9, c[0x0][0x3b8] ;  /* 0x00007700ff0977ac */ /* 0x000e220008000800 */
[----:B------:R-:W3:Y:S01]  /*3ef20*/  LDL.LU R5, [R1+0x404] ;  /* 0x0004040001057983 */ /* 0x000ee20000300800 */
[----:B------:R-:W-:-:S04]  /*3ef30*/  LOP3.LUT R33, R33, 0xfffffffe, RZ, 0xc0, !PT ;  /* 0xfffffffe21217812 */ /* 0x000fc800078ec0ff */
[----:B------:R-:W-:Y:S02]  /*3ef40*/  @P0 LOP3.LUT R33, R33, 0x1, RZ, 0xfc, !PT ;  /* 0x0000000121210812 */ /* 0x000fe400078efcff */
[----:B------:R-:W-:Y:S01]  /*3ef50*/  ISETP.LT.AND P0, PT, R6, UR10, !P6 ;  /* 0x0000000a06007c0c */ /* 0x000fe2000f701270 */
[----:B------:R-:W0:Y:S01]  /*3ef60*/  LDCU UR10, c[0x0][0x3b8] ;  /* 0x00007700ff0a77ac */ /* 0x000e220008000800 */
[----:B------:R-:W3:Y:S01]  /*3ef70*/  LDL.LU R6, [R1+0x408] ;  /* 0x0004080001067983 */ /* 0x000ee20000300800 */
[----:B--2---:R-:W-:-:S04]  /*3ef80*/  LOP3.LUT R34, R34, 0x7fffffff, RZ, 0xc0, !PT ;  /* 0x7fffffff22227812 */ /* 0x004fc800078ec0ff */
[----:B------:R-:W-:Y:S02]  /*3ef90*/  @P2 LOP3.LUT R34, R34, 0x80000000, RZ, 0xfc, !PT ;  /* 0x8000000022222812 */ /* 0x000fe400078efcff */
[----:B------:R-:W-:Y:S01]  /*3efa0*/  ISETP.LT.AND P2, PT, R0, UR11, !P6 ;  /* 0x0000000b00007c0c */ /* 0x000fe2000f741270 */
[----:B------:R-:W2:Y:S01]  /*3efb0*/  LDCU UR11, c[0x0][0x3b8] ;  /* 0x00007700ff0b77ac */ /* 0x000ea20008000800 */
[----:B------:R-:W-:Y:S01]  /*3efc0*/  LOP3.LUT R34, R34, 0xbfffffff, RZ, 0xc0, !PT ;  /* 0xbfffffff22227812 */ /* 0x000fe200078ec0ff */
[----:B------:R-:W2:Y:S03]  /*3efd0*/  LDL.LU R0, [R1+0x40c] ;  /* 0x00040c0001007983 */ /* 0x000ea60000300800 */
[----:B------:R-:W-:-:S04]  /*3efe0*/  @P1 LOP3.LUT R34, R34, 0x40000000, RZ, 0xfc, !PT ;  /* 0x4000000022221812 */ /* 0x000fc800078efcff */
[----:B------:R-:W-:-:S04]  /*3eff0*/  LOP3.LUT R34, R34, 0xdfffffff, RZ, 0xc0, !PT ;  /* 0xdfffffff22227812 */ /* 0x000fc800078ec0ff */
[----:B------:R-:W-:-:S04]  /*3f000*/  @P0 LOP3.LUT R34, R34, 0x20000000, RZ, 0xfc, !PT ;  /* 0x2000000022220812 */ /* 0x000fc800078efcff */
[----:B------:R-:W-:Y:S02]  /*3f010*/  LOP3.LUT R34, R34, 0xefffffff, RZ, 0xc0, !PT ;  /* 0xefffffff22227812 */ /* 0x000fe400078ec0ff */
[----:B------:R-:W-:Y:S01]  /*3f020*/  ISETP.LT.AND P1, PT, R14, UR12, !P6 ;  /* 0x0000000c0e007c0c */ /* 0x000fe2000f721270 */
[----:B------:R-:W0:Y:S01]  /*3f030*/  LDCU UR12, c[0x0][0x3b8] ;  /* 0x00007700ff0c77ac */ /* 0x000e220008000800 */
[----:B------:R-:W4:Y:S01]  /*3f040*/  LDL.LU R14, [R1+0x410] ;  /* 0x00041000010e7983 */ /* 0x000f220000300800 */
[----:B------:R-:W-:Y:S02]  /*3f050*/  ISETP.LT.AND P0, PT, R7, UR13, !P6 ;  /* 0x0000000d07007c0c */ /* 0x000fe4000f701270 */
[----:B------:R-:W-:Y:S01]  /*3f060*/  @P2 LOP3.LUT R34, R34, 0x10000000, RZ, 0xfc, !PT ;  /* 0x1000000022222812 */ /* 0x000fe200078efcff */
[----:B------:R-:W4:Y:S01]  /*3f070*/  LDL.LU R7, [R1+0x414] ;  /* 0x0004140001077983 */ /* 0x000f220000300800 */
[----:B------:R-:W-:Y:S01]  /*3f080*/  ISETP.LT.AND P2, PT, R24, UR14, !P6 ;  /* 0x0000000e18007c0c */ /* 0x000fe2000f741270 */
[----:B------:R-:W0:Y:S02]  /*3f090*/  LDCU UR13, c[0x0][0x3b8] ;  /* 0x00007700ff0d77ac */ /* 0x000e240008000800 */
[----:B------:R-:W4:Y:S01]  /*3f0a0*/  LDL.LU R24, [R1+0x418] ;  /* 0x0004180001187983 */ /* 0x000f220000300800 */
[----:B------:R-:W-:Y:S01]  /*3f0b0*/  LOP3.LUT R34, R34, 0xf7ffffff, RZ, 0xc0, !PT ;  /* 0xf7ffffff22227812 */ /* 0x000fe200078ec0ff */
[----:B------:R-:W0:Y:S03]  /*3f0c0*/  LDCU UR14, c[0x0][0x3b8] ;  /* 0x00007700ff0e77ac */ /* 0x000e260008000800 */
[----:B------:R-:W-:-:S04]  /*3f0d0*/  @P1 LOP3.LUT R34, R34, 0x8000000, RZ, 0xfc, !PT ;  /* 0x0800000022221812 */ /* 0x000fc800078efcff */
[----:B------:R-:W-:-:S04]  /*3f0e0*/  LOP3.LUT R34, R34, 0xfbffffff, RZ, 0xc0, !PT ;  /* 0xfbffffff22227812 */ /* 0x000fc800078ec0ff */
[----:B------:R-:W-:Y:S02]  /*3f0f0*/  @P0 LOP3.LUT R34, R34, 0x4000000, RZ, 0xfc, !PT ;  /* 0x0400000022220812 */ /* 0x000fe400078efcff */
[----:B------:R-:W-:Y:S01]  /*3f100*/  ISETP.LT.AND P1, PT, R9, UR15, !P6 ;  /* 0x0000000f09007c0c */ /* 0x000fe2000f721270 */
[----:B------:R-:W0:Y:S01]  /*3f110*/  LDCU UR15, c[0x0][0x3b8] ;  /* 0x00007700ff0f77ac */ /* 0x000e220008000800 */
[----:B------:R-:W4:Y:S01]  /*3f120*/  LDL.LU R9, [R1+0x41c] ;  /* 0x00041c0001097983 */ /* 0x000f220000300800 */
[----:B------:R-:W-:-:S04]  /*3f130*/  LOP3.LUT R34, R34, 0xfdffffff, RZ, 0xc0, !PT ;  /* 0xfdffffff22227812 */ /* 0x000fc800078ec0ff */
[----:B------:R-:W-:Y:S02]  /*3f140*/  @P2 LOP3.LUT R34, R34, 0x2000000, RZ, 0xfc, !PT ;  /* 0x0200000022222812 */ /* 0x000fe400078efcff */
[----:B---3--:R-:W-:Y:S01]  /*3f150*/  ISETP.LT.AND P0, PT, R10, UR16, !P6 ;  /* 0x000000100a007c0c */ /* 0x008fe2000f701270 */
[----:B------:R-:W3:Y:S01]  /*3f160*/  LDCU UR16, c[0x0][0x3b8] ;  /* 0x00007700ff1077ac */ /* 0x000ee20008000800 */
[----:B------:R-:W3:Y:S01]  /*3f170*/  LDL.LU R10, [R1+0x420] ;  /* 0x00042000010a7983 */ /* 0x000ee20000300800 */
[----:B------:R-:W-:-:S04]  /*3f180*/  LOP3.LUT R34, R34, 0xfeffffff, RZ, 0xc0, !PT ;  /* 0xfeffffff22227812 */ /* 0x000fc800078ec0ff */
[----:B------:R-:W-:Y:S02]  /*3f190*/  @P1 LOP3.LUT R34, R34, 0x1000000, RZ, 0xfc, !PT ;  /* 0x0100000022221812 */ /* 0x000fe400078efcff */
[----:B------:R-:W-:Y:S01]  /*3f1a0*/  ISETP.LT.AND P2, PT, R5, UR17, !P6 ;  /* 0x0000001105007c0c */ /* 0x000fe2000f741270 */
[----:B------:R-:W0:Y:S01]  /*3f1b0*/  LDCU UR17, c[0x0][0x3b8] ;  /* 0x00007700ff1177ac */ /* 0x000e220008000800 */
[----:B------:R-:W3:Y:S01]  /*3f1c0*/  LDL.LU R5, [R1+0x424] ;  /* 0x0004240001057983 */ /* 0x000ee20000300800 */
[----:B------:R-:W-:-:S04]  /*3f1d0*/  LOP3.LUT R34, R34, 0xff7fffff, RZ, 0xc0, !PT ;  /* 0xff7fffff22227812 */ /* 0x000fc800078ec0ff */
[----:B------:R-:W-:Y:S02]  /*3f1e0*/  @P0 LOP3.LUT R34, R34, 0x800000, RZ, 0xfc, !PT ;  /* 0x0080000022220812 */ /* 0x000fe400078efcff */
[----:B------:R-:W-:Y:S01]  /*3f1f0*/  ISETP.LT.AND P1, PT, R6, UR18, !P6 ;  /* 0x0000001206007c0c */ /* 0x000fe2000f721270 */
[----:B------:R-:W0:Y:S01]  /*3f200*/  LDCU UR18, c[0x0][0x3b8] ;  /* 0x00007700ff1277ac */ /* 0x000e220008000800 */
[----:B------:R-:W3:Y:S01]  /*3f210*/  LDL.LU R6, [R1+0x428] ;  /* 0x0004280001067983 */ /* 0x000ee20000300800 */
[----:B------:R-:W-:-:S04]  /*3f220*/  LOP3.LUT R34, R34, 0xffbfffff, RZ, 0xc0, !PT ;  /* 0xffbfffff22227812 */ /* 0x000fc800078ec0ff */
[----:B------:R-:W-:-:S04]  /*3f230*/  @P2 LOP3.LUT R34, R34, 0x400000, RZ, 0xfc, !PT ;  /* 0x0040000022222812 */ /* 0x000fc800078efcff */
[----:B------:R-:W-:-:S04]  /*3f240*/  LOP3.LUT R34, R34, 0xffdfffff, RZ, 0xc0, !PT ;  /* 0xffdfffff22227812 */ /* 0x000fc800078ec0ff */
[----:B------:R-:W-:-:S04]  /*3f250*/  @P1 LOP3.LUT R34, R34, 0x200000, RZ, 0xfc, !PT ;  /* 0x0020000022221812 */ /* 0x000fc800078efcff */
[----:B------:R-:W-:Y:S02]  /*3f260*/  LOP3.LUT R34, R34, 0xffefffff, RZ, 0xc0, !PT ;  /* 0xffefffff22227812 */ /* 0x000fe400078ec0ff */
[----:B--2---:R-:W-:Y:S01]  /*3f270*/  ISETP.LT.AND P0, PT, R0, UR19, !P6 ;  /* 0x0000001300007c0c */ /* 0x004fe2000f701270 */
[----:B------:R-:W2:Y:S01]  /*3f280*/  LDCU UR19, c[0x0][0x3b8] ;  /* 0x00007700ff1377ac */ /* 0x000ea20008000800 */
[----:B------:R-:W2:Y:S11]  /*3f290*/  LDL.LU R0, [R1+0x42c] ;  /* 0x00042c0001007983 */ /* 0x000eb60000300800 */
[----:B------:R-:W-:-:S02]  /*3f2a0*/  @P0 LOP3.LUT R34, R34, 0x100000, RZ, 0xfc, !PT ;  /* 0x0010000022220812 */ /* 0x000fc400078efcff */
[----:B----4-:R-:W-:Y:S02]  /*3f2b0*/  ISETP.LT.AND P2, PT, R14, UR20, !P6 ;  /* 0x000000140e007c0c */ /* 0x010fe4000f741270 */
[----:B------:R-:W4:Y:S01]  /*3f2c0*/  LDL.LU R14, [R1+0x430] ;  /* 0x00043000010e7983 */ /* 0x000f220000300800 */
[----:B------:R-:W-:-:S03]  /*3f2d0*/  ISETP.LT.AND P1, PT, R7, UR21, !P6 ;  /* 0x0000001507007c0c */ /* 0x000fc6000f721270 */
[----:B------:R-:W4:Y:S01]  /*3f2e0*/  LDL.LU R7, [R1+0x434] ;  /* 0x0004340001077983 */ /* 0x000f220000300800 */
[----:B------:R-:W-:-:S03]  /*3f2f0*/  ISETP.LT.AND P0, PT, R24, UR22, !P6 ;  /* 0x0000001618007c0c */ /* 0x000fc6000f701270 */
[----:B------:R-:W4:Y:S01]  /*3f300*/  LDL.LU R24, [R1+0x438] ;  /* 0x0004380001187983 */ /* 0x000f220000300800 */
[----:B------:R-:W-:-:S04]  /*3f310*/  LOP3.LUT R34, R34, 0xfff7ffff, RZ, 0xc0, !PT ;  /* 0xfff7ffff22227812 */ /* 0x000fc800078ec0ff */
[----:B------:R-:W-:-:S04]  /*3f320*/  @P2 LOP3.LUT R34, R34, 0x80000, RZ, 0xfc, !PT ;  /* 0x0008000022222812 */ /* 0x000fc800078efcff */
[----:B------:R-:W-:-:S04]  /*3f330*/  LOP3.LUT R34, R34, 0xfffbffff, RZ, 0xc0, !PT ;  /* 0xfffbffff22227812 */ /* 0x000fc800078ec0ff */
[----:B------:R-:W-:Y:S02]  /*3f340*/  @P1 LOP3.LUT R34, R34, 0x40000, RZ, 0xfc, !PT ;  /* 0x0004000022221812 */ /* 0x000fe400078efcff */
[----:B------:R-:W-:Y:S02]  /*3f350*/  ISETP.LT.AND P2, PT, R9, UR23, !P6 ;  /* 0x0000001709007c0c */ /* 0x000fe4000f741270 */
[----:B------:R-:W4:Y:S01]  /*3f360*/  LDL.LU R9, [R1+0x43c] ;  /* 0x00043c0001097983 */ /* 0x000f220000300800 */
[----:B------:R-:W-:-:S04]  /*3f370*/  LOP3.LUT R34, R34, 0xfffdffff, RZ, 0xc0, !PT ;  /* 0xfffdffff22227812 */ /* 0x000fc800078ec0ff */
[----:B------:R-:W-:Y:S02]  /*3f380*/  @P0 LOP3.LUT R34, R34, 0x20000, RZ, 0xfc, !PT ;  /* 0x0002000022220812 */ /* 0x000fe400078efcff */
[----:B---3--:R-:W-:Y:S02]  /*3f390*/  ISETP.LT.AND P1, PT, R10, UR24, !P6 ;  /* 0x000000180a007c0c */ /* 0x008fe4000f721270 */
        /* <DEDUP_REMOVED lines=14> */
[----:B--2---:R-:W-:Y:S02]  /*3f480*/  ISETP.LT.AND P1, PT, R0, UR27, !P6 ;  /* 0x0000001b00007c0c */ /* 0x004fe4000f721270 */
        /* <DEDUP_REMOVED lines=42> */
[----:B------:R-:W-:Y:S02]  /*3f730*/  LOP3.LUT R34, R34, 0xfffffffb, RZ, 0xc0, !PT ;  /* 0xfffffffb22227812 */ /* 0x000fe400078ec0ff */
[----:B------:R-:W-:Y:S02]  /*3f740*/  ISETP.LT.AND P1, PT, R9, UR39, !P6 ;  /* 0x0000002709007c0c */ /* 0x000fe4000f721270 */
[----:B------:R-:W4:Y:S01]  /*3f750*/  LDL.LU R9, [R1+0x47c] ;  /* 0x00047c0001097983 */ /* 0x000f220000300800 */
[----:B------:R-:W-:Y:S02]  /*3f760*/  @P0 LOP3.LUT R34, R34, 0x4, RZ, 0xfc, !PT ;  /* 0x0000000422220812 */ /* 0x000fe400078efcff */
[----:B---3--:R-:W-:Y:S02]  /*3f770*/  ISETP.LT.AND P0, PT, R10, UR42, !P6 ;  /* 0x0000002a0a007c0c */ /* 0x008fe4000f701270 */
[----:B------:R-:W3:Y:S01]  /*3f780*/  LDL.LU R10, [R1+0x480] ;  /* 0x00048000010a7983 */ /* 0x000ee20000300800 */
[----:B------:R-:W-:-:S04]  /*3f790*/  LOP3.LUT R34, R34, 0xfffffffd, RZ, 0xc0, !PT ;  /* 0xfffffffd22227812 */ /* 0x000fc800078ec0ff */
[----:B------:R-:W-:Y:S02]  /*3f7a0*/  @P2 LOP3.LUT R34, R34, 0x2, RZ, 0xfc, !PT ;  /* 0x0000000222222812 */ /* 0x000fe400078efcff */
[----:B------:R-:W-:Y:S02]  /*3f7b0*/  ISETP.LT.AND P2, PT, R5, UR43, !P6 ;  /* 0x0000002b05007c0c */ /* 0x000fe4000f741270 */
[----:B------:R-:W3:Y:S01]  /*3f7c0*/  LDL.LU R5, [R1+0x484] ;  /* 0x0004840001057983 */ /* 0x000ee20000300800 */
[----:B------:R-:W-:Y:S02]  /*3f7d0*/  LOP3.LUT R34, R34, 0xfffffffe, RZ, 0xc0, !PT ;  /* 0xfffffffe22227812 */ /* 0x000fe400078ec0ff */
[----:B------:R-:W-:Y:S02]  /*3f7e0*/  @P0 LOP3.LUT R25, R25, 0x80000000, RZ, 0xfc, !PT ;  /* 0x8000000019190812 */ /* 0x000fe400078efcff */
[----:B------:R-:W-:Y:S02]  /*3f7f0*/  @P1 LOP3.LUT R34, R34, 0x1, RZ, 0xfc, !PT ;  /* 0x0000000122221812 */ /* 0x000fe400078efcff */
[----:B------:R-:W-:-:S02]  /*3f800*/  ISETP.LT.AND P1, PT, R6, UR44, !P6 ;  /* 0x0000002c06007c0c */ /* 0x000fc4000f721270 */
        /* <DEDUP_REMOVED lines=38> */
[----:B------:R-:W-:Y:S02]  /*3fa70*/  R2UR.FILL UR41, R11 ;  /* 0x000000000b2972ca */ /* 0x000fe400004e0000 */
[----:B--2---:R-:W-:Y:S02]  /*3fa80*/  ISETP.LT.AND P1, PT, R0, UR53, !P6 ;  /* 0x0000003500007c0c */ /* 0x004fe4000f721270 */
[----:B------:R-:W2:Y:S04]  /*3fa90*/  LDL.LU R0, [R1+0x4ac] ;  /* 0x0004ac0001007983 */ /* 0x000ea80000300800 */
[----:B------:R-:W2:Y:S07]  /*3faa0*/  LDL.LU R11, [R1+0x4b0] ;  /* 0x0004b000010b7983 */ /* 0x000eae0000300800 */
[----:B------:R-:W-:-:S02]  /*3fab0*/  @P1 LOP3.LUT R25, R25, 0x100000, RZ, 0xfc, !PT ;  /* 0x0010000019191812 */ /* 0x000fc400078efcff */
[----:B----4-:R-:W-:Y:S02]  /*3fac0*/  ISETP.LT.AND P2, PT, R7, UR55, !P6 ;  /* 0x0000003707007c0c */ /* 0x010fe4000f741270 */
[----:B------:R-:W4:Y:S01]  /*3fad0*/  LDL.LU R7, [R1+0x4b4] ;  /* 0x0004b40001077983 */ /* 0x000f220000300800 */
[----:B------:R-:W-:-:S03]  /*3fae0*/  ISETP.LT.AND P1, PT, R24, UR56, !P6 ;  /* 0x0000003818007c0c */ /* 0x000fc6000f721270 */
[----:B------:R-:W4:Y:S01]  /*3faf0*/  LDL.LU R24, [R1+0x4b8] ;  /* 0x0004b80001187983 */ /* 0x000f220000300800 */
[----:B------:R-:W-:Y:S02]  /*3fb00*/  ISETP.LT.AND P0, PT, R14, UR54, !P6 ;  /* 0x000000360e007c0c */ /* 0x000fe4000f701270 */
[----:B------:R-:W-:Y:S01]  /*3fb10*/  LOP3.LUT R25, R25, 0xfff7ffff, RZ, 0xc0, !PT ;  /* 0xfff7ffff19197812 */ /* 0x000fe200078ec0ff */
[----:B------:R-:W4:Y:S10]  /*3fb20*/  LDL.LU R14, [R1+0x4bc] ;  /* 0x0004bc00010e7983 */ /* 0x000f340000300800 */
[----:B------:R-:W-:-:S04]  /*3fb30*/  @P0 LOP3.LUT R25, R25, 0x80000, RZ, 0xfc, !PT ;  /* 0x0008000019190812 */ /* 0x000fc800078efcff */
[----:B------:R-:W-:-:S04]  /*3fb40*/  LOP3.LUT R25, R25, 0xfffbffff, RZ, 0xc0, !PT ;  /* 0xfffbffff19197812 */ /* 0x000fc800078ec0ff */
[----:B------:R-:W-:Y:S02]  /*3fb50*/  @P2 LOP3.LUT R25, R25, 0x40000, RZ, 0xfc, !PT ;  /* 0x0004000019192812 */ /* 0x000fe400078efcff */
[----:B------:R-:W-:Y:S02]  /*3fb60*/  ISETP.LT.AND P0, PT, R9, UR57, !P6 ;  /* 0x0000003909007c0c */ /* 0x000fe4000f701270 */
[----:B------:R-:W-:Y:S01]  /*3fb70*/  LOP3.LUT R25, R25, 0xfffdffff, RZ, 0xc0, !PT ;  /* 0xfffdffff19197812 */ /* 0x000fe200078ec0ff */
[----:B------:R-:W4:Y:S03]  /*3fb80*/  LDL.LU R9, [R1+0x4c0] ;  /* 0x0004c00001097983 */ /* 0x000f260000300800 */
[----:B------:R-:W-:Y:S02]  /*3fb90*/  @P1 LOP3.LUT R25, R25, 0x20000, RZ, 0xfc, !PT ;  /* 0x0002000019191812 */ /* 0x000fe400078efcff */
[----:B---3--:R-:W-:-:S02]  /*3fba0*/  ISETP.LT.AND P2, PT, R10, UR58, !P6 ;  /* 0x0000003a0a007c0c */ /* 0x008fc4000f741270 */
[----:B------:R-:W-:Y:S01]  /*3fbb0*/  LOP3.LUT R25, R25, 0xfffeffff, RZ, 0xc0, !PT ;  /* 0xfffeffff19197812 */ /* 0x000fe200078ec0ff */
[----:B------:R-:W3:Y:S03]  /*3fbc0*/  LDL.LU R10, [R1+0x4c4] ;  /* 0x0004c400010a7983 */ /* 0x000ee60000300800 */
[----:B------:R-:W-:Y:S02]  /*3fbd0*/  @P0 LOP3.LUT R25, R25, 0x10000, RZ, 0xfc, !PT ;  /* 0x0001000019190812 */ /* 0x000fe400078efcff */
[----:B------:R-:W-:Y:S02]  /*3fbe0*/  ISETP.LT.AND P1, PT, R5, UR59, !P6 ;  /* 0x0000003b05007c0c */ /* 0x000fe4000f721270 */
[----:B------:R-:W-:Y:S01]  /*3fbf0*/  LOP3.LUT R25, R25, 0xffff7fff, RZ, 0xc0, !PT ;  /* 0xffff7fff19197812 */ /* 0x000fe200078ec0ff */
[----:B------:R-:W3:Y:S03]  /*3fc00*/  LDL.LU R5, [R1+0x4c8] ;  /* 0x0004c80001057983 */ /* 0x000ee60000300800 */
[----:B------:R-:W-:-:S02]  /*3fc10*/  @P2 LOP3.LUT R25, R25, 0x8000, RZ, 0xfc, !PT ;  /* 0x0000800019192812 */ /* 0x000fc400078efcff */
        /* <DEDUP_REMOVED lines=13> */
[----:B------:R-:W4:Y:S04]  /*3fcf0*/  LDL.LU R24, [R1+0x4d8] ;  /* 0x0004d80001187983 */ /* 0x000f280000300800 */
[----:B------:R-:W4:Y:S04]  /*3fd00*/  LDL.LU R19, [R1+0x4dc] ;  /* 0x0004dc0001137983 */ /* 0x000f280000300800 */
[----:B------:R-:W4:Y:S04]  /*3fd10*/  LDL.LU R16, [R1+0x4e0] ;  /* 0x0004e00001107983 */ /* 0x000f280000300800 */
[----:B------:R-:W4:Y:S01]  /*3fd20*/  LDL.LU R13, [R1+0x4e4] ;  /* 0x0004e400010d7983 */ /* 0x000f220000300800 */
[----:B------:R-:W-:-:S02]  /*3fd30*/  ISETP.LT.AND P1, PT, R11, UR62, !P6 ;  /* 0x0000003e0b007c0c */ /* 0x000fc4000f721270 */
[----:B------:R-:W-:-:S11]  /*3fd40*/  LOP3.LUT R25, R25, 0xfffff7ff, RZ, 0xc0, !PT ;  /* 0xfffff7ff19197812 */ /* 0x000fd600078ec0ff */
[----:B------:R-:W-:-:S04]  /*3fd50*/  @P1 LOP3.LUT R25, R25, 0x800, RZ, 0xfc, !PT ;  /* 0x0000080019191812 */ /* 0x000fc800078efcff */
[----:B------:R-:W-:-:S04]  /*3fd60*/  LOP3.LUT R25, R25, 0xfffffbff, RZ, 0xc0, !PT ;  /* 0xfffffbff19197812 */ /* 0x000fc800078ec0ff */
[----:B------:R-:W-:Y:S02]  /*3fd70*/  @P0 LOP3.LUT R25, R25, 0x400, RZ, 0xfc, !PT ;  /* 0x0000040019190812 */ /* 0x000fe400078efcff */
[----:B------:R-:W-:Y:S02]  /*3fd80*/  ISETP.LT.AND P1, PT, R14, UR65, !P6 ;  /* 0x000000410e007c0c */ /* 0x000fe4000f721270 */
[----:B------:R-:W-:-:S04]  /*3fd90*/  LOP3.LUT R25, R25, 0xfffffdff, RZ, 0xc0, !PT ;  /* 0xfffffdff19197812 */ /* 0x000fc800078ec0ff */
[----:B------:R-:W-:Y:S02]  /*3fda0*/  @P2 LOP3.LUT R25, R25, 0x200, RZ, 0xfc, !PT ;  /* 0x0000020019192812 */ /* 0x000fe400078efcff */
[----:B------:R-:W-:Y:S02]  /*3fdb0*/  ISETP.LT.AND P0, PT, R9, UR66, !P6 ;  /* 0x0000004209007c0c */ /* 0x000fe4000f701270 */
[----:B------:R-:W-:-:S04]  /*3fdc0*/  LOP3.LUT R25, R25, 0xfffffeff, RZ, 0xc0, !PT ;  /* 0xfffffeff19197812 */ /* 0x000fc800078ec0ff */
[----:B------:R-:W-:Y:S02]  /*3fdd0*/  @P1 LOP3.LUT R25, R25, 0x100, RZ, 0xfc, !PT ;  /* 0x0000010019191812 */ /* 0x000fe400078efcff */
[----:B---3--:R-:W-:Y:S02]  /*3fde0*/  ISETP.LT.AND P2, PT, R10, UR67, !P6 ;  /* 0x000000430a007c0c */ /* 0x008fe4000f741270 */
[----:B------:R-:W-:-:S04]  /*3fdf0*/  LOP3.LUT R25, R25, 0xffffff7f, RZ, 0xc0, !PT ;  /* 0xffffff7f19197812 */ /* 0x000fc800078ec0ff */
[----:B------:R-:W-:-:S04]  /*3fe00*/  @P0 LOP3.LUT R25, R25, 0x80, RZ, 0xfc, !PT ;  /* 0x0000008019190812 */ /* 0x000fc800078efcff */
[----:B------:R-:W-:Y:S02]  /*3fe10*/  LOP3.LUT R25, R25, 0xffffffbf, RZ, 0xc0, !PT ;  /* 0xffffffbf19197812 */ /* 0x000fe400078ec0ff */
[----:B------:R-:W-:Y:S02]  /*3fe20*/  ISETP.LT.AND P1, PT, R5, UR68, !P6 ;  /* 0x0000004405007c0c */ /* 0x000fe4000f721270 */
[----:B------:R-:W-:Y:S02]  /*3fe30*/  @P2 LOP3.LUT R25, R25, 0x40, RZ, 0xfc, !PT ;  /* 0x0000004019192812 */ /* 0x000fe400078efcff */
[----:B------:R-:W-:Y:S02]  /*3fe40*/  R2UR.FILL UR5, R12 ;  /* 0x000000000c0572ca */ /* 0x000fe400004e0000 */
[----:B------:R-:W-:Y:S02]  /*3fe50*/  ISETP.LT.AND P0, PT, R6, UR69, !P6 ;  /* 0x0000004506007c0c */ /* 0x000fe4000f701270 */
[----:B------:R-:W-:-:S05]  /*3fe60*/  LOP3.LUT R25, R25, 0xffffffdf, RZ, 0xc0, !PT ;  /* 0xffffffdf19197812 */ /* 0x000fca00078ec0ff */
[----:B------:R-:W-:-:S04]  /*3fe70*/  @P1 LOP3.LUT R25, R25, 0x20, RZ, 0xfc, !PT ;  /* 0x0000002019191812 */ /* 0x000fc800078efcff */
[----:B------:R-:W-:-:S04]  /*3fe80*/  LOP3.LUT R25, R25, 0xffffffef, RZ, 0xc0, !PT ;  /* 0xffffffef19197812 */ /* 0x000fc800078ec0ff */
[----:B------:R-:W-:-:S04]  /*3fe90*/  @P0 LOP3.LUT R25, R25, 0x10, RZ, 0xfc, !PT ;  /* 0x0000001019190812 */ /* 0x000fc800078efcff */
[----:B------:R-:W-:Y:S02]  /*3fea0*/  LOP3.LUT R25, R25, 0xfffffff7, RZ, 0xc0, !PT ;  /* 0xfffffff719197812 */ /* 0x000fe400078ec0ff */
[----:B--2---:R-:W-:Y:S02]  /*3feb0*/  ISETP.LT.AND P2, PT, R0, UR70, !P6 ;  /* 0x0000004600007c0c */ /* 0x004fe4000f741270 */
[----:B------:R-:W2:Y:S04]  /*3fec0*/  LDL R0, [R1+0xeb4] ;  /* 0x000eb40001007983 */ /* 0x000ea80000100800 */
[----:B------:R-:W3:Y:S04]  /*3fed0*/  LDL.LU R18, [R1+0x4f4] ;  /* 0x0004f40001127983 */ /* 0x000ee80000300800 */
[----:B------:R-:W3:Y:S04]  /*3fee0*/  LDL.LU R15, [R1+0x8a8] ;  /* 0x0008a800010f7983 */ /* 0x000ee80000300800 */
[----:B------:R-:W3:Y:S04]  /*3fef0*/  LDL.LU R12, [R1+0x4f0] ;  /* 0x0004f000010c7983 */ /* 0x000ee80000300800 */
[----:B------:R-:W3:Y:S04]  /*3ff00*/  LDL.LU R11, [R1+0xfb8] ;  /* 0x000fb800010b7983 */ /* 0x000ee80000300800 */
[----:B------:R-:W3:Y:S01]  /*3ff10*/  LDL.LU R14, [R1+0xfc0] ;  /* 0x000fc000010e7983 */ /* 0x000ee20000300800 */
[----:B----4-:R-:W-:-:S03]  /*3ff20*/  ISETP.LT.AND P1, PT, R7, UR71, !P6 ;  /* 0x0000004707007c0c */ /* 0x010fc6000f721270 */
[----:B------:R-:W4:Y:S01]  /*3ff30*/  LDL.LU R9, [R1+0xfb4] ;  /* 0x000fb40001097983 */ /* 0x000f220000300800 */
[----:B------:R-:W-:-:S03]  /*3ff40*/  ISETP.LT.AND P0, PT, R24, UR72, !P6 ;  /* 0x0000004818007c0c */ /* 0x000fc6000f701270 */
[----:B------:R-:W4:Y:S04]  /*3ff50*/  LDL.LU R10, [R1+0xfbc] ;  /* 0x000fbc00010a7983 */ /* 0x000f280000300800 */
[----:B------:R-:W4:Y:S04]  /*3ff60*/  LDL.LU R5, [R1+0xf7c] ;  /* 0x000f7c0001057983 */ /* 0x000f280000300800 */
[----:B------:R-:W4:Y:S04]  /*3ff70*/  LDL.LU R6, [R1+0xf84] ;  /* 0x000f840001067983 */ /* 0x000f280000300800 */
[----:B------:R-:W4:Y:S04]  /*3ff80*/  LDL.LU R7, [R1+0xf78] ;  /* 0x000f780001077983 */ /* 0x000f280000300800 */
[----:B------:R-:W4:Y:S01]  /*3ff90*/  LDL.LU R24, [R1+0xf80] ;  /* 0x000f800001187983 */ /* 0x000f220000300800 */
[----:B------:R-:W-:-:S04]  /*3ffa0*/  @P2 LOP3.LUT R25, R25, 0x8, RZ, 0xfc, !PT ;  /* 0x0000000819192812 */ /* 0x000fc800078efcff */
[----:B------:R-:W-:-:S04]  /*3ffb0*/  LOP3.LUT R25, R25, 0xfffffffb, RZ, 0xc0, !PT ;  /* 0xfffffffb19197812 */ /* 0x000fc800078ec0ff */
[----:B------:R-:W-:-:S04]  /*3ffc0*/  @P1 LOP3.LUT R25, R25, 0x4, RZ, 0xfc, !PT ;  /* 0x0000000419191812 */ /* 0x000fc800078efcff */
[----:B------:R-:W-:Y:S02]  /*3ffd0*/  LOP3.LUT R25, R25, 0xfffffffd, RZ, 0xc0, !PT ;  /* 0xfffffffd19197812 */ /* 0x000fe400078ec0ff */
[----:B------:R-:W-:Y:S02]  /*3ffe0*/  ISETP.LT.AND P2, PT, R16, UR74, !P6 ;  /* 0x0000004a10007c0c */ /* 0x000fe4000f741270 */
[----:B------:R-:W-:Y:S01]  /*3fff0*/  @P0 LOP3.LUT R25, R25, 0x2, RZ, 0xfc, !PT ;  /* 0x0000000219190812 */ /* 0x000fe200078efcff */
[----:B------:R-:W4:Y:S01]  /*40000*/  LDL.LU R16, [R1+0xdc8] ;  /* 0x000dc80001107983 */ /* 0x000f220000300800 */
[----:B------:R-:W-:Y:S02]  /*40010*/  ISETP.LT.AND P3, PT, R19, UR73, !P6 ;  /* 0x0000004913007c0c */ /* 0x000fe4000f761270 */
[----:B------:R-:W-:Y:S02]  /*40020*/  ISETP.LT.AND P1, PT, R13, UR75, !P6 ;  /* 0x0000004b0d007c0c */ /* 0x000fe4000f721270 */
[----:B------:R-:W-:Y:S01]  /*40030*/  ISETP.LT.AND P0, PT, R3, UR76, !P6 ;  /* 0x0000004c03007c0c */ /* 0x000fe2000f701270 */
[----:B------:R-:W4:Y:S01]  /*40040*/  LDL.LU R13, [R1+0xe08] ;  /* 0x000e0800010d7983 */ /* 0x000f220000300800 */
[----:B------:R-:W-:-:S03]  /*40050*/  ISETP.LT.AND P6, PT, R2, UR77, !P6 ;  /* 0x0000004d02007c0c */ /* 0x000fc6000f7c1270 */
[----:B------:R-:W4:Y:S04]  /*40060*/  LDL.LU R2, [R1+0xdb8] ;  /* 0x000db80001027983 */ /* 0x000f280000300800 */
[----:B------:R-:W4:Y:S01]  /*40070*/  LDL.LU R3, [R1+0xde8] ;  /* 0x000de80001037983 */ /* 0x000f220000300800 */
[----:B--2---:R-:W-:Y:S01]  /*40080*/  VIADD R0, R0, UR6 ;  /* 0x0000000600007c36 */ /* 0x004fe20008000000 */
[----:B------:R-:W2:Y:S04]  /*40090*/  LDCU UR6, c[0x0][0x3b8] ;  /* 0x00007700ff0677ac */ /* 0x000ea80008000800 */
[----:B------:R0:W-:Y:S01]  /*400a0*/  STL [R1+0xcc4], R0 ;  /* 0x000cc40001007387 */ /* 0x0001e20000100800 */
[----:B---3--:R-:W-:-:S03]  /*400b0*/  IADD3 R35, PT, PT, R12, R15, R18 ;  /* 0x0000000f0c237210 */ /* 0x008fc60007ffe012 */
[----:B------:R-:W3:Y:S01]  /*400c0*/  LDL.LU R18, [R1+0xcf0] ;  /* 0x000cf00001127983 */ /* 0x000ee20000300800 */
[----:B0-----:R-:W-:Y:S01]  /*400d0*/  VIADD R0, R0, UR7 ;  /* 0x0000000700007c36 */ /* 0x001fe20008000000 */
[----:B------:R-:W0:Y:S02]  /*400e0*/  LDCU UR7, c[0x0][0x3b8] ;  /* 0x00007700ff0777ac */ /* 0x000e240008000800 */
[----:B------:R-:W3:Y:S01]  /*400f0*/  LDL.LU R15, [R1+0xd1c] ;  /* 0x000d1c00010f7983 */ /* 0x000ee20000300800 */
[----:B------:R-:W-:-:S03]  /*40100*/  PRMT R8, R14, 0x5410, R11 ;  /* 0x000054100e087816 */ /* 0x000fc6000000000b */
[----:B------:R-:W2:Y:S04]  /*40110*/  LDL.LU R12, [R1+0xcd8] ;  /* 0x000cd800010c7983 */ /* 0x000ea80000300800 */
[----:B------:R-:W2:Y:S04]  /*40120*/  LDL.LU R14, [R1+0xd08] ;  /* 0x000d0800010e7983 */ /* 0x000ea80000300800 */
[----:B------:R1:W-:Y:S01]  /*40130*/  STL [R1+0xcc0], R0 ;  /* 0x000cc00001007387 */ /* 0x0003e20000100800 */
[----:B----4-:R-:W-:Y:S01]  /*40140*/  PRMT R9, R10, 0x5410, R9 ;  /* 0x000054100a097816 */ /* 0x010fe20000000009 */
[----:B-1----:R-:W-:Y:S01]  /*40150*/  VIADD R0, R0, UR8 ;  /* 0x0000000800007c36 */ /* 0x002fe20008000000 */
[----:B------:R-:W-:Y:S01]  /*40160*/  PRMT R10, R6, 0x5410, R5 ;  /* 0x00005410060a7816 */ /* 0x000fe20000000005 */
[----:B------:R-:W1:Y:S03]  /*40170*/  LDCU UR8, c[0x0][0x3b8] ;  /* 0x00007700ff0877ac */ /* 0x000e660008000800 */
[----:B------:R4:W-:Y:S01]  /*40180*/  STL [R1+0xd18], R0 ;  /* 0x000d180001007387 */ /* 0x0009e20000100800 */
[----:B------:R-:W-:-:S03]  /*40190*/  PRMT R11, R24, 0x5410, R7 ;  /* 0x00005410180b7816 */ /* 0x000fc60000000007 */
[----:B------:R-:W2:Y:S04]  /*401a0*/  LDL.LU R5, [R1+0xbd4] ;  /* 0x000bd40001057983 */ /* 0x000ea80000300800 */
[----:B------:R-:W2:Y:S01]  /*401b0*/  LDL.LU R6, [R1+0xbe4] ;  /* 0x000be40001067983 */ /* 0x000ea20000300800 */
[----:B----4-:R-:W-:Y:S01]  /*401c0*/  VIADD R0, R0, UR9 ;  /* 0x0000000900007c36 */ /* 0x010fe20008000000 */
[----:B------:R-:W4:Y:S02]  /*401d0*/  LDCU UR9, c[0x0][0x3b8] ;  /* 0x00007700ff0977ac */ /* 0x000f240008000800 */
[----:B------:R-:W4:Y:S04]  /*401e0*/  LDL.LU R7, [R1+0xbd0] ;  /* 0x000bd00001077983 */ /* 0x000f280000300800 */
[----:B------:R0:W-:Y:S04]  /*401f0*/  STL [R1+0xd58], R0 ;  /* 0x000d580001007387 */ /* 0x0001e80000100800 */
[----:B------:R-:W4:Y:S04]  /*40200*/  LDL.LU R24, [R1+0xbe0] ;  /* 0x000be00001187983 */ /* 0x000f280000300800 */
[----:B------:R-:W4:Y:S01]  /*40210*/  LDL.LU R21, [R1+0x904] ;  /* 0x0009040001157983 */ /* 0x000f220000300800 */
[----:B0-----:R-:W-:Y:S01]  /*40220*/  VIADD R0, R0, UR10 ;  /* 0x0000000a00007c36 */ /* 0x001fe20008000000 */
[----:B------:R-:W0:Y:S02]  /*40230*/  LDCU UR10, c[0x0][0x3b8] ;  /* 0x00007700ff0a77ac */ /* 0x000e240008000800 */
[----:B------:R0:W-:Y:S04]  /*40240*/  STSM.16.M88.4 [R35], R8 ;  /* 0x0000000823007844 */ /* 0x0001e80000000200 */
[----:B------:R0:W-:Y:S04]  /*40250*/  STL [R1+0xcf4], R0 ;  /* 0x000cf40001007387 */ /* 0x0001e80000100800 */
[----:B------:R-:W4:Y:S01]  /*40260*/  LDL.LU R22, [R1+0x90c] ;  /* 0x00090c0001167983 */ /* 0x000f220000300800 */
[----:B0-----:R-:W-:-:S03]  /*40270*/  PRMT R9, R3, 0x5410, R2 ;  /* 0x0000541003097816 */ /* 0x001fc60000000002 */
[----:B------:R-:W4:Y:S04]  /*40280*/  LDL.LU R2, [R1+0x900] ;  /* 0x0009000001027983 */ /* 0x000f280000300800 */
[----:B------:R-:W4:Y:S01]  /*40290*/  LDL.LU R3, [R1+0x908] ;  /* 0x0009080001037983 */ /* 0x000f220000300800 */
[----:B------:R-:W-:Y:S01]  /*402a0*/  VIADD R0, R0, UR11 ;  /* 0x0000000b00007c36 */ /* 0x000fe20008000000 */
[----:B------:R-:W-:Y:S01]  /*402b0*/  PRMT R8, R13, 0x5410, R16 ;  /* 0x000054100d087816 */ /* 0x000fe20000000010 */
[----:B------:R-:W0:Y:S01]  /*402c0*/  LDCU UR11, c[0x0][0x3b8] ;  /* 0x00007700ff0b77ac */ /* 0x000e220008000800 */
[----:B------:R-:W4:Y:S04]  /*402d0*/  LDL.LU R20, [R1+0x7f4] ;  /* 0x0007f40001147983 */ /* 0x000f280000300800 */
[----:B------:R0:W-:Y:S04]  /*402e0*/  STL [R1+0xd34], R0 ;  /* 0x000d340001007387 */ /* 0x0001e80000100800 */
[----:B------:R-:W4:Y:S04]  /*402f0*/  LDL.LU R17, [R1+0x824] ;  /* 0x0008240001117983 */ /* 0x000f280000300800 */
[----:B------:R-:W4:Y:S04]  /*40300*/  LDL.LU R4, [R1+0x7ec] ;  /* 0x0007ec0001047983 */ /* 0x000f280000300800 */
[----:B------:R-:W4:Y:S01]  /*40310*/  LDL.LU R19, [R1+0x81c] ;  /* 0x00081c0001137983 */ /* 0x000f220000300800 */
[----:B0-----:R-:W-:Y:S01]  /*40320*/  VIADD R0, R0, UR12 ;  /* 0x0000000c00007c36 */ /* 0x001fe20008000000 */
[----:B------:R-:W0:Y:S02]  /*40330*/  LDCU UR12, c[0x0][0x3b8] ;  /* 0x00007700ff0c77ac */ /* 0x000e240008000800 */
[----:B------:R-:W4:Y:S04]  /*40340*/  LDL.LU R16, [R1+0x7bc] ;  /* 0x0007bc0001107983 */ /* 0x000f280000300800 */
[----:B------:R-:W4:Y:S01]  /*40350*/  LDL.LU R13, [R1+0x7c4] ;  /* 0x0007c400010d7983 */ /* 0x000f220000300800 */
[----:B---3--:R-:W-:-:S02]  /*40360*/  PRMT R10, R15, 0x5410, R18 ;  /* 0x000054100f0a7816 */ /* 0x008fc40000000012 */
[----:B--2---:R-:W-:Y:S02]  /*40370*/  PRMT R11, R14, 0x5410, R12 ;  /* 0x000054100e0b7816 */ /* 0x004fe4000000000c */
[----:B------:R-:W2:Y:S04]  /*40380*/  LDL.LU R12, [R1+0x7b8] ;  /* 0x0007b800010c7983 */ /* 0x000ea80000300800 */
[----:B------:R-:W2:Y:S04]  /*40390*/  LDL.LU R14, [R1+0x7c0] ;  /* 0x0007c000010e7983 */ /* 0x000ea80000300800 */
[----:B------:R4:W-:Y:S04]  /*403a0*/  STSM.16.M88.4 [R35+0x800], R8 ;  /* 0x0008000823007844 */ /* 0x0009e80000000200 */
[----:B------:R3:W-:Y:S04]  /*403b0*/  STL [R1+0xcf0], R0 ;  /* 0x000cf00001007387 */ /* 0x0007e80000100800 */
[----:B------:R-:W2:Y:S01]  /*403c0*/  LDL.LU R18, [R1+0xff4] ;  /* 0x000ff40001127983 */ /* 0x000ea20000300800 */
[----:B----4-:R-:W-:-:S03]  /*403d0*/  PRMT R9, R24, 0x5410, R7 ;  /* 0x0000541018097816 */ /* 0x010fc60000000007 */
[----:B------:R-:W4:Y:S01]  /*403e0*/  LDL.LU R24, [R1+0x1008] ;  /* 0x0010080001187983 */ /* 0x000f220000300800 */
[----:B---3--:R-:W-:Y:S01]  /*403f0*/  VIADD R0, R0, UR13 ;  /* 0x0000000d00007c36 */ /* 0x008fe20008000000 */
[----:B------:R-:W-:Y:S01]  /*40400*/  PRMT R8, R6, 0x5410, R5 ;  /* 0x0000541006087816 */ /* 0x000fe20000000005 */
[----:B------:R-:W3:Y:S01]  /*40410*/  LDCU UR13, c[0x0][0x3b8] ;  /* 0x00007700ff0d77ac */ /* 0x000ee20008000800 */
[----:B------:R-:W3:Y:S04]  /*40420*/  LDL.LU R15, [R1+0xfcc] ;  /* 0x000fcc00010f7983 */ /* 0x000ee80000300800 */
[----:B------:R0:W-:Y:S04]  /*40430*/  STL [R1+0xd30], R0 ;  /* 0x000d300001007387 */ /* 0x0001e80000100800 */
[----:B------:R-:W3:Y:S04]  /*40440*/  LDL.LU R5, [R1+0x1004] ;  /* 0x0010040001057983 */ /* 0x000ee80000300800 */
[----:B------:R-:W3:Y:S04]  /*40450*/  LDL.LU R6, [R1+0xf88] ;  /* 0x000f880001067983 */ /* 0x000ee80000300800 */
[----:B------:R-:W3:Y:S01]  /*40460*/  LDL.LU R7, [R1+0xf8c] ;  /* 0x000f8c0001077983 */ /* 0x000ee20000300800 */
[----:B------:R-:W-:-:S03]  /*40470*/  PRMT R11, R3, 0x5410, R2 ;  /* 0x00005410030b7816 */ /* 0x000fc60000000002 */
[----:B------:R-:W3:Y:S04]  /*40480*/  LDL.LU R2, [R1+0xe98] ;  /* 0x000e980001027983 */ /* 0x000ee80000300800 */
[----:B------:R-:W3:Y:S01]  /*40490*/  LDL.LU R3, [R1+0xfb0] ;  /* 0x000fb00001037983 */ /* 0x000ee20000300800 */
[----:B------:R-:W-:-:S05]  /*404a0*/  PRMT R10, R22, 0x5410, R21 ;  /* 0x00005410160a7816 */ /* 0x000fca0000000015 */
[----:B------:R1:W-:Y:S01]  /*404b0*/  STSM.16.M88.4 [R35+0x1000], R8 ;  /* 0x0010000823007844 */ /* 0x0003e20000000200 */
[----:B0-----:R-:W-:Y:S01]  /*404c0*/  VIADD R0, R0, UR14 ;  /* 0x0000000e00007c36 */ /* 0x001fe20008000000 */
[----:B------:R-:W0:Y:S01]  /*404d0*/  LDCU UR14, c[0x0][0x3b8] ;  /* 0x00007700ff0e77ac */ /* 0x000e220008000800 */
[----:B-1----:R-:W-:Y:S02]  /*404e0*/  PRMT R8, R17, 0x5410, R20 ;  /* 0x0000541011087816 */ /* 0x002fe40000000014 */
[----:B------:R-:W-:Y:S02]  /*404f0*/  PRMT R9, R19, 0x5410, R4 ;  /* 0x0000541013097816 */ /* 0x000fe40000000004 */
[----:B------:R-:W-:Y:S01]  /*40500*/  PRMT R10, R13, 0x5410, R16 ;  /* 0x000054100d0a7816 */ /* 0x000fe20000000010 */
[----:B------:R1:W-:Y:S02]  /*40510*/  STL [R1+0xd5c], R0 ;  /* 0x000d5c0001007387 */ /* 0x0003e40000100800 */
[----:B-1----:R-:W-:Y:S01]  /*40520*/  VIADD R0, R0, UR15 ;  /* 0x0000000f00007c36 */ /* 0x002fe20008000000 */
[----:B------:R-:W1:Y:S04]  /*40530*/  LDCU UR15, c[0x0][0x3b8] ;  /* 0x00007700ff0f77ac */ /* 0x000e680008000800 */
[----:B------:R0:W-:Y:S02]  /*40540*/  STL [R1+0xd1c], R0 ;  /* 0x000d1c0001007387 */ /* 0x0001e40000100800 */
[----:B0-----:R-:W-:Y:S01]  /*40550*/  VIADD R0, R0, UR16 ;  /* 0x0000001000007c36 */ /* 0x001fe20008000000 */
[----:B------:R-:W0:Y:S04]  /*40560*/  LDCU UR16, c[0x0][0x3b8] ;  /* 0x00007700ff1077ac */ /* 0x000e280008000800 */
[----:B------:R1:W-:Y:S02]  /*40570*/  STL [R1+0xf80], R0 ;  /* 0x000f800001007387 */ /* 0x0003e40000100800 */
[----:B-1----:R-:W-:Y:S01]  /*40580*/  VIADD R0, R0, UR17 ;  /* 0x0000001100007c36 */ /* 0x002fe20008000000 */
[----:B------:R-:W1:Y:S01]  /*40590*/  LDCU UR17, c[0x0][0x3b8] ;  /* 0x00007700ff1177ac */ /* 0x000e620008000800 */
[----:B--2---:R-:W-:-:S02]  /*405a0*/  PRMT R11, R14, 0x5410, R12 ;  /* 0x000054100e0b7816 */ /* 0x004fc4000000000c */
[----:B------:R-:W2:Y:S04]  /*405b0*/  LDL.LU R12, [R1+0xda8] ;  /* 0x000da800010c7983 */ /* 0x000ea80000300800 */
[----:B------:R4:W-:Y:S04]  /*405c0*/  STSM.16.M88.4 [R35+0x1800], R8 ;  /* 0x0018000823007844 */ /* 0x0009e80000000200 */
[----:B------:R-:W2:Y:S01]  /*405d0*/  LDL.LU R14, [R1+0xe28] ;  /* 0x000e2800010e7983 */ /* 0x000ea20000300800 */
[----:B----4-:R-:W-:Y:S02]  /*405e0*/  PRMT R8, R24, 0x5410, R18 ;  /* 0x0000541018087816 */ /* 0x010fe40000000012 */
[----:B------:R-:W4:Y:S01]  /*405f0*/  S2R R24, SR_TID.X ;  /* 0x0000000000187919 */ /* 0x000f220000002100 */
[----:B------:R0:W-:Y:S02]  /*40600*/  STL [R1+0xf78], R0 ;  /* 0x000f780001007387 */ /* 0x0001e40000100800 */
[----:B0-----:R-:W-:Y:S01]  /*40610*/  VIADD R0, R0, UR18 ;  /* 0x0000001200007c36 */ /* 0x001fe20008000000 */
[----:B---3--:R-:W-:Y:S01]  /*40620*/  PRMT R9, R5, 0x5410, R15 ;  /* 0x0000541005097816 */ /* 0x008fe2000000000f */
[----:B------:R-:W0:Y:S03]  /*40630*/  LDCU UR18, c[0x0][0x3b8] ;  /* 0x00007700ff1277ac */ /* 0x000e260008000800 */
[----:B------:R3:W-:Y:S01]  /*40640*/  STL [R1+0xf7c], R0 ;  /* 0x000f7c0001007387 */ /* 0x0007e20000100800 */
[----:B------:R-:W-:-:S03]  /*40650*/  PRMT R10, R7, 0x5410, R6 ;  /* 0x00005410070a7816 */ /* 0x000fc60000000006 */
[----:B------:R-:W2:Y:S04]  /*40660*/  LDL.LU R5, [R1+0xd98] ;  /* 0x000d980001057983 */ /* 0x000ea80000300800 */
[----:B------:R-:W2:Y:S01]  /*40670*/  LDL.LU R6, [R1+0xe18] ;  /* 0x000e180001067983 */ /* 0x000ea20000300800 */
[----:B----4-:R-:W-:Y:S01]  /*40680*/  LOP3.LUT R24, R24, 0x1ff, RZ, 0xc0, !PT ;  /* 0x000001ff18187812 */ /* 0x010fe200078ec0ff */
[----:B---3--:R-:W-:Y:S01]  /*40690*/  VIADD R0, R0, UR19 ;  /* 0x0000001300007c36 */ /* 0x008fe20008000000 */
[----:B------:R-:W3:Y:S02]  /*406a0*/  LDCU UR19, c[0x0][0x3b8] ;  /* 0x00007700ff1377ac */ /* 0x000ee40008000800 */
[----:B------:R-:W-:Y:S01]  /*406b0*/  LEA R20, R24, UR5, 0x4 ;  /* 0x0000000518147c11 */ /* 0x000fe2000f8e20ff */
[----:B------:R-:W-:Y:S01]  /*406c0*/  BAR.SYNC.DEFER_BLOCKING 0x0 ;  /* 0x0000000000007b1d */ /* 0x000fe20000010000 */
[----:B------:R-:W-:-:S05]  /*406d0*/  PRMT R11, R3, 0x5410, R2 ;  /* 0x00005410030b7816 */ /* 0x000fca0000000002 */
[----:B------:R-:W4:Y:S01]  /*406e0*/  LDCU UR5, c[0x0][0x3b8] ;  /* 0x00007700ff0577ac */ /* 0x000f220008000800 */
[----:B------:R-:W-:Y:S04]  /*406f0*/  STL [R1+0x3a0], R20 ;  /* 0x0003a01401007387 */ /* 0x000fe80000100800 */
[----:B------:R3:W-:Y:S04]  /*40700*/  STL [R1+0xf84], R0 ;  /* 0x000f840001007387 */ /* 0x0007e80000100800 */
[----:B------:R-:W4:Y:S04]  /*40710*/  LDL.LU R7, [R1+0xcb8] ;  /* 0x000cb80001077983 */ /* 0x000f280000300800 */
[----:B------:R-:W4:Y:S04]  /*40720*/  LDL.LU R24, [R1+0xd48] ;  /* 0x000d480001187983 */ /* 0x000f280000300800 */
[----:B------:R-:W0:Y:S01]  /*40730*/  LDS.128 R16, [R20] ;  /* 0x0000000014107984 */ /* 0x000e220000000c00 */
[----:B---3--:R-:W-:-:S03]  /*40740*/  VIADD R0, R0, UR19 ;  /* 0x0000001300007c36 */ /* 0x008fc60008000000 */
[----:B------:R-:W-:Y:S04]  /*40750*/  LDS.128 R28, [R20+0x4000] ;  /* 0x00400000141c7984 */ /* 0x000fe80000000c00 */
[----:B0-----:R-:W-:Y:S04]  /*40760*/  STL.64 [R1+0x40], R16 ;  /* 0x0000401001007387 */ /* 0x001fe80000100a00 */
[----:B------:R-:W-:Y:S04]  /*40770*/  STL.64 [R1+0x48], R18 ;  /* 0x0000481201007387 */ /* 0x000fe80000100a00 */
[----:B------:R-:W0:Y:S04]  /*40780*/  LDS.128 R16, [R20+0x2000] ;  /* 0x0020000014107984 */ /* 0x000e280000000c00 */
[----:B------:R3:W-:Y:S04]  /*40790*/  STL [R1+0xf88], R0 ;  /* 0x000f880001007387 */ /* 0x0007e80000100800 */
[----:B------:R-:W4:Y:S04]  /*407a0*/  LDL.LU R2, [R1+0xca8] ;  /* 0x000ca80001027983 */ /* 0x000f280000300800 */
[----:B------:R-:W4:Y:S04]  /*407b0*/  LDL.LU R3, [R1+0xd28] ;  /* 0x000d280001037983 */ /* 0x000f280000300800 */
[----:B0-----:R-:W-:Y:S04]  /*407c0*/  STL.64 [R1+0x30], R16 ;  /* 0x0000301001007387 */ /* 0x001fe80000100a00 */
[----:B------:R-:W-:Y:S04]  /*407d0*/  STL.64 [R1+0x38], R18 ;  /* 0x0000381201007387 */ /* 0x000fe80000100a00 */
[----:B------:R-:W0:Y:S01]  /*407e0*/  LDS.128 R16, [R20+0x6000] ;  /* 0x0060000014107984 */ /* 0x000e220000000c00 */
[----:B---3--:R-:W-:Y:S01]  /*407f0*/  VIADD R0, R0, UR6 ;  /* 0x0000000600007c36 */ /* 0x008fe20008000000 */
[----:B------:R-:W3:Y:S02]  /*40800*/  LDCU UR6, c[0x0][0x3b8] ;  /* 0x00007700ff0677ac */ /* 0x000ee40008000800 */
[----:B------:R0:W-:Y:S04]  /*40810*/  STL.64 [R1+0x20], R28 ;  /* 0x0000201c01007387 */ /* 0x0001e80000100a00 */
[----:B------:R0:W-:Y:S01]  /*40820*/  STL.64 [R1+0x28], R30 ;  /* 0x0000281e01007387 */ /* 0x0001e20000100a00 */
[----:B------:R-:W-:Y:S06]  /*40830*/  BAR.SYNC.DEFER_BLOCKING 0x0 ;  /* 0x0000000000007b1d */ /* 0x000fec0000010000 */
[----:B0-----:R-:W-:Y:S04]  /*40840*/  STL.64 [R1+0x10], R16 ;  /* 0x0000101001007387 */ /* 0x001fe80000100a00 */
[----:B------:R-:W-:Y:S04]  /*40850*/  STL.64 [R1+0x18], R18 ;  /* 0x0000181201007387 */ /* 0x000fe80000100a00 */
[----:B------:R0:W-:Y:S04]  /*40860*/  STL [R1+0xf8c], R0 ;  /* 0x000f8c0001007387 */ /* 0x0001e80000100800 */
[----:B------:R-:W3:Y:S04]  /*40870*/  LDL.LU R29, [R1+0xbb4] ;  /* 0x000bb400011d7983 */ /* 0x000ee80000300800 */
[----:B------:R-:W3:Y:S01]  /*40880*/  LDL.LU R30, [R1+0xbc4] ;  /* 0x000bc400011e7983 */ /* 0x000ee20000300800 */
[----:B0-----:R-:W-:Y:S01]  /*40890*/  VIADD R0, R0, UR7 ;  /* 0x0000000700007c36 */ /* 0x001fe20008000000 */
[----:B------:R-:W0:Y:S04]  /*408a0*/  LDCU UR7, c[0x0][0x3b8] ;  /* 0x00007700ff0777ac */ /* 0x000e280008000800 */
[----:B------:R1:W-:Y:S04]  /*408b0*/  STL [R1+0xfb0], R0 ;  /* 0x000fb00001007387 */ /* 0x0003e80000100800 */
[----:B------:R-:W3:Y:S04]  /*408c0*/  LDL.LU R31, [R1+0xbb0] ;  /* 0x000bb000011f7983 */ /* 0x000ee80000300800 */
[----:B------:R-:W3:Y:S01]  /*408d0*/  LDL.LU R26, [R1+0xbc0] ;  /* 0x000bc000011a7983 */ /* 0x000ee20000300800 */
[----:B-1----:R-:W-:Y:S01]  /*408e0*/  VIADD R0, R0, UR8 ;  /* 0x0000000800007c36 */ /* 0x002fe20008000000 */
[----:B------:R-:W1:Y:S02]  /*408f0*/  LDCU UR8, c[0x0][0x3b8] ;  /* 0x00007700ff0877ac */ /* 0x000e640008000800 */
        /* <DEDUP_REMOVED lines=14> */
[----:B------:R-:W0:Y:S02]  /*409e0*/  LDCU UR9, c[0x0][0x3b8] ;  /* 0x00007700ff0977ac */ /* 0x000e240008000800 */
[----:B------:R2:W-:Y:S02]  /*409f0*/  STSM.16.M88.4 [R35], R8 ;  /* 0x0000000823007844 */ /* 0x0005e40000000200 */
[----:B--2---:R-:W-:-:S02]  /*40a00*/  PRMT R8, R14, 0x5410, R12 ;  /* 0x000054100e087816 */ /* 0x004fc4000000000c */
[----:B------:R-:W2:Y:S04]  /*40a10*/  LDL.LU R12, [R1+0x1010] ;  /* 0x00101000010c7983 */ /* 0x000ea80000300800 */
[----:B------:R-:W2:Y:S01]  /*40a20*/  LDL.LU R14, [R1+0x103c] ;  /* 0x00103c00010e7983 */ /* 0x000ea20000300800 */
[----:B------:R-:W-:-:S03]  /*40a30*/  PRMT R9, R6, 0x5410, R5 ;  /* 0x0000541006097816 */ /* 0x000fc60000000005 */
[----:B------:R-:W2:Y:S04]  /*40a40*/  LDL.LU R5, [R1+0x100c] ;  /* 0x00100c0001057983 */ /* 0x000ea80000300800 */
[----:B------:R0:W-:Y:S04]  /*40a50*/  STL [R1+0xfcc], R0 ;  /* 0x000fcc0001007387 */ /* 0x0001e80000100800 */
[----:B------:R-:W2:Y:S01]  /*40a60*/  LDL.LU R6, [R1+0x1038] ;  /* 0x0010380001067983 */ /* 0x000ea20000300800 */
[----:B----4-:R-:W-:-:S03]  /*40a70*/  PRMT R10, R24, 0x5410, R7 ;  /* 0x00005410180a7816 */ /* 0x010fc60000000007 */
[----:B------:R-:W4:Y:S04]  /*40a80*/  LDL.LU R7, [R1+0xff0] ;  /* 0x000ff00001077983 */ /* 0x000f280000300800 */
[----:B------:R-:W4:Y:S01]  /*40a90*/  LDL.LU R24, [R1+0x1000] ;  /* 0x0010000001187983 */ /* 0x000f220000300800 */
[----:B------:R-:W-:-:S03]  /*40aa0*/  PRMT R11, R3, 0x5410, R2 ;  /* 0x00005410030b7816 */ /* 0x000fc60000000002 */
[----:B------:R-:W4:Y:S04]  /*40ab0*/  LDL.LU R2, [R1+0xff8] ;  /* 0x000ff80001027983 */ /* 0x000f280000300800 */
[----:B------:R-:W4:Y:S04]  /*40ac0*/  LDL.LU R3, [R1+0xffc] ;  /* 0x000ffc0001037983 */ /* 0x000f280000300800 */
[----:B------:R-:W-:Y:S01]  /*40ad0*/  STSM.16.M88.4 [R35+0x800], R8 ;  /* 0x0008000823007844 */ /* 0x000fe20000000200 */
[----:B0-----:R-:W-:Y:S01]  /*40ae0*/  VIADD R0, R0, UR10 ;  /* 0x0000000a00007c36 */ /* 0x001fe20008000000 */
[----:B------:R-:W0:Y:S04]  /*40af0*/  LDCU UR10, c[0x0][0x3b8] ;  /* 0x00007700ff0a77ac */ /* 0x000e280008000800 */
[----:B------:R1:W-:Y:S02]  /*40b00*/  STL [R1+0xfb8], R0 ;  /* 0x000fb80001007387 */ /* 0x0003e40000100800 */
[----:B-1----:R-:W-:Y:S01]  /*40b10*/  VIADD R0, R0, UR11 ;  /* 0x0000000b00007c36 */ /* 0x002fe20008000000 */
[----:B------:R-:W1:Y:S04]  /*40b20*/  LDCU UR11, c[0x0][0x3b8] ;  /* 0x00007700ff0b77ac */ /* 0x000e680008000800 */
[----:B------:R0:W-:Y:S02]  /*40b30*/  STL [R1+0xfc8], R0 ;  /* 0x000fc80001007387 */ /* 0x0001e40000100800 */
[----:B0-----:R-:W-:Y:S01]  /*40b40*/  VIADD R0, R0, UR12 ;  /* 0x0000000c00007c36 */ /* 0x001fe20008000000 */
[----:B------:R-:W0:Y:S01]  /*40b50*/  LDCU UR12, c[0x0][0x3b8] ;  /* 0x00007700ff0c77ac */ /* 0x000e220008000800 */
[----:B---3--:R-:W-:-:S02]  /*40b60*/  PRMT R8, R30, 0x5410, R29 ;  /* 0x000054101e087816 */ /* 0x008fc4000000001d */
[----:B------:R-:W-:Y:S02]  /*40b70*/  PRMT R9, R26, 0x5410, R31 ;  /* 0x000054101a097816 */ /* 0x000fe4000000001f */
[----:B------:R-:W-:Y:S02]  /*40b80*/  PRMT R10, R36, 0x5410, R37 ;  /* 0x00005410240a7816 */ /* 0x000fe40000000025 */
[----:B------:R-:W-:-:S05]  /*40b90*/  PRMT R11, R21, 0x5410, R23 ;  /* 0x00005410150b7816 */ /* 0x000fca0000000017 */
[----:B------:R3:W-:Y:S02]  /*40ba0*/  STSM.16.M88.4 [R35+0x1000], R8 ;  /* 0x0010000823007844 */ /* 0x0007e40000000200 */
[----:B---3--:R-:W-:Y:S02]  /*40bb0*/  PRMT R8, R17, 0x5410, R22 ;  /* 0x0000541011087816 */ /* 0x008fe40000000016 */
[----:B------:R-:W-:Y:S02]  /*40bc0*/  PRMT R9, R19, 0x5410, R4 ;  /* 0x0000541013097816 */ /* 0x000fe40000000004 */
[----:B------:R-:W-:Y:S02]  /*40bd0*/  PRMT R10, R13, 0x5410, R16 ;  /* 0x000054100d0a7816 */ /* 0x000fe40000000010 */
[----:B------:R-:W-:-:S05]  /*40be0*/  PRMT R11, R15, 0x5410, R18 ;  /* 0x000054100f0b7816 */ /* 0x000fca0000000012 */
[----:B------:R-:W-:Y:S01]  /*40bf0*/  STSM.16.M88.4 [R35+0x1800], R8 ;  /* 0x0018000823007844 */ /* 0x000fe20000000200 */
[----:B------:R-:W-:Y:S06]  /*40c00*/  BAR.SYNC.DEFER_BLOCKING 0x0 ;  /* 0x0000000000007b1d */ /* 0x000fec0000010000 */
[----:B------:R3:W-:Y:S04]  /*40c10*/  STL [R1+0xfb4], R0 ;  /* 0x000fb40001007387 */ /* 0x0007e80000100800 */
[----:B------:R-:W0:Y:S01]  /*40c20*/  LDS.128 R28, [R20] ;  /* 0x00000000141c7984 */ /* 0x000e220000000c00 */
[----:B---3--:R-:W-:Y:S01]  /*40c30*/  VIADD R0, R0, UR13 ;  /* 0x0000000d00007c36 */ /* 0x008fe20008000000 */
[----:B--2---:R-:W-:Y:S01]  /*40c40*/  PRMT R8, R14, 0x5410, R12 ;  /* 0x000054100e087816 */ /* 0x004fe2000000000c */
[----:B------:R-:W2:Y:S03]  /*40c50*/  LDCU UR13, c[0x0][0x3b8] ;  /* 0x00007700ff0d77ac */ /* 0x000ea60008000800 */
[----:B------:R3:W-:Y:S04]  /*40c60*/  STL [R1+0xfc0], R0 ;  /* 0x000fc00001007387 */ /* 0x0007e80000100800 */
[----:B------:R-:W2:Y:S04]  /*40c70*/  LDL.LU R16, [R1+0xe38] ;  /* 0x000e380001107983 */ /* 0x000ea80000300800 */
[----:B------:R-:W2:Y:S01]  /*40c80*/  LDL.LU R13, [R1+0xe88] ;  /* 0x000e8800010d7983 */ /* 0x000ea20000300800 */
[----:B---3--:R-:W-:Y:S01]  /*40c90*/  VIADD R0, R0, UR14 ;  /* 0x0000000e00007c36 */ /* 0x008fe20008000000 */
[----:B------:R-:W3:Y:S04]  /*40ca0*/  LDCU UR14, c[0x0][0x3b8] ;  /* 0x00007700ff0e77ac */ /* 0x000ee80008000800 */
[----:B------:R0:W-:Y:S04]  /*40cb0*/  STL [R1+0xff4], R0 ;  /* 0x000ff40001007387 */ /* 0x0001e80000100800 */
[----:B------:R-:W3:Y:S04]  /*40cc0*/  LDL.LU R12, [R1+0xd78] ;  /* 0x000d7800010c7983 */ /* 0x000ee80000300800 */
[----:B------:R-:W3:Y:S01]  /*40cd0*/  LDL.LU R14, [R1+0xe78] ;  /* 0x000e7800010e7983 */ /* 0x000ee20000300800 */
[----:B0-----:R-:W-:Y:S01]  /*40ce0*/  VIADD R0, R0, UR15 ;  /* 0x0000000f00007c36 */ /* 0x001fe20008000000 */
[----:B------:R-:W-:Y:S01]  /*40cf0*/  PRMT R9, R6, 0x5410, R5 ;  /* 0x0000541006097816 */ /* 0x000fe20000000005 */
[----:B------:R-:W0:Y:S03]  /*40d00*/  LDCU UR15, c[0x0][0x3b8] ;  /* 0x00007700ff0f77ac */ /* 0x000e260008000800 */
[----:B------:R1:W-:Y:S04]  /*40d10*/  STL [R1+0xfc4], R0 ;  /* 0x000fc40001007387 */ /* 0x0003e80000100800 */
[----:B------:R-:W3:Y:S04]  /*40d20*/  LDL.LU R5, [R1+0xc84] ;  /* 0x000c840001057983 */ /* 0x000ee80000300800 */
[----:B------:R-:W3:Y:S01]  /*40d30*/  LDL.LU R6, [R1+0xc94] ;  /* 0x000c940001067983 */ /* 0x000ee20000300800 */
[----:B-1----:R-:W-:Y:S01]  /*40d40*/  VIADD R0, R0, UR16 ;  /* 0x0000001000007c36 */ /* 0x002fe20008000000 */
[----:B----4-:R-:W-:-:S04]  /*40d50*/  PRMT R10, R24, 0x5410, R7 ;  /* 0x00005410180a7816 */ /* 0x010fc80000000007 */
[----:B------:R1:W-:Y:S04]  /*40d60*/  STL [R1+0xff0], R0 ;  /* 0x000ff00001007387 */ /* 0x0003e80000100800 */
[----:B------:R-:W4:Y:S04]  /*40d70*/  LDL.LU R7, [R1+0xc80] ;  /* 0x000c800001077983 */ /* 0x000f280000300800 */
[----:B------:R-:W4:Y:S04]  /*40d80*/  LDL.LU R24, [R1+0xc90] ;  /* 0x000c900001187983 */ /* 0x000f280000300800 */
[----:B------:R-:W-:Y:S04]  /*40d90*/  STL.64 [R1+0x80], R28 ;  /* 0x0000801c01007387 */ /* 0x000fe80000100a00 */
[----:B------:R-:W-:Y:S04]  /*40da0*/  STL.64 [R1+0x88], R30 ;  /* 0x0000881e01007387 */ /* 0x000fe80000100a00 */
[----:B------:R-:W0:Y:S01]  /*40db0*/  LDS.128 R28, [R20+0x2000] ;  /* 0x00200000141c7984 */ /* 0x000e220000000c00 */
[----:B-1----:R-:W-:-:S03]  /*40dc0*/  VIADD R0, R0, UR17 ;  /* 0x0000001100007c36 */ /* 0x002fc60008000000 */
[----:B0-----:R-:W-:Y:S04]  /*40dd0*/  STL.64 [R1+0x70], R28 ;  /* 0x0000701c01007387 */ /* 0x001fe80000100a00 */
[----:B------:R-:W-:Y:S04]  /*40de0*/  STL.64 [R1+0x78], R30 ;  /* 0x0000781e01007387 */ /* 0x000fe80000100a00 */
[----:B------:R-:W0:Y:S04]  /*40df0*/  LDS.128 R28, [R20+0x4000] ;  /* 0x00400000141c7984 */ /* 0x000e280000000c00 */
[----:B------:R1:W-:Y:S04]  /*40e00*/  STL [R1+0xffc], R0 ;  /* 0x000ffc0001007387 */ /* 0x0003e80000100800 */
[----:B0-----:R-:W-:Y:S04]  /*40e10*/  STL.64 [R1+0x60], R28 ;  /* 0x0000601c01007387 */ /* 0x001fe80000100a00 */
[----:B------:R-:W-:Y:S04]  /*40e20*/  STL.64 [R1+0x68], R30 ;  /* 0x0000681e01007387 */ /* 0x000fe80000100a00 */
[----:B------:R-:W0:Y:S01]  /*40e30*/  LDS.128 R28, [R20+0x6000] ;  /* 0x00600000141c7984 */ /* 0x000e220000000c00 */
[----:B-1----:R-:W-:Y:S01]  /*40e40*/  VIADD R0, R0, UR18 ;  /* 0x0000001200007c36 */ /* 0x002fe20008000000 */
[----:B------:R-:W-:Y:S01]  /*40e50*/  PRMT R11, R3, 0x5410, R2 ;  /* 0x00005410030b7816 */ /* 0x000fe20000000002 */
[----:B------:R-:W-:Y:S06]  /*40e60*/  BAR.SYNC.DEFER_BLOCKING 0x0 ;  /* 0x0000000000007b1d */ /* 0x000fec0000010000 */
[----:B0-----:R-:W-:Y:S04]  /*40e70*/  STL.64 [R1+0x50], R28 ;  /* 0x0000501c01007387 */ /* 0x001fe80000100a00 */
[----:B------:R0:W-:Y:S04]  /*40e80*/  STL.64 [R1+0x58], R30 ;  /* 0x0000581e01007387 */ /* 0x0001e80000100a00 */
[----:B0-----:R-:W4:Y:S04]  /*40e90*/  LDL.LU.64 R30, [R1+0x1580] ;  /* 0x00158000011e7983 */ /* 0x001f280000300a00 */
[----:B------:R-:W4:Y:S04]  /*40ea0*/  LDL.LU.64 R28, [R1+0x1578] ;  /* 0x00157800011c7983 */ /* 0x000f280000300a00 */
[----:B------:R-:W4:Y:S04]  /*40eb0*/  LDL.LU R18, [R1+0xb94] ;  /* 0x000b940001127983 */ /* 0x000f280000300800 */
[----:B------:R-:W4:Y:S04]  /*40ec0*/  LDL.LU R15, [R1+0xba4] ;  /* 0x000ba400010f7983 */ /* 0x000f280000300800 */
[----:B------:R0:W-:Y:S04]  /*40ed0*/  STL [R1+0x100c], R0 ;  /* 0x00100c0001007387 */ /* 0x0001e80000100800 */
[----:B------:R-:W4:Y:S04]  /*40ee0*/  LDL.LU R2, [R1+0xb90] ;  /* 0x000b900001027983 */ /* 0x000f280000300800 */
[----:B------:R-:W4:Y:S01]  /*40ef0*/  LDL.LU R3, [R1+0xba0] ;  /* 0x000ba00001037983 */ /* 0x000f220000300800 */
[----:B0-----:R-:W-:Y:S01]  /*40f00*/  VIADD R0, R0, UR5 ;  /* 0x0000000500007c36 */ /* 0x001fe20008000000 */
[----:B------:R-:W0:Y:S02]  /*40f10*/  LDCU UR5, c[0x0][0x3b8] ;  /* 0x00007700ff0577ac */ /* 0x000e240008000800 */
[----:B------:R-:W4:Y:S04]  /*40f20*/  LDL.LU R37, [R1+0xaa4] ;  /* 0x000aa40001257983 */ /* 0x000f280000300800 */
[----:B------:R-:W4:Y:S04]  /*40f30*/  LDL.LU R36, [R1+0xab4] ;  /* 0x000ab40001247983 */ /* 0x000f280000300800 */
[----:B------:R1:W-:Y:S04]  /*40f40*/  STL [R1+0xff8], R0 ;  /* 0x000ff80001007387 */ /* 0x0003e80000100800 */
[----:B------:R-:W4:Y:S04]  /*40f50*/  LDL.LU R23, [R1+0xaa0] ;  /* 0x000aa00001177983 */ /* 0x000f280000300800 */
[----:B------:R-:W4:Y:S01]  /*40f60*/  LDL.LU R21, [R1+0xab0] ;  /* 0x000ab00001157983 */ /* 0x000f220000300800 */
[----:B-1----:R-:W-:Y:S01]  /*40f70*/  VIADD R0, R0, UR6 ;  /* 0x0000000600007c36 */ /* 0x002fe20008000000 */
[----:B------:R-:W1:Y:S02]  /*40f80*/  LDCU UR6, c[0x0][0x3b8] ;  /* 0x00007700ff0677ac */ /* 0x000e640008000800 */
[----:B------:R2:W-:Y:S04]  /*40f90*/  STSM.16.M88.4 [R35], R8 ;  /* 0x0000000823007844 */ /* 0x0005e80000000200 */
[----:B------:R-:W4:Y:S04]  /*40fa0*/  LDL.LU R22, [R1+0x914] ;  /* 0x0009140001167983 */ /* 0x000f280000300800 */
[----:B------:R-:W4:Y:S01]  /*40fb0*/  LDL.LU R17, [R1+0x91c] ;  /* 0x00091c0001117983 */ /* 0x000f220000300800 */
[----:B--2---:R-:W-:-:S02]  /*40fc0*/  PRMT R8, R13, 0x5410, R16 ;  /* 0x000054100d087816 */ /* 0x004fc40000000010 */
[----:B---3--:R-:W-:Y:S02]  /*40fd0*/  PRMT R9, R14, 0x5410, R12 ;  /* 0x000054100e097816 */ /* 0x008fe4000000000c */
[----:B------:R-:W2:Y:S04]  /*40fe0*/  LDL.LU R12, [R1+0x910] ;  /* 0x00091000010c7983 */ /* 0x000ea80000300800 */
[----:B------:R3:W-:Y:S04]  /*40ff0*/  STL [R1+0x1008], R0 ;  /* 0x0010080001007387 */ /* 0x0007e80000100800 */
[----:B------:R-:W2:Y:S04]  /*41000*/  LDL.LU R14, [R1+0x918] ;  /* 0x00091800010e7983 */ /* 0x000ea80000300800 */
[----:B------:R-:W2:Y:S01]  /*41010*/  LDL.LU R4, [R1+0x884] ;  /* 0x0008840001047983 */ /* 0x000ea20000300800 */
[----:B------:R-:W-:Y:S01]  /*41020*/  PRMT R10, R6, 0x5410, R5 ;  /* 0x00005410060a7816 */ /* 0x000fe20000000005 */
[----:B---3--:R-:W-:Y:S01]  /*41030*/  VIADD R0, R0, UR7 ;  /* 0x0000000700007c36 */ /* 0x008fe20008000000 */
[----:B------:R-:W3:Y:S01]  /*41040*/  LDCU UR7, c[0x0][0x3b8] ;  /* 0x00007700ff0777ac */ /* 0x000ee20008000800 */
[----:B------:R-:W3:Y:S04]  /*41050*/  LDL.LU R19, [R1+0x894] ;  /* 0x0008940001137983 */ /* 0x000ee80000300800 */
[----:B------:R-:W3:Y:S04]  /*41060*/  LDL.LU R5, [R1+0x880] ;  /* 0x0008800001057983 */ /* 0x000ee80000300800 */
[----:B------:R-:W3:Y:S04]  /*41070*/  LDL.LU R6, [R1+0x890] ;  /* 0x0008900001067983 */ /* 0x000ee80000300800 */
[----:B------:R-:W3:Y:S01]  /*41080*/  LDL.LU R16, [R1+0x108c] ;  /* 0x00108c0001107983 */ /* 0x000ee20000300800 */
[----:B----4-:R-:W-:-:S03]  /*41090*/  PRMT R11, R24, 0x5410, R7 ;  /* 0x00005410180b7816 */ /* 0x010fc60000000007 */
[----:B------:R-:W4:Y:S04]  /*410a0*/  LDL.LU R13, [R1+0x10a4] ;  /* 0x0010a400010d7983 */ /* 0x000f280000300800 */
[----:B------:R-:W4:Y:S04]  /*410b0*/  LDL.LU R7, [R1+0x1088] ;  /* 0x0010880001077983 */ /* 0x000f280000300800 */
[----:B------:R0:W-:Y:S04]  /*410c0*/  STL [R1+0x1010], R0 ;  /* 0x0010100001007387 */ /* 0x0001e80000100800 */
[----:B------:R-:W4:Y:S04]  /*410d0*/  LDL.LU R24, [R1+0x10a0] ;  /* 0x0010a00001187983 */ /* 0x000f280000300800 */
[----:B------:R1:W-:Y:S01]  /*410e0*/  STSM.16.M88.4 [R35+0x800], R8 ;  /* 0x0008000823007844 */ /* 0x0003e20000000200 */
[----:B0-----:R-:W-:Y:S01]  /*410f0*/  VIADD R0, R0, UR8 ;  /* 0x0000000800007c36 */ /* 0x001fe20008000000 */
[----:B------:R-:W0:Y:S01]  /*41100*/  LDCU UR8, c[0x0][0x3b8] ;  /* 0x00007700ff0877ac */ /* 0x000e220008000800 */
[----:B-1----:R-:W-:-:S02]  /*41110*/  PRMT R9, R3, 0x5410, R2 ;  /* 0x0000541003097816 */ /* 0x002fc40000000002 */
[----:B------:R-:W4:Y:S04]  /*41120*/  LDL.LU R2, [R1+0x1044] ;  /* 0x0010440001027983 */ /* 0x000f280000300800 */
[----:B------:R-:W4:Y:S01]  /*41130*/  LDL.LU R3, [R1+0x1084] ;  /* 0x0010840001037983 */ /* 0x000f220000300800 */
[----:B------:R-:W-:-:S03]  /*41140*/  PRMT R8, R15, 0x5410, R18 ;  /* 0x000054100f087816 */ /* 0x000fc60000000012 */
[----:B------:R1:W-:Y:S04]  /*41150*/  STL [R1+0x1000], R0 ;  /* 0x0010000001007387 */ /* 0x0003e80000100800 */
[----:B------:R-:W4:Y:S04]  /*41160*/  LDL.LU R18, [R1+0x104c] ;  /* 0x00104c0001127983 */ /* 0x000f280000300800 */
[----:B------:R-:W4:Y:S01]  /*41170*/  LDL.LU R15, [R1+0x1050] ;  /* 0x00105000010f7983 */ /* 0x000f220000300800 */
[----:B-1----:R-:W-:Y:S01]  /*41180*/  VIADD R0, R0, UR9 ;  /* 0x0000000900007c36 */ /* 0x002fe20008000000 */
[----:B------:R-:W-:Y:S01]  /*41190*/  PRMT R10, R36, 0x5410, R37 ;  /* 0x00005410240a7816 */ /* 0x000fe20000000025 */
[----:B------:R-:W1:Y:S03]  /*411a0*/  LDCU UR9, c[0x0][0x3b8] ;  /* 0x00007700ff0977ac */ /* 0x000e660008000800 */
[----:B------:R0:W-:Y:S01]  /*411b0*/  STL [R1+0x1040], R0 ;  /* 0x0010400001007387 */ /* 0x0001e20000100800 */
[----:B------:R-:W-:Y:S01]  /*411c0*/  PRMT R11, R21, 0x5410, R23 ;  /* 0x00005410150b7816 */ /* 0x000fe20000000017 */
[----:B0-----:R-:W-:-:S04]  /*411d0*/  VIADD R0, R0, UR10 ;  /* 0x0000000a00007c36 */ /* 0x001fc80008000000 */
[----:B------:R-:W-:Y:S01]  /*411e0*/  STSM.16.M88.4 [R35+0x1000], R8 ;  /* 0x0010000823007844 */ /* 0x000fe20000000200 */
[----:B------:R-:W0:Y:S03]  /*411f0*/  LDCU UR10, c[0x0][0x3b8] ;  /* 0x00007700ff0a77ac */ /* 0x000e260008000800 */
[----:B------:R1:W-:Y:S02]  /*41200*/  STL [R1+0x1004], R0 ;  /* 0x0010040001007387 */ /* 0x0003e40000100800 */
[----:B-1----:R-:W-:Y:S01]  /*41210*/  VIADD R0, R0, UR11 ;  /* 0x0000000b00007c36 */ /* 0x002fe20008000000 */
[----:B------:R-:W1:Y:S01]  /*41220*/  LDCU UR11, c[0x0][0x3b8] ;  /* 0x00007700ff0b77ac */ /* 0x000e620008000800 */
[----:B------:R-:W-:Y:S02]  /*41230*/  PRMT R8, R17, 0x5410, R22 ;  /* 0x0000541011087816 */ /* 0x000fe40000000016 */
[----:B--2---:R-:W-:-:S02]  /*41240*/  PRMT R9, R14, 0x5410, R12 ;  /* 0x000054100e097816 */ /* 0x004fc4000000000c */
[----:B------:R-:W2:Y:S04]  /*41250*/  LDL.LU R12, [R1+0x1054] ;  /* 0x00105400010c7983 */ /* 0x000ea80000300800 */
[----:B------:R-:W2:Y:S01]  /*41260*/  LDL.LU R14, [R1+0x1074] ;  /* 0x00107400010e7983 */ /* 0x000ea20000300800 */
[----:B---3--:R-:W-:-:S03]  /*41270*/  PRMT R10, R19, 0x5410, R4 ;  /* 0x00005410130a7816 */ /* 0x008fc60000000004 */
[----:B------:R3:W-:Y:S01]  /*41280*/  STL [R1+0x103c], R0 ;  /* 0x00103c0001007387 */ /* 0x0007e20000100800 */
[----:B------:R-:W-:-:S03]  /*41290*/  PRMT R11, R6, 0x5410, R5 ;  /* 0x00005410060b7816 */ /* 0x000fc60000000005 */
[----:B------:R-:W2:Y:S01]  /*412a0*/  LDL.LU R5, [R1+0xd68] ;  /* 0x000d680001057983 */ /* 0x000ea20000300800 */
[----:B---3--:R-:W-:Y:S01]  /*412b0*/  VIADD R0, R0, UR12 ;  /* 0x0000000c00007c36 */ /* 0x008fe20008000000 */
[----:B------:R-:W3:Y:S02]  /*412c0*/  LDCU UR12, c[0x0][0x3b8] ;  /* 0x00007700ff0c77ac */ /* 0x000ee40008000800 */
[----:B------:R-:W2:Y:S04]  /*412d0*/  LDL.LU R6, [R1+0x1070] ;  /* 0x0010700001067983 */ /* 0x000ea80000300800 */
[----:B------:R-:W-:Y:S04]  /*412e0*/  STSM.16.M88.4 [R35+0x1800], R8 ;  /* 0x0018000823007844 */ /* 0x000fe80000000200 */
[----:B------:R0:W-:Y:S02]  /*412f0*/  STL [R1+0x1048], R0 ;  /* 0x0010480001007387 */ /* 0x0001e40000100800 */
[----:B0-----:R-:W-:Y:S01]  /*41300*/  VIADD R0, R0, UR13 ;  /* 0x0000000d00007c36 */ /* 0x001fe20008000000 */
[----:B------:R-:W0:Y:S01]  /*41310*/  LDCU UR13, c[0x0][0x3b8] ;  /* 0x00007700ff0d77ac */ /* 0x000e220008000800 */
[----:B----4-:R-:W-:-:S02]  /*41320*/  PRMT R9, R24, 0x5410, R7 ;  /* 0x0000541018097816 */ /* 0x010fc40000000007 */
[----:B------:R-:W4:Y:S04]  /*41330*/  LDL.LU R7, [R1+0xc64] ;  /* 0x000c640001077983 */ /* 0x000f280000300800 */
[----:B------:R-:W4:Y:S04]  /*41340*/  LDL.LU R24, [R1+0xc74] ;  /* 0x000c740001187983 */ /* 0x000f280000300800 */
[----:B------:R0:W-:Y:S01]  /*41350*/  STL [R1+0x1038], R0 ;  /* 0x0010380001007387 */ /* 0x0001e20000100800 */
[----:B------:R-:W-:Y:S01]  /*41360*/  PRMT R8, R13, 0x5410, R16 ;  /* 0x000054100d087816 */ /* 0x000fe20000000010 */
[----:B0-----:R-:W-:Y:S01]  /*41370*/  VIADD R0, R0, UR14 ;  /* 0x0000000e00007c36 */ /* 0x001fe20008000000 */
[----:B------:R-:W0:Y:S01]  /*41380*/  LDCU UR14, c[0x0][0x3b8] ;  /* 0x00007700ff0e77ac */ /* 0x000e220008000800 */
[----:B------:R-:W-:-:S02]  /*41390*/  PRMT R10, R3, 0x5410, R2 ;  /* 0x00005410030a7816 */ /* 0x000fc40000000002 */
[----:B------:R-:W3:Y:S04]  /*413a0*/  LDL.LU R2, [R1+0xc60] ;  /* 0x000c600001027983 */ /* 0x000ee80000300800 */
[----:B------:R-:W3:Y:S01]  /*413b0*/  LDL.LU R3, [R1+0xc70] ;  /* 0x000c700001037983 */ /* 0x000ee20000300800 */
[----:B------:R-:W-:Y:S01]  /*413c0*/  PRMT R11, R15, 0x5410, R18 ;  /* 0x000054100f0b7816 */ /* 0x000fe20000000012 */
[----:B------:R-:W-:Y:S06]  /*413d0*/  BAR.SYNC.DEFER_BLOCKING 0x0 ;  /* 0x0000000000007b1d */ /* 0x000fec0000010000 */
[----:B------:R-:W0:Y:S04]  /*413e0*/  LDS.128 R16, [R20] ;  /* 0x0000000014107984 */ /* 0x000e280000000c00 */
[----:B------:R0:W-:Y:S04]  /*413f0*/  STL [R1+0x1044], R0 ;  /* 0x0010440001007387 */ /* 0x0001e80000100800 */
[----:B0-----:R-:W-:Y:S04]  /*41400*/  STL.64 [R1+0xc0], R16 ;  /* 0x0000c01001007387 */ /* 0x001fe80000100a00 */
[----:B------:R-:W-:Y:S04]  /*41410*/  STL.64 [R1+0xc8], R18 ;  /* 0x0000c81201007387 */ /* 0x000fe80000100a00 */
[----:B------:R-:W0:Y:S01]  /*41420*/  LDS.128 R16, [R20+0x2000] ;  /* 0x0020000014107984 */ /* 0x000e220000000c00 */
[----:B------:R-:W-:-:S03]  /*41430*/  VIADD R0, R0, UR15 ;  /* 0x0000000f00007c36 */ /* 0x000fc60008000000 */
[----:B0-----:R-:W-:Y:S04]  /*41440*/  STL.64 [R1+0xb0], R16 ;  /* 0x0000b01001007387 */ /* 0x001fe80000100a00 */
[----:B------:R-:W-:Y:S04]  /*41450*/  STL.64 [R1+0xb8], R18 ;  /* 0x0000b81201007387 */ /* 0x000fe80000100a00 */
[----:B------:R-:W0:Y:S04]  /*41460*/  LDS.128 R16, [R20+0x4000] ;  /* 0x0040000014107984 */ /* 0x000e280000000c00 */
[----:B------:R0:W-:Y:S04]  /*41470*/  STL [R1+0x1050], R0 ;  /* 0x0010500001007387 */ /* 0x0001e80000100800 */
[----:B0-----:R-:W-:Y:S04]  /*41480*/  STL.64 [R1+0xa0], R16 ;  /* 0x0000a01001007387 */ /* 0x001fe80000100a00 */
[----:B------:R-:W-:Y:S04]  /*41490*/  STL.64 [R1+0xa8], R18 ;  /* 0x0000a81201007387 */ /* 0x000fe80000100a00 */
[----:B------:R-:W0:Y:S01]  /*414a0*/  LDS.128 R16, [R20+0x6000] ;  /* 0x0060000014107984 */ /* 0x000e220000000c00 */
[----:B------:R-:W-:Y:S01]  /*414b0*/  BAR.SYNC.DEFER_BLOCKING 0x0 ;  /* 0x0000000000007b1d */ /* 0x000fe20000010000 */
[----:B------:R-:W-:-:S05]  /*414c0*/  VIADD R0, R0, UR5 ;  /* 0x0000000500007c36 */ /* 0x000fca0008000000 */
[----:B------:R-:W0:Y:S01]  /*414d0*/  LDCU UR5, c[0x0][0x3b8] ;  /* 0x00007700ff0577ac */ /* 0x000e220008000800 */
[----:B------:R-:W-:Y:S04]  /*414e0*/  STSM.16.M88.4 [R35], R8 ;  /* 0x0000000823007844 */ /* 0x000fe80000000200 */
[----:B0-----:R-:W-:Y:S04]  /*414f0*/  STL.64 [R1+0x90], R16 ;  /* 0x0000901001007387 */ /* 0x001fe80000100a00 */
[----:B------:R-:W-:Y:S04]  /*41500*/  STL.64 [R1+0x98], R18 ;  /* 0x0000981201007387 */ /* 0x000fe80000100a00 */
[----:B------:R0:W-:Y:S04]  /*41510*/  STL [R1+0x1084], R0 ;  /* 0x0010840001007387 */ /* 0x0001e80000100800 */
[----:B------:R-:W3:Y:S04]  /*41520*/  LDL.LU R26, [R1+0xb80] ;  /* 0x000b8000011a7983 */ /* 0x000ee80000300800 */
[----:B------:R-:W3:Y:S01]  /*41530*/  LDL.LU R37, [R1+0xa84] ;  /* 0x000a840001257983 */ /* 0x000ee20000300800 */
[----:B0-----:R-:W-:Y:S01]  /*41540*/  VIADD R0, R0, UR6 ;  /* 0x0000000600007c36 */ /* 0x001fe20008000000 */
[----:B--2---:R-:W-:Y:S01]  /*41550*/  PRMT R9, R6, 0x5410, R5 ;  /* 0x0000541006097816 */ /* 0x004fe20000000005 */
[----:B------:R-:W0:Y:S03]  /*41560*/  LDCU UR6, c[0x0][0x3b8] ;  /* 0x00007700ff0677ac */ /* 0x000e260008000800 */
[----:B------:R2:W-:Y:S04]  /*41570*/  STL [R1+0x104c], R0 ;  /* 0x00104c0001007387 */ /* 0x0005e80000100800 */
[----:B------:R-:W3:Y:S04]  /*41580*/  LDL.LU R36, [R1+0xa94] ;  /* 0x000a940001247983 */ /* 0x000ee80000300800 */
[----:B------:R-:W3:Y:S01]  /*41590*/  LDL.LU R23, [R1+0xa80] ;  /* 0x000a800001177983 */ /* 0x000ee20000300800 */
[----:B--2---:R-:W-:Y:S01]  /*415a0*/  VIADD R0, R0, UR7 ;  /* 0x0000000700007c36 */ /* 0x004fe20008000000 */
[----:B----4-:R-:W-:-:S02]  /*415b0*/  PRMT R10, R24, 0x5410, R7 ;  /* 0x00005410180a7816 */ /* 0x010fc40000000007 */
[----:B------:R-:W2:Y:S01]  /*415c0*/  LDL.LU R21, [R1+0xa90] ;  /* 0x000a900001157983 */ /* 0x000ea20000300800 */
[----:B------:R-:W-:Y:S01]  /*415d0*/  PRMT R8, R14, 0x5410, R12 ;  /* 0x000054100e087816 */ /* 0x000fe2000000000c */
[----:B------:R-:W4:Y:S02]  /*415e0*/  LDCU UR7, c[0x0][0x3b8] ;  /* 0x00007700ff0777ac */ /* 0x000f240008000800 */
[----:B------:R-:W2:Y:S04]  /*415f0*/  LDL.LU R22, [R1+0x994] ;  /* 0x0009940001167983 */ /* 0x000ea80000300800 */
[----:B------:R-:W2:Y:S04]  /*41600*/  LDL.LU R17, [R1+0x9a4] ;  /* 0x0009a40001117983 */ /* 0x000ea80000300800 */
[----:B------:R-:W2:Y:S04]  /*41610*/  LDL.LU R5, [R1+0x990] ;  /* 0x0009900001057983 */ /* 0x000ea80000300800 */
[----:B------:R0:W-:Y:S04]  /*41620*/  STL [R1+0x1074], R0 ;  /* 0x0010740001007387 */ /* 0x0001e80000100800 */
[----:B------:R-:W2:Y:S04]  /*41630*/  LDL.LU R6, [R1+0x9a0] ;  /* 0x0009a00001067983 */ /* 0x000ea80000300800 */
[----:B------:R-:W2:Y:S01]  /*41640*/  LDL.LU R4, [R1+0x864] ;  /* 0x0008640001047983 */ /* 0x000ea20000300800 */
[----:B0-----:R-:W-:Y:S01]  /*41650*/  VIADD R0, R0, UR8 ;  /* 0x0000000800007c36 */ /* 0x001fe20008000000 */
[----:B------:R-:W0:Y:S02]  /*41660*/  LDCU UR8, c[0x0][0x3b8] ;  /* 0x00007700ff0877ac */ /* 0x000e240008000800 */
[----:B------:R-:W2:Y:S04]  /*41670*/  LDL.LU R19, [R1+0x874] ;  /* 0x0008740001137983 */ /* 0x000ea80000300800 */
[----:B------:R-:W2:Y:S04]  /*41680*/  LDL.LU R7, [R1+0x860] ;  /* 0x0008600001077983 */ /* 0x000ea80000300800 */
[----:B------:R-:W2:Y:S04]  /*41690*/  LDL.LU R24, [R1+0x870] ;  /* 0x0008700001187983 */ /* 0x000ea80000300800 */
[----:B------:R-:W2:Y:S04]  /*416a0*/  LDL.LU R16, [R1+0x110c] ;  /* 0x00110c0001107983 */ /* 0x000ea80000300800 */
[----:B------:R-:W2:Y:S04]  /*416b0*/  LDL.LU R13, [R1+0x1128] ;  /* 0x00112800010d7983 */ /* 0x000ea80000300800 */
[----:B------:R-:W2:Y:S01]  /*416c0*/  LDL.LU R18, [R1+0x1104] ;  /* 0x0011040001127983 */ /* 0x000ea20000300800 */
[----:B---3--:R-:W-:-:S03]  /*416d0*/  PRMT R11, R3, 0x5410, R2 ;  /* 0x00005410030b7816 */ /* 0x008fc60000000002 */
[----:B------:R-:W-:Y:S04]  /*416e0*/  STL [R1+0x10a4], R0 ;  /* 0x0010a40001007387 */ /* 0x000fe80000100800 */
[----:B------:R-:W3:Y:S04]  /*416f0*/  LDL.LU R15, [R1+0x1110] ;  /* 0x00111000010f7983 */ /* 0x000ee80000300800 */
[----:B------:R-:W2:Y:S04]  /*41700*/  LDL.LU R12, [R1+0x10d8] ;  /* 0x0010d800010c7983 */ /* 0x000ea80000300800 */
[----:B------:R-:W2:Y:S04]  /*41710*/  LDL.LU R14, [R1+0x10ec] ;  /* 0x0010ec00010e7983 */ /* 0x000ea80000300800 */
[----:B------:R-:W2:Y:S04]  /*41720*/  LDL.LU R2, [R1+0x10dc] ;  /* 0x0010dc0001027983 */ /* 0x000ea80000300800 */
[----:B------:R-:W2:Y:S04]  /*41730*/  LDL.LU R3, [R1+0x10e4] ;  /* 0x0010e40001037983 */ /* 0x000ea80000300800 */
[----:B------:R0:W-:Y:S04]  /*41740*/  STSM.16.M88.4 [R35+0x800], R8 ;  /* 0x0008000823007844 */ /* 0x0001e80000000200 */
[----:B0-----:R-:W2:Y:S04]  /*41750*/  LDL.LU R9, [R1+0xb74] ;  /* 0x000b740001097983 */ /* 0x001ea80000300800 */
[----:B------:R-:W2:Y:S04]  /*41760*/  LDL.LU R10, [R1+0xb84] ;  /* 0x000b8400010a7983 */ /* 0x000ea80000300800 */
[----:B------:R-:W3:Y:S01]  /*41770*/  LDL.LU R11, [R1+0xb70] ;  /* 0x000b7000010b7983 */ /* 0x000ee20000300800 */
[----:B------:R-:W-:Y:S01]  /*41780*/  VIADD R0, R0, UR9 ;  /* 0x0000000900007c36 */ /* 0x000fe20008000000 */
[----:B------:R-:W0:Y:S04]  /*41790*/  LDCU UR9, c[0x0][0x3b8] ;  /* 0x00007700ff0977ac */ /* 0x000e280008000800 */
        /* <DEDUP_REMOVED lines=10> */
[----:B------:R-:W-:Y:S02]  /*41840*/  PRMT R10, R36, 0x5410, R37 ;  /* 0x00005410240a7816 */ /* 0x000fe40000000025 */
[----:B---3--:R-:W-:Y:S02]  /*41850*/  PRMT R9, R26, 0x5410, R11 ;  /* 0x000054101a097816 */ /* 0x008fe4000000000b */
[----:B------:R-:W-:-:S05]  /*41860*/  PRMT R11, R21, 0x5410, R23 ;  /* 0x00005410150b7816 */ /* 0x000fca0000000017 */
[----:B------:R2:W-:Y:S02]  /*41870*/  STSM.16.M88.4 [R35+0x1000], R8 ;  /* 0x0010000823007844 */ /* 0x0005e40000000200 */
[----:B--2---:R-:W-:Y:S02]  /*41880*/  PRMT R8, R17, 0x5410, R22 ;  /* 0x0000541011087816 */ /* 0x004fe40000000016 */
[----:B------:R-:W-:Y:S02]  /*41890*/  PRMT R9, R6, 0x5410, R5 ;  /* 0x0000541006097816 */ /* 0x000fe40000000005 */
[----:B------:R-:W-:Y:S01]  /*418a0*/  PRMT R10, R19, 0x5410, R4 ;  /* 0x00005410130a7816 */ /* 0x000fe20000000004 */
[----:B------:R-:W2:Y:S01]  /*418b0*/  LDL.LU R5, [R1+0x10f4] ;  /* 0x0010f40001057983 */ /* 0x000ea20000300800 */
[----:B------:R-:W-:-:S03]  /*418c0*/  PRMT R11, R24, 0x5410, R7 ;  /* 0x00005410180b7816 */ /* 0x000fc60000000007 */
[----:B------:R-:W2:Y:S04]  /*418d0*/  LDL.LU R6, [R1+0x1100] ;  /* 0x0011000001067983 */ /* 0x000ea80000300800 */
[----:B------:R3:W-:Y:S02]  /*418e0*/  STSM.16.M88.4 [R35+0x1800], R8 ;  /* 0x0018000823007844 */ /* 0x0007e40000000200 */
[----:B---3--:R-:W-:Y:S02]  /*418f0*/  PRMT R8, R13, 0x5410, R16 ;  /* 0x000054100d087816 */ /* 0x008fe40000000010 */
[----:B------:R-:W-:Y:S01]  /*41900*/  PRMT R9, R15, 0x5410, R18 ;  /* 0x000054100f097816 */ /* 0x000fe20000000012 */
[----:B------:R-:W-:Y:S01]  /*41910*/  BAR.SYNC.DEFER_BLOCKING 0x0 ;  /* 0x0000000000007b1d */ /* 0x000fe20000010000 */
[----:B------:R-:W-:-:S05]  /*41920*/  PRMT R10, R14, 0x5410, R12 ;  /* 0x000054100e0a7816 */ /* 0x000fca000000000c */
[----:B------:R-:W3:Y:S04]  /*41930*/  LDS.128 R12, [R20] ;  /* 0x00000000140c7984 */ /* 0x000ee80000000c00 */
[----:B------:R0:W-:Y:S04]  /*41940*/  STL [R1+0x108c], R0 ;  /* 0x00108c0001007387 */ /* 0x0001e80000100800 */
[----:B------:R-:W2:Y:S04]  /*41950*/  LDL.LU R7, [R1+0x10f0] ;  /* 0x0010f00001077983 */ /* 0x000ea80000300800 */
[----:B------:R-:W2:Y:S01]  /*41960*/  LDL.LU R24, [R1+0x10fc] ;  /* 0x0010fc0001187983 */ /* 0x000ea20000300800 */
[----:B0-----:R-:W-:Y:S01]  /*41970*/  VIADD R0, R0, UR13 ;  /* 0x0000000d00007c36 */ /* 0x001fe20008000000 */
[----:B------:R-:W-:-:S02]  /*41980*/  PRMT R11, R3, 0x5410, R2 ;  /* 0x00005410030b7816 */ /* 0x000fc40000000002 */
[----:B------:R-:W0:Y:S01]  /*41990*/  LDS.128 R16, [R20+0x2000] ;  /* 0x0020000014107984 */ /* 0x000e220000000c00 */
[----:B------:R-:W0:Y:S03]  /*419a0*/  LDCU UR13, c[0x0][0x3b8] ;  /* 0x00007700ff0d77ac */ /* 0x000e260008000800 */
[----:B------:R1:W-:Y:S02]  /*419b0*/  STL [R1+0x10c4], R0 ;  /* 0x0010c40001007387 */ /* 0x0003e40000100800 */
[----:B-1----:R-:W-:-:S05]  /*419c0*/  VIADD R0, R0, UR14 ;  /* 0x0000000e00007c36 */ /* 0x002fca0008000000 */
[----:B------:R1:W-:Y:S04]  /*419d0*/  STL [R1+0x1088], R0 ;  /* 0x0010880001007387 */ /* 0x0003e80000100800 */
[----:B------:R-:W2:Y:S04]  /*419e0*/  LDL.LU R2, [R1+0xc44] ;  /* 0x000c440001027983 */ /* 0x000ea80000300800 */
[----:B------:R-:W2:Y:S01]  /*419f0*/  LDL.LU R3, [R1+0xc54] ;  /* 0x000c540001037983 */ /* 0x000ea20000300800 */
[----:B-1----:R-:W-:Y:S01]  /*41a00*/  VIADD R0, R0, UR5 ;  /* 0x0000000500007c36 */ /* 0x002fe20008000000 */
[----:B------:R-:W1:Y:S04]  /*41a10*/  LDCU UR5, c[0x0][0x3b8] ;  /* 0x00007700ff0577ac */ /* 0x000e680008000800 */
[----:B------:R0:W-:Y:S04]  /*41a20*/  STL [R1+0x10d8], R0 ;  /* 0x0010d80001007387 */ /* 0x0001e80000100800 */
[----:B---3--:R-:W-:Y:S04]  /*41a30*/  STL.64 [R1+0x120], R12 ;  /* 0x0001200c01007387 */ /* 0x008fe80000100a00 */
[----:B------:R-:W-:Y:S04]  /*41a40*/  STL.64 [R1+0x128], R14 ;  /* 0x0001280e01007387 */ /* 0x000fe80000100a00 */
[----:B------:R-:W3:Y:S01]  /*41a50*/  LDS.128 R12, [R20+0x4000] ;  /* 0x00400000140c7984 */ /* 0x000ee20000000c00 */
[----:B0-----:R-:W-:Y:S01]  /*41a60*/  VIADD R0, R0, UR6 ;  /* 0x0000000600007c36 */ /* 0x001fe20008000000 */
[----:B------:R-:W0:Y:S04]  /*41a70*/  LDCU UR6, c[0x0][0x3b8] ;  /* 0x00007700ff0677ac */ /* 0x000e280008000800 */
[----:B------:R4:W-:Y:S04]  /*41a80*/  STL [R1+0x10dc], R0 ;  /* 0x0010dc0001007387 */ /* 0x0009e80000100800 */
[----:B------:R-:W-:Y:S04]  /*41a90*/  STL.64 [R1+0x110], R16 ;  /* 0x0001101001007387 */ /* 0x000fe80000100a00 */
[----:B------:R-:W-:Y:S04]  /*41aa0*/  STL.64 [R1+0x118], R18 ;  /* 0x0001181201007387 */ /* 0x000fe80000100a00 */
[----:B---3--:R-:W-:Y:S04]  /*41ab0*/  STL.64 [R1+0x100], R12 ;  /* 0x0001000c01007387 */ /* 0x008fe80000100a00 */
[----:B------:R-:W-:Y:S04]  /*41ac0*/  STL.64 [R1+0x108], R14 ;  /* 0x0001080e01007387 */ /* 0x000fe80000100a00 */
[----:B------:R-:W3:Y:S01]  /*41ad0*/  LDS.128 R12, [R20+0x6000] ;  /* 0x00600000140c7984 */ /* 0x000ee20000000c00 */
[----:B------:R-:W-:Y:S01]  /*41ae0*/  BAR.SYNC.DEFER_BLOCKING 0x0 ;  /* 0x0000000000007b1d */ /* 0x000fe20000010000 */
[----:B----4-:R-:W-:-:S05]  /*41af0*/  VIADD R0, R0, UR7 ;  /* 0x0000000700007c36 */ /* 0x010fca0008000000 */
[----:B------:R-:W4:Y:S01]  /*41b00*/  LDCU UR7, c[0x0][0x3b8] ;  /* 0x00007700ff0777ac */ /* 0x000f220008000800 */
[----:B------:R-:W4:Y:S04]  /*41b10*/  LDL.LU R26, [R1+0xc40] ;  /* 0x000c4000011a7983 */ /* 0x000f280000300800 */
[----:B------:R0:W-:Y:S04]  /*41b20*/  STSM.16.M88.4 [R35], R8 ;  /* 0x0000000823007844 */ /* 0x0001e80000000200 */
[----:B---3--:R-:W-:Y:S04]  /*41b30*/  STL.64 [R1+0xf0], R12 ;  /* 0x0000f00c01007387 */ /* 0x008fe80000100a00 */
[----:B------:R-:W-:Y:S04]  /*41b40*/  STL.64 [R1+0xf8], R14 ;  /* 0x0000f80e01007387 */ /* 0x000fe80000100a00 */
[----:B------:R3:W-:Y:S04]  /*41b50*/  STL [R1+0x10e4], R0 ;  /* 0x0010e40001007387 */ /* 0x0007e80000100800 */
[----:B0-----:R-:W4:Y:S04]  /*41b60*/  LDL.LU R11, [R1+0xc50] ;  /* 0x000c5000010b7983 */ /* 0x001f280000300800 */
[----:B------:R-:W4:Y:S01]  /*41b70*/  LDL.LU R37, [R1+0xa64] ;  /* 0x000a640001257983 */ /* 0x000f220000300800 */
[----:B---3--:R-:W-:Y:S01]  /*41b80*/  VIADD R0, R0, UR8 ;  /* 0x0000000800007c36 */ /* 0x008fe20008000000 */
[----:B------:R-:W0:Y:S02]  /*41b90*/  LDCU UR8, c[0x0][0x3b8] ;  /* 0x00007700ff0877ac */ /* 0x000e240008000800 */
[----:B------:R-:W3:Y:S04]  /*41ba0*/  LDL.LU R36, [R1+0xa74] ;  /* 0x000a740001247983 */ /* 0x000ee80000300800 */
        /* <DEDUP_REMOVED lines=8> */
[----:B------:R-:W-:Y:S04]  /*41c30*/  STL [R1+0x10fc], R0 ;  /* 0x0010fc0001007387 */ /* 0x000fe80000100800 */
[----:B------:R-:W3:Y:S04]  /*41c40*/  LDL.LU R19, [R1+0x980] ;  /* 0x0009800001137983 */ /* 0x000ee80000300800 */
[----:B------:R-:W3:Y:S04]  /*41c50*/  LDL.LU R16, [R1+0x854] ;  /* 0x0008540001107983 */ /* 0x000ee80000300800 */
[----:B------:R-:W3:Y:S04]  /*41c60*/  LDL.LU R13, [R1+0x868] ;  /* 0x00086800010d7983 */ /* 0x000ee80000300800 */
[----:B------:R-:W3:Y:S04]  /*41c70*/  LDL.LU R18, [R1+0x850] ;  /* 0x0008500001127983 */ /* 0x000ee80000300800 */
[----:B------:R-:W3:Y:S04]  /*41c80*/  LDL.LU R15, [R1+0x858] ;  /* 0x00085800010f7983 */ /* 0x000ee80000300800 */
[----:B------:R-:W3:Y:S04]  /*41c90*/  LDL.LU R12, [R1+0x1180] ;  /* 0x00118000010c7983 */ /* 0x000ee80000300800 */
[----:B------:R-:W3:Y:S01]  /*41ca0*/  LDL.LU R14, [R1+0x14c0] ;  /* 0x0014c000010e7983 */ /* 0x000ee20000300800 */
[----:B--2---:R-:W-:-:S03]  /*41cb0*/  PRMT R8, R6, 0x5410, R5 ;  /* 0x0000541006087816 */ /* 0x004fc60000000005 */
[----:B------:R-:W2:Y:S04]  /*41cc0*/  LDL.LU R5, [R1+0x117c] ;  /* 0x00117c0001057983 */ /* 0x000ea80000300800 */
[----:B------:R-:W2:Y:S01]  /*41cd0*/  LDL.LU R6, [R1+0x1184] ;  /* 0x0011840001067983 */ /* 0x000ea20000300800 */
[----:B------:R-:W-:-:S03]  /*41ce0*/  PRMT R9, R24, 0x5410, R7 ;  /* 0x0000541018097816 */ /* 0x000fc60000000007 */
[----:B------:R-:W2:Y:S04]  /*41cf0*/  LDL.LU R7, [R1+0x1114] ;  /* 0x0011140001077983 */ /* 0x000ea80000300800 */
[----:B------:R-:W2:Y:S01]  /*41d00*/  LDL.LU R24, [R1+0x113c] ;  /* 0x00113c0001187983 */ /* 0x000ea20000300800 */
[----:B------:R-:W-:-:S03]  /*41d10*/  PRMT R10, R3, 0x5410, R2 ;  /* 0x00005410030a7816 */ /* 0x000fc60000000002 */
[----:B------:R-:W2:Y:S04]  /*41d20*/  LDL.LU R2, [R1+0x112c] ;  /* 0x00112c0001027983 */ /* 0x000ea80000300800 */
[----:B------:R-:W2:Y:S01]  /*41d30*/  LDL.LU R3, [R1+0x1138] ;  /* 0x0011380001037983 */ /* 0x000ea20000300800 */
[----:B----4-:R-:W-:-:S03]  /*41d40*/  PRMT R11, R11, 0x5410, R26 ;  /* 0x000054100b0b7816 */ /* 0x010fc6000000001a */
[----:B------:R-:W4:Y:S04]  /*41d50*/  LDL.LU R26, [R1+0x1574] ;  /* 0x00157400011a7983 */ /* 0x000f280000300800 */
[----:B------:R0:W-:Y:S04]  /*41d60*/  STSM.16.M88.4 [R35+0x800], R8 ;  /* 0x0008000823007844 */ /* 0x0001e80000000200 */
[----:B0-----:R-:W2:Y:S04]  /*41d70*/  LDL.LU R8, [R1+0xb54] ;  /* 0x000b540001087983 */ /* 0x001ea80000300800 */
[----:B------:R-:W2:Y:S04]  /*41d80*/  LDL.LU R9, [R1+0xb64] ;  /* 0x000b640001097983 */ /* 0x000ea80000300800 */
[----:B------:R-:W3:Y:S04]  /*41d90*/  LDL.LU R10, [R1+0xb50] ;  /* 0x000b5000010a7983 */ /* 0x000ee80000300800 */
[----:B------:R-:W3:Y:S01]  /*41da0*/  LDL.LU R11, [R1+0xb60] ;  /* 0x000b6000010b7983 */ /* 0x000ee20000300800 */
[----:B------:R-:W-:Y:S01]  /*41db0*/  VIADD R0, R0, UR10 ;  /* 0x0000000a00007c36 */ /* 0x000fe20008000000 */
[----:B------:R-:W0:Y:S04]  /*41dc0*/  LDCU UR10, c[0x0][0x3b8] ;  /* 0x00007700ff0a77ac */ /* 0x000e280008000800 */
[----:B------:R1:W-:Y:S02]  /*41dd0*/  STL [R1+0x110c], R0 ;  /* 0x00110c0001007387 */ /* 0x0003e40000100800 */
[----:B-1----:R-:W-:Y:S01]  /*41de0*/  VIADD R0, R0, UR11 ;  /* 0x0000000b00007c36 */ /* 0x002fe20008000000 */
[----:B------:R-:W1:Y:S04]  /*41df0*/  LDCU UR11, c[0x0][0x3b8] ;  /* 0x00007700ff0b77ac */ /* 0x000e680008000800 */
[----:B------:R0:W-:Y:S02]  /*41e00*/  STL [R1+0x10f4], R0 ;  /* 0x0010f40001007387 */ /* 0x0001e40000100800 */
[----:B0-----:R-:W-:-:S05]  /*41e10*/  VIADD R0, R0, UR12 ;  /* 0x0000000c00007c36 */ /* 0x001fca0008000000 */
[----:B------:R0:W-:Y:S02]  /*41e20*/  STL [R1+0x1110], R0 ;  /* 0x0011100001007387 */ /* 0x0001e40000100800 */
[----:B0-----:R-:W-:-:S05]  /*41e30*/  VIADD R0, R0, UR13 ;  /* 0x0000000d00007c36 */ /* 0x001fca0008000000 */
[----:B------:R0:W-:Y:S02]  /*41e40*/  STL [R1+0x10f0], R0 ;  /* 0x0010f00001007387 */ /* 0x0001e40000100800 */
[----:B0-----:R-:W-:Y:S01]  /*41e50*/  VIADD R0, R0, UR5 ;  /* 0x0000000500007c36 */ /* 0x001fe20008000000 */
        /* <DEDUP_REMOVED lines=13> */
[----:B--2---:R-:W-:-:S02]  /*41f30*/  PRMT R8, R9, 0x5410, R8 ;  /* 0x0000541009087816 */ /* 0x004fc40000000008 */
[----:B---3--:R-:W-:Y:S02]  /*41f40*/  PRMT R9, R11, 0x5410, R10 ;  /* 0x000054100b097816 */ /* 0x008fe4000000000a */
[----:B------:R-:W-:Y:S02]  /*41f50*/  PRMT R10, R36, 0x5410, R37 ;  /* 0x00005410240a7816 */ /* 0x000fe40000000025 */
[----:B------:R-:W-:-:S05]  /*41f60*/  PRMT R11, R21, 0x5410, R23 ;  /* 0x00005410150b7816 */ /* 0x000fca0000000017 */
[----:B------:R2:W-:Y:S02]  /*41f70*/  STSM.16.M88.4 [R35+0x1000], R8 ;  /* 0x0010000823007844 */ /* 0x0005e40000000200 */
[----:B--2---:R-:W-:Y:S02]  /*41f80*/  PRMT R8, R17, 0x5410, R22 ;  /* 0x0000541011087816 */ /* 0x004fe40000000016 */
[----:B------:R-:W-:Y:S02]  /*41f90*/  PRMT R9, R19, 0x5410, R4 ;  /* 0x0000541013097816 */ /* 0x000fe40000000004 */
[----:B------:R-:W-:Y:S01]  /*41fa0*/  PRMT R10, R13, 0x5410, R16 ;  /* 0x000054100d0a7816 */ /* 0x000fe20000000010 */
[----:B------:R-:W2:Y:S01]  /*41fb0*/  LDL.LU R4, [R1+0x116c] ;  /* 0x00116c0001047983 */ /* 0x000ea20000300800 */
[----:B------:R-:W-:-:S05]  /*41fc0*/  PRMT R11, R15, 0x5410, R18 ;  /* 0x000054100f0b7816 */ /* 0x000fca0000000012 */
[----:B------:R3:W-:Y:S01]  /*41fd0*/  STSM.16.M88.4 [R35+0x1800], R8 ;  /* 0x0018000823007844 */ /* 0x0007e20000000200 */
[----:B------:R-:W-:Y:S01]  /*41fe0*/  BAR.SYNC.DEFER_BLOCKING 0x0 ;  /* 0x0000000000007b1d */ /* 0x000fe20000010000 */
[----:B---3--:R-:W-:-:S05]  /*41ff0*/  PRMT R8, R14, 0x5410, R12 ;  /* 0x000054100e087816 */ /* 0x008fca000000000c */
[----:B------:R-:W3:Y:S01]  /*42000*/  LDS.128 R12, [R20] ;  /* 0x00000000140c7984 */ /* 0x000ee20000000c00 */
[----:B------:R-:W-:-:S03]  /*42010*/  PRMT R9, R6, 0x5410, R5 ;  /* 0x0000541006097816 */ /* 0x000fc60000000005 */
[----:B------:R-:W2:Y:S04]  /*42020*/  LDL.LU R5, [R1+0x1168] ;  /* 0x0011680001057983 */ /* 0x000ea80000300800 */
[----:B------:R-:W-:Y:S04]  /*42030*/  LDS.128 R16, [R20+0x2000] ;  /* 0x0020000014107984 */ /* 0x000fe80000000c00 */
[----:B---3--:R-:W-:Y:S04]  /*42040*/  STL.64 [R1+0xe0], R12 ;  /* 0x0000e00c01007387 */ /* 0x008fe80000100a00 */
[----:B------:R-:W-:Y:S04]  /*42050*/  STL.64 [R1+0xe8], R14 ;  /* 0x0000e80e01007387 */ /* 0x000fe80000100a00 */
[----:B------:R-:W3:Y:S01]  /*42060*/  LDS.128 R12, [R20+0x4000] ;  /* 0x00400000140c7984 */ /* 0x000ee20000000c00 */
[----:B------:R-:W-:-:S03]  /*42070*/  PRMT R10, R24, 0x5410, R7 ;  /* 0x00005410180a7816 */ /* 0x000fc60000000007 */
[----:B------:R-:W-:Y:S04]  /*42080*/  STL [R1+0x1138], R0 ;  /* 0x0011380001007387 */ /* 0x000fe80000100800 */
[----:B------:R-:W2:Y:S04]  /*42090*/  LDL.LU R6, [R1+0xc24] ;  /* 0x000c240001067983 */ /* 0x000ea80000300800 */
[----:B------:R-:W2:Y:S04]  /*420a0*/  LDL.LU R7, [R1+0xc20] ;  /* 0x000c200001077983 */ /* 0x000ea80000300800 */
[----:B---3--:R3:W-:Y:S04]  /*420b0*/  STL.64 [R1+0x160], R12 ;  /* 0x0001600c01007387 */ /* 0x0087e80000100a00 */
[----:B------:R-:W-:Y:S04]  /*420c0*/  STL.64 [R1+0x170], R16 ;  /* 0x0001701001007387 */ /* 0x000fe80000100a00 */
[----:B------:R-:W-:Y:S04]  /*420d0*/  STL.64 [R1+0x178], R18 ;  /* 0x0001781201007387 */ /* 0x000fe80000100a00 */
[----:B------:R-:W0:Y:S01]  /*420e0*/  LDS.128 R16, [R20+0x6000] ;  /* 0x0060000014107984 */ /* 0x000e220000000c00 */
[----:B------:R-:W-:-:S02]  /*420f0*/  IMAD.MOV.U32 R37, RZ, RZ, R12 ;  /* 0x000000ffff257224 */ /* 0x000fc400078e000c */
[----:B---3--:R-:W-:Y:S01]  /*42100*/  VIADD R12, R0, UR10 ;  /* 0x0000000a000c7c36 */ /* 0x008fe20008000000 */
[----:B------:R-:W-:Y:S01]  /*42110*/  STL.64 [R1+0x168], R14 ;  /* 0x0001680e01007387 */ /* 0x000fe20000100a00 */
[----:B------:R-:W-:Y:S01]  /*42120*/  PRMT R11, R3, 0x5410, R2 ;  /* 0x00005410030b7816 */ /* 0x000fe20000000002 */
[----:B------:R-:W-:Y:S06]  /*42130*/  BAR.SYNC.DEFER_BLOCKING 0x0 ;  /* 0x0000000000007b1d */ /* 0x000fec0000010000 */
[----:B------:R-:W3:Y:S04]  /*42140*/  LDL.LU R24, [R1+0xb34] ;  /* 0x000b340001187983 */ /* 0x000ee80000300800 */
[----:B------:R-:W2:Y:S04]  /*42150*/  LDL.LU R0, [R1+0xb30] ;  /* 0x000b300001007983 */ /* 0x000ea80000300800 */
[----:B------:R0:W-:Y:S04]  /*42160*/  STSM.16.M88.4 [R35], R8 ;  /* 0x0000000823007844 */ /* 0x0001e80000000200 */
[----:B0-----:R-:W-:Y:S04]  /*42170*/  STL.64 [R1+0x150], R16 ;  /* 0x0001501001007387 */ /* 0x001fe80000100a00 */
[----:B------:R-:W-:Y:S04]  /*42180*/  STL.64 [R1+0x158], R18 ;  /* 0x0001581201007387 */ /* 0x000fe80000100a00 */
[----:B------:R0:W-:Y:S04]  /*42190*/  STL [R1+0x113c], R12 ;  /* 0x00113c0c01007387 */ /* 0x0001e80000100800 */
[----:B------:R-:W2:Y:S04]  /*421a0*/  LDL.LU R2, [R1+0xa44] ;  /* 0x000a440001027983 */ /* 0x000ea80000300800 */
[----:B------:R-:W2:Y:S04]  /*421b0*/  LDL.LU R3, [R1+0xa40] ;  /* 0x000a400001037983 */ /* 0x000ea80000300800 */
[----:B------:R-:W2:Y:S04]  /*421c0*/  LDL.LU R8, [R1+0x1174] ;  /* 0x0011740001087983 */ /* 0x000ea80000300800 */
[----:B------:R-:W3:Y:S04]  /*421d0*/  LDL.LU R9, [R1+0x1170] ;  /* 0x0011700001097983 */ /* 0x000ee80000300800 */
[----:B------:R-:W4:Y:S04]  /*421e0*/  LDL.LU R10, [R1+0xc34] ;  /* 0x000c3400010a7983 */ /* 0x000f280000300800 */
[----:B------:R-:W4:Y:S01]  /*421f0*/  LDL.LU R11, [R1+0xc30] ;  /* 0x000c3000010b7983 */ /* 0x000f220000300800 */
[----:B0-----:R-:W-:-:S03]  /*42200*/  VIADD R12, R12, UR11 ;  /* 0x0000000b0c0c7c36 */ /* 0x001fc60008000000 */
[----:B------:R-:W4:Y:S04]  /*42210*/  LDL.LU R36, [R1+0x964] ;  /* 0x0009640001247983 */ /* 0x000f280000300800 */
[----:B------:R-:W4:Y:S04]  /*42220*/  LDL.LU R23, [R1+0x86c] ;  /* 0x00086c0001177983 */ /* 0x000f280000300800 */
[----:B------:R-:W4:Y:S04]  /*42230*/  LDL.LU R21, [R1+0x87c] ;  /* 0x00087c0001157983 */ /* 0x000f280000300800 */
[----:B------:R0:W-:Y:S04]  /*42240*/  STL [R1+0x112c], R12 ;  /* 0x00112c0c01007387 */ /* 0x0001e80000100800 */
[----:B------:R-:W4:Y:S04]  /*42250*/  LDL.LU R22, [R1+0x85c] ;  /* 0x00085c0001167983 */ /* 0x000f280000300800 */
[----:B------:R-:W4:Y:S04]  /*42260*/  LDL.LU R17, [R1+0x878] ;  /* 0x0008780001117983 */ /* 0x000f280000300800 */
[----:B------:R-:W4:Y:S04]  /*42270*/  LDL.LU R19, [R1+0x14cc] ;  /* 0x0014cc0001137983 */ /* 0x000f280000300800 */
[----:B------:R-:W4:Y:S01]  /*42280*/  LDL.LU R16, [R1+0x14d4] ;  /* 0x0014d40001107983 */ /* 0x000f220000300800 */
[----:B0-----:R-:W-:Y:S01]  /*42290*/  VIADD R12, R12, UR5 ;  /* 0x000000050c0c7c36 */ /* 0x001fe20008000000 */
[----:B------:R-:W0:Y:S02]  /*422a0*/  LDCU UR5, c[0x0][0x3b8] ;  /* 0x00007700ff0577ac */ /* 0x000e240008000800 */
[----:B------:R-:W4:Y:S04]  /*422b0*/  LDL.LU R13, [R1+0x14c8] ;  /* 0x0014c800010d7983 */ /* 0x000f280000300800 */
[----:B------:R-:W4:Y:S04]  /*422c0*/  LDL.LU R18, [R1+0x14d0] ;  /* 0x0014d00001127983 */ /* 0x000f280000300800 */
[----:B------:R-:W4:Y:S04]  /*422d0*/  LDL.LU R15, [R1+0x1178] ;  /* 0x00117800010f7983 */ /* 0x000f280000300800 */
[----:B------:R-:W4:Y:S01]  /*422e0*/  LDL.LU R14, [R1+0x14b0] ;  /* 0x0014b000010e7983 */ /* 0x000f220000300800 */
[----:B--2---:R-:W-:-:S03]  /*422f0*/  PRMT R8, R8, 0x5410, R4 ;  /* 0x0000541008087816 */ /* 0x004fc60000000004 */
[----:B------:R-:W2:Y:S01]  /*42300*/  LDL.LU R4, [R1+0x1570] ;  /* 0x0015700001047983 */ /* 0x000ea20000300800 */
[----:B---3--:R-:W-:-:S03]  /*42310*/  PRMT R9, R9, 0x5410, R5 ;  /* 0x0000541009097816 */ /* 0x008fc60000000005 */
[----:B------:R-:W3:Y:S01]  /*42320*/  LDL.LU R5, [R1+0x156c] ;  /* 0x00156c0001057983 */ /* 0x000ee20000300800 */
[----:B----4-:R-:W-:-:S03]  /*42330*/  PRMT R10, R10, 0x5410, R6 ;  /* 0x000054100a0a7816 */ /* 0x010fc60000000006 */
[----:B------:R-:W4:Y:S01]  /*42340*/  LDL.LU R6, [R1+0x1568] ;  /* 0x0015680001067983 */ /* 0x000f220000300800 */
[----:B------:R-:W-:-:S03]  /*42350*/  PRMT R11, R11, 0x5410, R7 ;  /* 0x000054100b0b7816 */ /* 0x000fc60000000007 */
[----:B------:R-:W2:Y:S04]  /*42360*/  LDL.LU R7, [R1+0x1564] ;  /* 0x0015640001077983 */ /* 0x000ea80000300800 */
[----:B------:R0:W-:Y:S04]  /*42370*/  STL [R1+0x1174], R12 ;  /* 0x0011740c01007387 */ /* 0x0001e80000100800 */
[----:B------:R1:W-:Y:S01]  /*42380*/  STSM.16.M88.4 [R35+0x800], R8 ;  /* 0x0008000823007844 */ /* 0x0003e20000000200 */
[----:B0-----:R-:W-:Y:S01]  /*42390*/  VIADD R12, R12, UR6 ;  /* 0x000000060c0c7c36 */ /* 0x001fe20008000000 */
[----:B------:R-:W0:Y:S02]  /*423a0*/  LDCU UR6, c[0x0][0x3b8] ;  /* 0x00007700ff0677ac */ /* 0x000e240008000800 */
[----:B-1----:R-:W2:Y:S04]  /*423b0*/  LDL.LU R8, [R1+0xb44] ;  /* 0x000b440001087983 */ /* 0x002ea80000300800 */
[----:B------:R-:W3:Y:S04]  /*423c0*/  LDL.LU R9, [R1+0xb40] ;  /* 0x000b400001097983 */ /* 0x000ee80000300800 */
[----:B------:R-:W4:Y:S04]  /*423d0*/  LDL.LU R10, [R1+0xa54] ;  /* 0x000a5400010a7983 */ /* 0x000f280000300800 */
[----:B------:R1:W-:Y:S04]  /*423e0*/  STL [R1+0x1184], R12 ;  /* 0x0011840c01007387 */ /* 0x0003e80000100800 */
[----:B------:R-:W4:Y:S01]  /*423f0*/  LDL.LU R11, [R1+0xa50] ;  /* 0x000a5000010b7983 */ /* 0x000f220000300800 */
[----:B-1----:R-:W-:Y:S01]  /*42400*/  VIADD R12, R12, UR7 ;  /* 0x000000070c0c7c36 */ /* 0x002fe20008000000 */
[----:B------:R-:W1:Y:S01]  /*42410*/  LDCU UR7, c[0x0][0x3b8] ;  /* 0x00007700ff0777ac */ /* 0x000e620008000800 */
[----:B--2---:R-:W-:-:S02]  /*42420*/  PRMT R8, R8, 0x5410, R24 ;  /* 0x0000541008087816 */ /* 0x004fc40000000018 */
[----:B------:R-:W2:Y:S01]  /*42430*/  LDL.LU R24, [R1+0x1560] ;  /* 0x0015600001187983 */ /* 0x000ea20000300800 */
[----:B---3--:R-:W-:-:S03]  /*42440*/  PRMT R9, R9, 0x5410, R0 ;  /* 0x0000541009097816 */ /* 0x008fc60000000000 */
[----:B------:R-:W3:Y:S01]  /*42450*/  LDL.LU R0, [R1+0x155c] ;  /* 0x00155c0001007983 */ /* 0x000ee20000300800 */
[----:B----4-:R-:W-:-:S03]  /*42460*/  PRMT R10, R10, 0x5410, R2 ;  /* 0x000054100a0a7816 */ /* 0x010fc60000000002 */
[----:B------:R-:W4:Y:S04]  /*42470*/  LDL.LU R2, [R1+0x1558] ;  /* 0x0015580001027983 */ /* 0x000f280000300800 */
[----:B------:R0:W-:Y:S01]  /*42480*/  STL [R1+0x1170], R12 ;  /* 0x0011700c01007387 */ /* 0x0001e20000100800 */
[----:B------:R-:W-:-:S03]  /*42490*/  PRMT R11, R11, 0x5410, R3 ;  /* 0x000054100b0b7816 */ /* 0x000fc60000000003 */
[----:B------:R-:W4:Y:S01]  /*424a0*/  LDL.LU R3, [R1+0x1554] ;  /* 0x0015540001037983 */ /* 0x000f220000300800 */
[----:B0-----:R-:W-:-:S03]  /*424b0*/  VIADD R12, R12, UR8 ;  /* 0x000000080c0c7c36 */ /* 0x001fc60008000000 */
[----:B------:R0:W-:Y:S01]  /*424c0*/  STSM.16.M88.4 [R35+0x1000], R8 ;  /* 0x0010000823007844 */ /* 0x0001e20000000200 */
[----:B------:R-:W1:Y:S03]  /*424d0*/  LDCU UR8, c[0x0][0x3b8] ;  /* 0x00007700ff0877ac */ /* 0x000e660008000800 */
[----:B------:R-:W-:Y:S04]  /*424e0*/  STL [R1+0x1180], R12 ;  /* 0x0011800c01007387 */ /* 0x000fe80000100800 */
[----:B0-----:R-:W2:Y:S01]  /*424f0*/  LDL.LU R11, [R1+0x954] ;  /* 0x00095400010b7983 */ /* 0x001ea20000300800 */
[----:B------:R-:W-:Y:S02]  /*42500*/  PRMT R10, R21, 0x5410, R23 ;  /* 0x00005410150a7816 */ /* 0x000fe40000000017 */
[----:B----4-:R-:W-:-:S02]  /*42510*/  PRMT R9, R3, 0x5410, R2 ;  /* 0x0000541003097816 */ /* 0x010fc40000000002 */
[----:B------:R-:W4:Y:S04]  /*42520*/  LDL.LU R2, [R1+0x1550] ;  /* 0x0015500001027983 */ /* 0x000f280000300800 */
[----:B------:R-:W4:Y:S01]  /*42530*/  LDL.LU R3, [R1+0x154c] ;  /* 0x00154c0001037983 */ /* 0x000f220000300800 */
[----:B--2---:R-:W-:Y:S02]  /*42540*/  PRMT R8, R36, 0x5410, R11 ;  /* 0x0000541024087816 */ /* 0x004fe4000000000b */
[----:B------:R-:W-:-:S05]  /*42550*/  PRMT R11, R17, 0x5410, R22 ;  /* 0x00005410110b7816 */ /* 0x000fca0000000016 */
[----:B------:R0:W-:Y:S02]  /*42560*/  STSM.16.M88.4 [R35+0x1800], R8 ;  /* 0x0018000823007844 */ /* 0x0001e40000000200 */
[----:B0-----:R-:W-:Y:S02]  /*42570*/  PRMT R8, R16, 0x5410, R19 ;  /* 0x0000541010087816 */ /* 0x001fe40000000013 */
[----:B------:R-:W-:Y:S01]  /*42580*/  PRMT R9, R18, 0x5410, R13 ;  /* 0x0000541012097816 */ /* 0x000fe2000000000d */
[----:B------:R-:W-:Y:S01]  /*42590*/  BAR.SYNC.DEFER_BLOCKING 0x0 ;  /* 0x0000000000007b1d */ /* 0x000fe20000010000 */
[----:B------:R-:W-:-:S05]  /*425a0*/  VIADD R12, R12, UR9 ;  /* 0x000000090c0c7c36 */ /* 0x000fca0008000000 */
[----:B------:R-:W0:Y:S01]  /*425b0*/  LDCU UR9, c[0x0][0x3b8] ;  /* 0x00007700ff0977ac */ /* 0x000e220008000800 */
[----:B------:R-:W2:Y:S04]  /*425c0*/  LDS.128 R16, [R20] ;  /* 0x0000000014107984 */ /* 0x000ea80000000c00 */
[----:B------:R1:W-:Y:S02]  /*425d0*/  STL [R1+0x116c], R12 ;  /* 0x00116c0c01007387 */ /* 0x0003e40000100800 */
[----:B-1----:R-:W-:-:S05]  /*425e0*/  VIADD R12, R12, UR5 ;  /* 0x000000050c0c7c36 */ /* 0x002fca0008000000 */
[----:B------:R1:W-:Y:S02]  /*425f0*/  STL [R1+0x117c], R12 ;  /* 0x00117c0c01007387 */ /* 0x0003e40000100800 */
[----:B-1----:R-:W-:-:S05]  /*42600*/  VIADD R12, R12, UR6 ;  /* 0x000000060c0c7c36 */ /* 0x002fca0008000000 */
[----:B------:R1:W-:Y:S02]  /*42610*/  STL [R1+0x1168], R12 ;  /* 0x0011680c01007387 */ /* 0x0003e40000100800 */
[----:B-1----:R-:W-:Y:S01]  /*42620*/  VIADD R12, R12, UR7 ;  /* 0x000000070c0c7c36 */ /* 0x002fe20008000000 */
[----:B------:R-:W-:Y:S02]  /*42630*/  PRMT R10, R14, 0x5410, R15 ;  /* 0x000054100e0a7816 */ /* 0x000fe4000000000f */
[----:B----4-:R-:W-:Y:S02]  /*42640*/  PRMT R11, R3, 0x5410, R2 ;  /* 0x00005410030b7816 */ /* 0x010fe40000000002 */
[----:B------:R-:W4:Y:S04]  /*42650*/  LDL.LU R2, [R1+0x1548] ;  /* 0x0015480001027983 */ /* 0x000f280000300800 */
[----:B------:R-:W4:Y:S04]  /*42660*/  LDL.LU R3, [R1+0x1544] ;  /* 0x0015440001037983 */ /* 0x000f280000300800 */
[----:B------:R-:W-:Y:S04]  /*42670*/  STL [R1+0x1178], R12 ;  /* 0x0011780c01007387 */ /* 0x000fe80000100800 */
[----:B--2---:R-:W-:Y:S04]  /*42680*/  STL.64 [R1+0x140], R16 ;  /* 0x0001401001007387 */ /* 0x004fe80000100a00 */
[----:B------:R-:W-:Y:S04]  /*42690*/  STL.64 [R1+0x148], R18 ;  /* 0x0001481201007387 */ /* 0x000fe80000100a00 */
[----:B------:R-:W1:Y:S04]  /*426a0*/  LDS.128 R16, [R20+0x2000] ;  /* 0x0020000014107984 */ /* 0x000e680000000c00 */
[----:B-1----:R-:W-:Y:S04]  /*426b0*/  STL.64 [R1+0x130], R16 ;  /* 0x0001301001007387 */ /* 0x002fe80000100a00 */
[----:B------:R-:W-:Y:S04]  /*426c0*/  STL.64 [R1+0x138], R18 ;  /* 0x0001381201007387 */ /* 0x000fe80000100a00 */
[----:B------:R-:W1:Y:S01]  /*426d0*/  LDS.128 R16, [R20+0x4000] ;  /* 0x0040000014107984 */ /* 0x000e620000000c00 */
[----:B------:R-:W-:-:S03]  /*426e0*/  VIADD R12, R12, UR8 ;  /* 0x000000080c0c7c36 */ /* 0x000fc60008000000 */
[----:B-1----:R-:W-:Y:S04]  /*426f0*/  STL.64 [R1+0xd0], R16 ;  /* 0x0000d01001007387 */ /* 0x002fe80000100a00 */
[----:B------:R-:W-:Y:S04]  /*42700*/  STL.64 [R1+0xd8], R18 ;  /* 0x0000d81201007387 */ /* 0x000fe80000100a00 */
[----:B------:R-:W1:Y:S04]  /*42710*/  LDS.128 R16, [R20+0x6000] ;  /* 0x0060000014107984 */ /* 0x000e680000000c00 */
[----:B------:R0:W-:Y:S02]  /*42720*/  STL [R1+0x1188], R12 ;  /* 0x0011880c01007387 */ /* 0x0001e40000100800 */
[----:B0-----:R-:W-:-:S02]  /*42730*/  VIADD R12, R12, UR9 ;  /* 0x000000090c0c7c36 */ /* 0x001fc40008000000 */
[----:B-1----:R-:W-:Y:S04]  /*42740*/  STL.64 [R1], R16 ;  /* 0x0000001001007387 */ /* 0x002fe80000100a00 */
[----:B------:R-:W-:Y:S04]  /*42750*/  STL.64 [R1+0x8], R18 ;  /* 0x0000081201007387 */ /* 0x000fe80000100a00 */
[----:B------:R-:W-:Y:S01]  /*42760*/  STL [R1+0x1214], R12 ;  /* 0x0012140c01007387 */ /* 0x000fe20000100800 */
[----:B---3--:R-:W-:-:S03]  /*42770*/  LOP3.LUT R0, R0, 0xbfffffff, RZ, 0xc0, !PT ;  /* 0xbfffffff00007812 */ /* 0x008fc600078ec0ff */
[----:B------:R0:W-:Y:S01]  /*42780*/  STL [R1+0x17bc], R37 ;  /* 0x0017bc2501007387 */ /* 0x0001e20000100800 */
[----:B------:R-:W-:Y:S01]  /*42790*/  @P3 LOP3.LUT R0, R0, 0x40000000, RZ, 0xfc, !PT ;  /* 0x4000000000003812 */ /* 0x000fe200078efcff */
[----:B------:R-:W-:Y:S03]  /*427a0*/  BAR.SYNC.DEFER_BLOCKING 0x0 ;  /* 0x0000000000007b1d */ /* 0x000fe60000010000 */
[----:B------:R-:W-:-:S04]  /*427b0*/  LOP3.LUT R0, R0, 0xdfffffff, RZ, 0xc0, !PT ;  /* 0xdfffffff00007812 */ /* 0x000fc800078ec0ff */
[----:B------:R-:W-:Y:S01]  /*427c0*/  @P2 LOP3.LUT R0, R0, 0x20000000, RZ, 0xfc, !PT ;  /* 0x2000000000002812 */ /* 0x000fe200078efcff */
[----:B0-----:R-:W2:Y:S04]  /*427d0*/  LDL.LU R37, [R1+0x1494] ;  /* 0x0014940001257983 */ /* 0x001ea80000300800 */
[----:B------:R0:W-:Y:S01]  /*427e0*/  STL [R1+0x17b8], R5 ;  /* 0x0017b80501007387 */ /* 0x0001e20000100800 */
[----:B------:R-:W-:-:S04]  /*427f0*/  LOP3.LUT R0, R0, 0xefffffff, RZ, 0xc0, !PT ;  /* 0xefffffff00007812 */ /* 0x000fc800078ec0ff */
[----:B------:R-:W-:Y:S01]  /*42800*/  @P1 LOP3.LUT R0, R0, 0x10000000, RZ, 0xfc, !PT ;  /* 0x1000000000001812 */ /* 0x000fe200078efcff */
[----:B0-----:R-:W3:Y:S04]  /*42810*/  LDL.LU R5, [R1+0x1490] ;  /* 0x0014900001057983 */ /* 0x001ee80000300800 */
[----:B------:R-:W2:Y:S04]  /*42820*/  LDL.LU R36, [R1+0x88c] ;  /* 0x00088c0001247983 */ /* 0x000ea80000300800 */
[----:B------:R-:W2:Y:S04]  /*42830*/  LDL.LU R23, [R1+0x89c] ;  /* 0x00089c0001177983 */ /* 0x000ea80000300800 */
[----:B------:R-:W2:Y:S04]  /*42840*/  LDL.LU R21, [R1+0x888] ;  /* 0x0008880001157983 */ /* 0x000ea80000300800 */
[----:B------:R-:W2:Y:S04]  /*42850*/  LDL.LU R22, [R1+0x898] ;  /* 0x0008980001167983 */ /* 0x000ea80000300800 */
[----:B------:R-:W2:Y:S01]  /*42860*/  LDL.LU R17, [R1+0x14dc] ;  /* 0x0014dc0001117983 */ /* 0x000ea20000300800 */
[----:B------:R-:W-:-:S03]  /*42870*/  LOP3.LUT R0, R0, 0xf7ffffff, RZ, 0xc0, !PT ;  /* 0xf7ffffff00007812 */ /* 0x000fc600078ec0ff */
[----:B------:R-:W2:Y:S04]  /*42880*/  LDL.LU R12, [R1+0x14e4] ;  /* 0x0014e400010c7983 */ /* 0x000ea80000300800 */
[----:B------:R-:W2:Y:S04]  /*42890*/  LDL.LU R19, [R1+0x14d8] ;  /* 0x0014d80001137983 */ /* 0x000ea80000300800 */
[----:B------:R-:W2:Y:S04]  /*428a0*/  LDL.LU R16, [R1+0x14e0] ;  /* 0x0014e00001107983 */ /* 0x000ea80000300800 */
[----:B------:R-:W2:Y:S01]  /*428b0*/  LDL.LU R13, [R1+0x14b8] ;  /* 0x0014b800010d7983 */ /* 0x000ea20000300800 */
[----:B------:R-:W-:-:S03]  /*428c0*/  @P0 LOP3.LUT R0, R0, 0x8000000, RZ, 0xfc, !PT ;  /* 0x0800000000000812 */ /* 0x000fc600078efcff */
[----:B------:R-:W2:Y:S04]  /*428d0*/  LDL.LU R18, [R1+0x14c4] ;  /* 0x0014c40001127983 */ /* 0x000ea80000300800 */
[----:B------:R-:W2:Y:S04]  /*428e0*/  LDL.LU R15, [R1+0x14b4] ;  /* 0x0014b400010f7983 */ /* 0x000ea80000300800 */
[----:B------:R-:W2:Y:S04]  /*428f0*/  LDL.LU R14, [R1+0x14bc] ;  /* 0x0014bc00010e7983 */ /* 0x000ea80000300800 */
[----:B------:R0:W-:Y:S01]  /*42900*/  STL [R1+0x1788], R6 ;  /* 0x0017880601007387 */ /* 0x0001e20000100800 */
[----:B------:R-:W-:-:S03]  /*42910*/  LOP3.LUT R0, R0, 0xfbffffff, RZ, 0xc0, !PT ;  /* 0xfbffffff00007812 */ /* 0x000fc600078ec0ff */
[----:B0-----:R-:W2:Y:S04]  /*42920*/  LDL.LU R6, [R1+0x940] ;  /* 0x0009400001067983 */ /* 0x001ea80000300800 */
[----:B------:R0:W-:Y:S01]  /*42930*/  STL [R1+0x1768], R7 ;  /* 0x0017680701007387 */ /* 0x0001e20000100800 */
[----:B------:R-:W-:-:S03]  /*42940*/  @P6 LOP3.LUT R0, R0, 0x4000000, RZ, 0xfc, !PT ;  /* 0x0400000000006812 */ /* 0x000fc600078efcff */
[----:B0-----:R-:W2:Y:S04]  /*42950*/  LDL.LU R7, [R1+0x930] ;  /* 0x0009300001077983 */ /* 0x001ea80000300800 */
[----:B------:R0:W-:Y:S01]  /*42960*/  STL [R1+0x1730], R34 ;  /* 0x0017302201007387 */ /* 0x0001e20000100800 */
[----:B------:R-:W-:-:S03]  /*42970*/  LOP3.LUT R0, R0, 0xfdffffff, RZ, 0xc0, !PT ;  /* 0xfdffffff00007812 */ /* 0x000fc600078ec0ff */
[----:B0-----:R-:W2:Y:S04]  /*42980*/  LDL.LU R34, [R1+0x944] ;  /* 0x0009440001227983 */ /* 0x001ea80000300800 */
[----:B------:R0:W-:Y:S01]  /*42990*/  STL.64 [R1+0x16e0], R26 ;  /* 0x0016e01a01007387 */ /* 0x0001e20000100a00 */
[----:B------:R-:W-:-:S03]  /*429a0*/  @P5 LOP3.LUT R0, R0, 0x2000000, RZ, 0xfc, !PT ;  /* 0x0200000000005812 */ /* 0x000fc600078efcff */
[----:B0-----:R-:W2:Y:S04]  /*429b0*/  LDL.LU R26, [R1+0xa30] ;  /* 0x000a3000011a7983 */ /* 0x001ea80000300800 */
[----:B------:R-:W2:Y:S04]  /*429c0*/  LDL.LU R27, [R1+0x934] ;  /* 0x00093400011b7983 */ /* 0x000ea80000300800 */
[----:B------:R0:W-:Y:S01]  /*429d0*/  STL.64 [R1+0x1690], R28 ;  /* 0x0016901c01007387 */ /* 0x0001e20000100a00 */
[----:B------:R-:W-:-:S03]  /*429e0*/  LOP3.LUT P3, RZ, R25, 0x1, RZ, 0xc0, !PT ;  /* 0x0000000119ff7812 */ /* 0x000fc6000786c0ff */
[----:B0-----:R-:W2:Y:S04]  /*429f0*/  LDL.LU R28, [R1+0xa34] ;  /* 0x000a3400011c7983 */ /* 0x001ea80000300800 */
[----:B------:R-:W2:Y:S04]  /*42a00*/  LDL.LU R29, [R1+0xa20] ;  /* 0x000a2000011d7983 */ /* 0x000ea80000300800 */
[----:B------:R0:W-:Y:S04]  /*42a10*/  STL.64 [R1+0x1648], R30 ;  /* 0x0016481e01007387 */ /* 0x0001e80000100a00 */
[----:B0-----:R-:W2:Y:S04]  /*42a20*/  LDL.LU R30, [R1+0xb20] ;  /* 0x000b2000011e7983 */ /* 0x001ea80000300800 */
[----:B------:R-:W2:Y:S04]  /*42a30*/  LDL.LU R31, [R1+0xa24] ;  /* 0x000a2400011f7983 */ /* 0x000ea80000300800 */
[----:B------:R0:W-:Y:S04]  /*42a40*/  STL.64 [R1+0x15c8], R32 ;  /* 0x0015c82001007387 */ /* 0x0001e80000100a00 */
[----:B------:R-:W-:Y:S04]  /*42a50*/  STSM.16.M88.4 [R35], R8 ;  /* 0x0000000823007844 */ /* 0x000fe80000000200 */
[----:B0-----:R-:W2:Y:S04]  /*42a60*/  LDL.LU R32, [R1+0xb24] ;  /* 0x000b240001207983 */ /* 0x001ea80000300800 */
[----:B------:R-:W2:Y:S04]  /*42a70*/  LDL.LU R33, [R1+0xb10] ;  /* 0x000b100001217983 */ /* 0x000ea80000300800 */
[----:B------:R0:W-:Y:S04]  /*42a80*/  STL.64 [R1+0x1728], R24 ;  /* 0x0017281801007387 */ /* 0x0001e80000100a00 */
[----:B0-----:R-:W2:Y:S04]  /*42a90*/  LDL.LU R24, [R1+0xc10] ;  /* 0x000c100001187983 */ /* 0x001ea80000300800 */
[----:B------:R-:W2:Y:S04]  /*42aa0*/  LDL.LU R25, [R1+0xb14] ;  /* 0x000b140001197983 */ /* 0x000ea80000300800 */
[----:B------:R0:W-:Y:S04]  /*42ab0*/  STL [R1+0x1740], R0 ;  /* 0x0017400001007387 */ /* 0x0001e80000100800 */
[----:B0-----:R-:W2:Y:S04]  /*42ac0*/  LDL.LU R0, [R1+0xc00] ;  /* 0x000c000001007983 */ /* 0x001ea80000300800 */
[----:B------:R-:W2:Y:S04]  /*42ad0*/  LDL.LU R8, [R1+0x149c] ;  /* 0x00149c0001087983 */ /* 0x000ea80000300800 */
[----:B------:R-:W3:Y:S04]  /*42ae0*/  LDL.LU R9, [R1+0x1498] ;  /* 0x0014980001097983 */ /* 0x000ee80000300800 */
[----:B------:R-:W4:Y:S04]  /*42af0*/  LDL.LU R10, [R1+0xc04] ;  /* 0x000c0400010a7983 */ /* 0x000f280000300800 */
[----:B------:R-:W4:Y:S01]  /*42b00*/  LDL.LU R11, [R1+0xc14] ;  /* 0x000c1400010b7983 */ /* 0x000f220000300800 */
[----:B--2---:R-:W-:-:S03]  /*42b10*/  PRMT R8, R8, 0x5410, R37 ;  /* 0x0000541008087816 */ /* 0x004fc60000000025 */
[----:B------:R-:W2:Y:S01]  /*42b20*/  LDL.LU R37, [R1+0x17bc] ;  /* 0x0017bc0001257983 */ /* 0x000ea20000300800 */
[----:B---3--:R-:W-:-:S03]  /*42b30*/  PRMT R9, R9, 0x5410, R5 ;  /* 0x0000541009097816 */ /* 0x008fc60000000005 */
[----:B------:R-:W3:Y:S01]  /*42b40*/  LDL.LU R5, [R1+0x17b8] ;  /* 0x0017b80001057983 */ /* 0x000ee20000300800 */
[----:B------:R-:W-:Y:S02]  /*42b50*/  PRMT R12, R12, 0x5410, R17 ;  /* 0x000054100c0c7816 */ /* 0x000fe40000000011 */
[----:B----4-:R-:W-:Y:S02]  /*42b60*/  PRMT R10, R11, 0x5410, R10 ;  /* 0x000054100b0a7816 */ /* 0x010fe4000000000a */
[----:B------:R-:W-:-:S05]  /*42b70*/  PRMT R11, R24, 0x5410, R0 ;  /* 0x00005410180b7816 */ /* 0x000fca0000000000 */
[----:B------:R0:W-:Y:S02]  /*42b80*/  STSM.16.M88.4 [R35+0x800], R8 ;  /* 0x0008000823007844 */ /* 0x0001e40000000200 */
[----:B0-----:R-:W-:Y:S02]  /*42b90*/  PRMT R8, R32, 0x5410, R25 ;  /* 0x0000541020087816 */ /* 0x001fe40000000019 */
[----:B------:R-:W-:Y:S02]  /*42ba0*/  PRMT R9, R30, 0x5410, R33 ;  /* 0x000054101e097816 */ /* 0x000fe40000000021 */
[----:B------:R-:W-:Y:S02]  /*42bb0*/  PRMT R10, R28, 0x5410, R31 ;  /* 0x000054101c0a7816 */ /* 0x000fe4000000001f */
[----:B------:R-:W-:-:S05]  /*42bc0*/  PRMT R11, R26, 0x5410, R29 ;  /* 0x000054101a0b7816 */ /* 0x000fca000000001d */
[----:B------:R0:W-:Y:S02]  /*42bd0*/  STSM.16.M88.4 [R35+0x1000], R8 ;  /* 0x0010000823007844 */ /* 0x0001e40000000200 */
[----:B0-----:R-:W-:Y:S02]  /*42be0*/  PRMT R9, R6, 0x5410, R7 ;  /* 0x0000541006097816 */ /* 0x001fe40000000007 */
[----:B------:R-:W4:Y:S01]  /*42bf0*/  LDL.LU R6, [R1+0x40] ;  /* 0x0000400001067983 */ /* 0x000f220000300800 */
[----:B------:R-:W-:Y:S02]  /*42c00*/  PRMT R10, R23, 0x5410, R36 ;  /* 0x00005410170a7816 */ /* 0x000fe40000000024 */
[----:B------:R-:W-:Y:S01]  /*42c10*/  PRMT R8, R34, 0x5410, R27 ;  /* 0x0000541022087816 */ /* 0x000fe2000000001b */
[----:B------:R-:W2:Y:S01]  /*42c20*/  LDL.LU R0, [R1+0xa18] ;  /* 0x000a180001007983 */ /* 0x000ea20000300800 */
[----:B------:R-:W-:-:S03]  /*42c30*/  PRMT R11, R22, 0x5410, R21 ;  /* 0x00005410160b7816 */ /* 0x000fc60000000015 */
[----:B------:R-:W2:Y:S04]  /*42c40*/  LDL.LU R24, [R1+0x8e4] ;  /* 0x0008e40001187983 */ /* 0x000ea80000300800 */
[----:B------:R-:W2:Y:S04]  /*42c50*/  LDL.LU R25, [R1+0x924] ;  /* 0x0009240001197983 */ /* 0x000ea80000300800 */
[----:B------:R-:W2:Y:S04]  /*42c60*/  LDL.LU R32, [R1+0x8e0] ;  /* 0x0008e00001207983 */ /* 0x000ea80000300800 */
[----:B------:R-:W2:Y:S04]  /*42c70*/  LDL.LU R33, [R1+0x920] ;  /* 0x0009200001217983 */ /* 0x000ea80000300800 */
[----:B------:R-:W2:Y:S04]  /*42c80*/  LDL.LU R30, [R1+0x8a4] ;  /* 0x0008a400011e7983 */ /* 0x000ea80000300800 */
[----:B------:R-:W2:Y:S04]  /*42c90*/  LDL.LU R36, [R1+0x8b0] ;  /* 0x0008b00001247983 */ /* 0x000ea80000300800 */
[----:B------:R-:W2:Y:S04]  /*42ca0*/  LDL.LU R31, [R1+0x8a0] ;  /* 0x0008a000011f7983 */ /* 0x000ea80000300800 */
[----:B------:R-:W3:Y:S04]  /*42cb0*/  LDL.LU R34, [R1+0x8ac] ;  /* 0x0008ac0001227983 */ /* 0x000ee80000300800 */
[----:B------:R-:W3:Y:S04]  /*42cc0*/  LDL.LU.64 R28, [R1+0x7d8] ;  /* 0x0007d800011c7983 */ /* 0x000ee80000300a00 */
[----:B------:R0:W-:Y:S01]  /*42cd0*/  STSM.16.M88.4 [R35+0x1800], R8 ;  /* 0x0018000823007844 */ /* 0x0001e20000000200 */
[----:B------:R-:W-:-:S02]  /*42ce0*/  PRMT R7, R14, 0x5410, R15 ;  /* 0x000054100e077816 */ /* 0x000fc4000000000f */
[----:B0-----:R-:W-:Y:S02]  /*42cf0*/  PRMT R9, R16, 0x5410, R19 ;  /* 0x0000541010097816 */ /* 0x001fe40000000013 */
[----:B------:R-:W-:Y:S01]  /*42d00*/  PRMT R8, R18, 0x5410, R13 ;  /* 0x0000541012087816 */ /* 0x000fe2000000000d */
[----:B------:R-:W-:Y:S06]  /*42d10*/  BAR.SYNC.DEFER_BLOCKING 0x0 ;  /* 0x0000000000007b1d */ /* 0x000fec0000010000 */
[----:B------:R-:W-:Y:S04]  /*42d20*/  LDS.128 R16, [R20+0x4000] ;  /* 0x0040000014107984 */ /* 0x000fe80000000c00 */
[----:B--2---:R0:W-:Y:S04]  /*42d30*/  STL.64 [R1+0x17b0], R30 ;  /* 0x0017b01e01007387 */ /* 0x0041e80000100a00 */
[----:B---3--:R1:W-:Y:S01]  /*42d40*/  STL.64 [R1+0x17a8], R28 ;  /* 0x0017a81c01007387 */ /* 0x0083e20000100a00 */
[----:B0-----:R-:W-:-:S02]  /*42d50*/  IMAD.MOV.U32 R30, RZ, RZ, R8 ;  /* 0x000000ffff1e7224 */ /* 0x001fc400078e0008 */
[----:B-1----:R-:W-:Y:S02]  /*42d60*/  IMAD.MOV.U32 R29, RZ, RZ, R9 ;  /* 0x000000ffff1d7224 */ /* 0x002fe400078e0009 */
[----:B------:R-:W0:Y:S01]  /*42d70*/  LDS.128 R8, [R20] ;  /* 0x0000000014087984 */ /* 0x000e220000000c00 */
[----:B------:R-:W-:-:S03]  /*42d80*/  IMAD.MOV.U32 R28, RZ, RZ, R12 ;  /* 0x000000ffff1c7224 */ /* 0x000fc600078e000c */
[----:B------:R-:W1:Y:S04]  /*42d90*/  LDS.128 R12, [R20+0x2000] ;  /* 0x00200000140c7984 */ /* 0x000e680000000c00 */
[----:B------:R-:W2:Y:S01]  /*42da0*/  LDS.128 R20, [R20+0x6000] ;  /* 0x0060000014147984 */ /* 0x000ea20000000c00 */
[----:B------:R-:W-:-:S03]  /*42db0*/  IMAD.MOV.U32 R31, RZ, RZ, R7 ;  /* 0x000000ffff1f7224 */ /* 0x000fc600078e0007 */
[----:B------:R-:W3:Y:S04]  /*42dc0*/  LDL.LU R7, [R1+0x7e8] ;  /* 0x0007e80001077983 */ /* 0x000ee80000300800 */
[----:B------:R-:W3:Y:S01]  /*42dd0*/  LDL.LU.64 R26, [R1+0x7e0] ;  /* 0x0007e000011a7983 */ /* 0x000ee20000300a00 */
[----:B------:R-:W-:Y:S06]  /*42de0*/  BAR.SYNC.DEFER_BLOCKING 0x0 ;  /* 0x0000000000007b1d */ /* 0x000fec0000010000 */
[----:B0-----:R0:W-:Y:S04]  /*42df0*/  STL.64 [R1+0x15b8], R8 ;  /* 0x0015b80801007387 */ /* 0x0011e80000100a00 */
[----:B0-----:R-:W3:Y:S04]  /*42e00*/  LDL.LU R8, [R1+0xb18] ;  /* 0x000b180001087983 */ /* 0x001ee80000300800 */
[----:B------:R-:W3:Y:S04]  /*42e10*/  LDL.LU R9, [R1+0xb08] ;  /* 0x000b080001097983 */ /* 0x000ee80000300800 */
[----:B------:R0:W-:Y:S04]  /*42e20*/  STL.64 [R1+0x15b0], R10 ;  /* 0x0015b00a01007387 */ /* 0x0001e80000100a00 */
[----:B0-----:R-:W3:Y:S04]  /*42e30*/  LDL.LU R10, [R1+0xa28] ;  /* 0x000a2800010a7983 */ /* 0x001ee80000300800 */
[----:B------:R-:W3:Y:S04]  /*42e40*/  LDL.LU R11, [R1+0xa10] ;  /* 0x000a1000010b7983 */ /* 0x000ee80000300800 */
[----:B-1----:R0:W-:Y:S04]  /*42e50*/  STL.64 [R1+0x15a8], R12 ;  /* 0x0015a80c01007387 */ /* 0x0021e80000100a00 */
[----:B0-----:R-:W4:Y:S04]  /*42e60*/  LDL.LU R12, [R1+0xb00] ;  /* 0x000b0000010c7983 */ /* 0x001f280000300800 */
[----:B------:R-:W4:Y:S04]  /*42e70*/  LDL.LU R13, [R1+0xa14] ;  /* 0x000a1400010d7983 */ /* 0x000f280000300800 */
[----:B------:R0:W-:Y:S04]  /*42e80*/  STL.64 [R1+0x15a0], R14 ;  /* 0x0015a00e01007387 */ /* 0x0001e80000100a00 */
        /* <DEDUP_REMOVED lines=8> */
[----:B--2---:R0:W-:Y:S04]  /*42f10*/  STL.64 [R1+0x1588], R20 ;  /* 0x0015881401007387 */ /* 0x0041e80000100a00 */
[----:B0-----:R-:W2:Y:S04]  /*42f20*/  LDL.LU R20, [R1+0x14a0] ;  /* 0x0014a00001147983 */ /* 0x001ea80000300800 */
[----:B------:R-:W2:Y:S04]  /*42f30*/  LDL.LU R21, [R1+0xbf4] ;  /* 0x000bf40001157983 */ /* 0x000ea80000300800 */
[----:B------:R0:W-:Y:S04]  /*42f40*/  STL.64 [R1+0x1578], R22 ;  /* 0x0015781601007387 */ /* 0x0001e80000100a00 */
[----:B------:R1:W-:Y:S04]  /*42f50*/  STSM.16.M88.4 [R35], R28 ;  /* 0x0000001c23007844 */ /* 0x0003e80000000200 */
[----:B0-----:R-:W2:Y:S04]  /*42f60*/  LDL.LU R23, [R1+0x14a4] ;  /* 0x0014a40001177983 */ /* 0x001ea80000300800 */
[----:B-1----:R-:W2:Y:S04]  /*42f70*/  LDL.LU.64 R30, [R1+0x17b0] ;  /* 0x0017b000011e7983 */ /* 0x002ea80000300a00 */
[----:B------:R-:W2:Y:S01]  /*42f80*/  LDL.LU.64 R28, [R1+0x17a8] ;  /* 0x0017a800011c7983 */ /* 0x000ea20000300a00 */
[----:B---3--:R-:W-:-:S03]  /*42f90*/  PRMT R11, R0, 0x5410, R11 ;  /* 0x00005410000b7816 */ /* 0x008fc6000000000b */
[----:B------:R-:W3:Y:S01]  /*42fa0*/  LDL.LU R0, [R1+0x3a4] ;  /* 0x0003a40001007983 */ /* 0x000ee20000300800 */
[----:B----4-:R-:W-:Y:S02]  /*42fb0*/  PRMT R9, R9, 0x5410, R12 ;  /* 0x0000541009097816 */ /* 0x010fe4000000000c */
[----:B------:R-:W-:Y:S02]  /*42fc0*/  PRMT R10, R10, 0x5410, R13 ;  /* 0x000054100a0a7816 */ /* 0x000fe4000000000d */
[----:B------:R-:W-:Y:S02]  /*42fd0*/  PRMT R8, R8, 0x5410, R15 ;  /* 0x0000541008087816 */ /* 0x000fe4000000000f */
[----:B------:R-:W-:Y:S02]  /*42fe0*/  PRMT R19, R14, 0x5410, R19 ;  /* 0x000054100e137816 */ /* 0x000fe40000000013 */
[----:B--2---:R-:W-:Y:S02]  /*42ff0*/  PRMT R17, R17, 0x5410, R20 ;  /* 0x0000541011117816 */ /* 0x004fe40000000014 */
[----:B------:R-:W-:-:S02]  /*43000*/  PRMT R18, R18, 0x5410, R21 ;  /* 0x0000541012127816 */ /* 0x000fc40000000015 */
[----:B------:R-:W-:-:S05]  /*43010*/  PRMT R16, R16, 0x5410, R23 ;  /* 0x0000541010107816 */ /* 0x000fca0000000017 */
[----:B------:R-:W-:Y:S04]  /*43020*/  STSM.16.M88.4 [R35+0x800], R16 ;  /* 0x0008001023007844 */ /* 0x000fe80000000200 */
[----:B------:R0:W-:Y:S02]  /*43030*/  STSM.16.M88.4 [R35+0x1000], R8 ;  /* 0x0010000823007844 */ /* 0x0001e40000000200 */
[----:B0-----:R-:W-:Y:S02]  /*43040*/  PRMT R8, R25, 0x5410, R24 ;  /* 0x0000541019087816 */ /* 0x001fe40000000018 */
[----:B------:R-:W-:Y:S02]  /*43050*/  PRMT R9, R33, 0x5410, R32 ;  /* 0x0000541021097816 */ /* 0x000fe40000000020 */
[----:B------:R-:W-:-:S02]  /*43060*/  PRMT R10, R36, 0x5410, R30 ;  /* 0x00005410240a7816 */ /* 0x000fc4000000001e */
[----:B------:R-:W-:-:S05]  /*43070*/  PRMT R11, R34, 0x5410, R31 ;  /* 0x00005410220b7816 */ /* 0x000fca000000001f */
[----:B------:R-:W-:Y:S01]  /*43080*/  STSM.16.M88.4 [R35+0x1800], R8 ;  /* 0x0018000823007844 */ /* 0x000fe20000000200 */
[C---:B------:R-:W-:Y:S01]  /*43090*/  PRMT R36, R6.reuse, 0x7770, RZ ;  /* 0x0000777006247816 */ /* 0x040fe200000000ff */
[----:B------:R-:W-:Y:S06]  /*430a0*/  BAR.SYNC.DEFER_BLOCKING 0x0 ;  /* 0x0000000000007b1d */ /* 0x000fec0000010000 */
[----:B------:R0:W-:Y:S02]  /*430b0*/  @P4 STG.E.U8 desc[UR40][R28.64], R36 ;  /* 0x000000241c004986 */ /* 0x0001e4000c101128 */
[----:B0-----:R-:W-:-:S05]  /*430c0*/  PRMT R36, R6, 0x7771, RZ ;  /* 0x0000777106247816 */ /* 0x001fca00000000ff */
[----:B------:R0:W-:Y:S04]  /*430d0*/  @P3 STG.E.U8 desc[UR40][R26.64], R36 ;  /* 0x000000241a003986 */ /* 0x0001e8000c101128 */
[----:B0-----:R-:W2:Y:S04]  /*430e0*/  LDL.LU R26, [R1+0x7f0] ;  /* 0x0007f000011a7983 */ /* 0x001ea80000300800 */
[----:B------:R-:W4:Y:S01]  /*430f0*/  LDL.LU R27, [R1+0x7f8] ;  /* 0x0007f800011b7983 */ /* 0x000f220000300800 */
[----:B------:R-:W-:-:S04]  /*43100*/  IADD3 R8, P4, PT, R7, R3, RZ ;  /* 0x0000000307087210 */ /* 0x000fc80007f9e0ff */
[----:B------:R-:W-:Y:S02]  /*43110*/  LEA.HI.X.SX32 R9, R7, R2, 0x1, P4 ;  /* 0x0000000207097211 */ /* 0x000fe400020f0eff */
[----:B------:R-:W3:Y:S04]  /*43120*/  LDL.LU R7, [R1+0x7fc] ;  /* 0x0007fc0001077983 */ /* 0x000ee80000300800 */
[----:B------:R-:W3:Y:S04]  /*43130*/  LDL.LU R34, [R1+0x800] ;  /* 0x0008000001227983 */ /* 0x000ee80000300800 */
[----:B------:R-:W3:Y:S01]  /*43140*/  LDL.LU R25, [R1+0x804] ;  /* 0x0008040001197983 */ /* 0x000ee20000300800 */
[----:B------:R-:W-:-:S03]  /*43150*/  LOP3.LUT P5, RZ, R4, 0x8000, RZ, 0xc0, !PT ;  /* 0x0000800004ff7812 */ /* 0x000fc600078ac0ff */
[----:B------:R-:W3:Y:S01]  /*43160*/  LDL.LU R28, [R1+0x808] ;  /* 0x00080800011c7983 */ /* 0x000ee20000300800 */
[----:B------:R-:W-:-:S03]  /*43170*/  LOP3.LUT R35, R35, 0xefffffff, RZ, 0xc0, !PT ;  /* 0xefffffff23237812 */ /* 0x000fc600078ec0ff */
[----:B------:R-:W3:Y:S04]  /*43180*/  LDL.LU R29, [R1+0x80c] ;  /* 0x00080c00011d7983 */ /* 0x000ee80000300800 */
[----:B------:R-:W3:Y:S02]  /*43190*/  LDL.LU R33, [R1+0x810] ;  /* 0x0008100001217983 */ /* 0x000ee40000300800 */
[----:B------:R-:W-:Y:S02]  /*431a0*/  @P5 LOP3.LUT R35, R35, 0x10000000, RZ, 0xfc, !PT ;  /* 0x1000000023235812 */ /* 0x000fe400078efcff */
[----:B------:R-:W-:Y:S01]  /*431b0*/  LOP3.LUT P5, RZ, R4, 0x2000, RZ, 0xc0, !PT ;  /* 0x0000200004ff7812 */ /* 0x000fe200078ac0ff */
[----:B------:R-:W3:Y:S01]  /*431c0*/  LDL.LU R32, [R1+0x814] ;  /* 0x0008140001207983 */ /* 0x000ee20000300800 */
[----:B------:R-:W-:-:S03]  /*431d0*/  LOP3.LUT R35, R35, 0xdfffffff, RZ, 0xc0, !PT ;  /* 0xdfffffff23237812 */ /* 0x000fc600078ec0ff */
[----:B------:R-:W3:Y:S04]  /*431e0*/  LDL.LU R30, [R1+0x818] ;  /* 0x00081800011e7983 */ /* 0x000ee80000300800 */
[----:B------:R-:W3:Y:S04]  /*431f0*/  LDL.LU R31, [R1+0x820] ;  /* 0x00082000011f7983 */ /* 0x000ee80000300800 */
[----:B------:R-:W-:Y:S02]  /*43200*/  @P5 LOP3.LUT R35, R35, 0x20000000, RZ, 0xfc, !PT ;  /* 0x2000000023235812 */ /* 0x000fe400078efcff */
[----:B------:R-:W-:-:S02]  /*43210*/  LOP3.LUT P5, RZ, R4, 0x1000, RZ, 0xc0, !PT ;  /* 0x0000100004ff7812 */ /* 0x000fc400078ac0ff */
[----:B------:R-:W-:-:S11]  /*43220*/  LOP3.LUT R35, R35, 0xbfffffff, RZ, 0xc0, !PT ;  /* 0xbfffffff23237812 */ /* 0x000fd600078ec0ff */
[----:B------:R-:W-:Y:S02]  /*43230*/  @P5 LOP3.LUT R35, R35, 0x40000000, RZ, 0xfc, !PT ;  /* 0x4000000023235812 */ /* 0x000fe400078efcff */
[----:B------:R-:W-:Y:S02]  /*43240*/  LOP3.LUT P5, RZ, R4, 0x800, RZ, 0xc0, !PT ;  /* 0x0000080004ff7812 */ /* 0x000fe400078ac0ff */
[----:B------:R-:W-:-:S11]  /*43250*/  LOP3.LUT R35, R35, 0x7fffffff, RZ, 0xc0, !PT ;  /* 0x7fffffff23237812 */ /* 0x000fd600078ec0ff */
[----:B------:R-:W-:-:S05]  /*43260*/  @P5 LOP3.LUT R35, R35, 0x80000000, RZ, 0xfc, !PT ;  /* 0x8000000023235812 */ /* 0x000fca00078efcff */
[----:B------:R-:W-:Y:S01]  /*43270*/  STL [R1+0x17a0], R35 ;  /* 0x0017a02301007387 */ /* 0x000fe20000100800 */
[----:B--2---:R-:W-:-:S04]  /*43280*/  IADD3 R10, P4, PT, R26, R3, RZ ;  /* 0x000000031a0a7210 */ /* 0x004fc80007f9e0ff */
[----:B------:R-:W-:Y:S02]  /*43290*/  LEA.HI.X.SX32 R11, R26, R2, 0x1, P4 ;  /* 0x000000021a0b7211 */ /* 0x000fe400020f0eff */
[----:B------:R-:W2:Y:S04]  /*432a0*/  LDL.LU R26, [R1+0x828] ;  /* 0x00082800011a7983 */ /* 0x000ea80000300800 */
[----:B------:R4:W-:Y:S02]  /*432b0*/  STL.64 [R1+0x970], R10 ;  /* 0x0009700a01007387 */ /* 0x0009e40000100a00 */
[----:B----4-:R-:W-:-:S04]  /*432c0*/  IADD3 R10, P4, PT, R27, R3, RZ ;  /* 0x000000031b0a7210 */ /* 0x010fc80007f9e0ff */
[----:B------:R-:W-:Y:S02]  /*432d0*/  LEA.HI.X.SX32 R11, R27, R2, 0x1, P4 ;  /* 0x000000021b0b7211 */ /* 0x000fe400020f0eff */
[----:B------:R-:W4:Y:S04]  /*432e0*/  LDL.LU R27, [R1+0x82c] ;  /* 0x00082c00011b7983 */ /* 0x000f280000300800 */
[----:B------:R3:W-:Y:S02]  /*432f0*/  STL.64 [R1+0x968], R10 ;  /* 0x0009680a01007387 */ /* 0x0007e40000100a00 */
[----:B---3--:R-:W-:-:S04]  /*43300*/  IADD3 R10, P4, PT, R7, R3, RZ ;  /* 0x00000003070a7210 */ /* 0x008fc80007f9e0ff */
[----:B------:R-:W-:Y:S02]  /*43310*/  LEA.HI.X.SX32 R11, R7, R2, 0x1, P4 ;  /* 0x00000002070b7211 */ /* 0x000fe400020f0eff */
[----:B------:R-:W3:Y:S04]  /*43320*/  LDL.LU R7, [R1+0x830] ;  /* 0x0008300001077983 */ /* 0x000ee80000300800 */
[----:B------:R0:W-:Y:S02]  /*43330*/  STL.64 [R1+0x960], R10 ;  /* 0x0009600a01007387 */ /* 0x0001e40000100a00 */
[----:B0-----:R-:W-:-:S04]  /*43340*/  IADD3 R10, P4, PT, R34, R3, RZ ;  /* 0x00000003220a7210 */ /* 0x001fc80007f9e0ff */
        /* <DEDUP_REMOVED lines=398> */
[----:B------:R0:W-:Y:S04]  /*44c30*/  STL.64 [R1+0x640], R10 ;  /* 0x0006400a01007387 */ /* 0x0001e80000100a00 */
[----:B------:R-:W3:Y:S01]  /*44c40*/  LDL.LU R13, [R1+0x10d0] ;  /* 0x0010d000010d7983 */ /* 0x000ee20000300800 */
[----:B0-----:R-:W-:-:S04]  /*44c50*/  IADD3 R10, P4, PT, R25, R3, RZ ;  /* 0x00000003190a7210 */ /* 0x001fc80007f9e0ff */
[----:B------:R-:W-:-:S05]  /*44c60*/  LEA.HI.X.SX32 R11, R25, R2, 0x1, P4 ;  /* 0x00000002190b7211 */ /* 0x000fca00020f0eff */
[----:B------:R0:W-:Y:S01]  /*44c70*/  STL.64 [R1+0x638], R10 ;  /* 0x0006380a01007387 */ /* 0x0001e20000100a00 */
[----:B------:R-:W-:-:S04]  /*44c80*/  IADD3 R24, P4, PT, R28, R3, RZ ;  /* 0x000000031c187210 */ /* 0x000fc80007f9e0ff */
[----:B------:R-:W-:Y:S02]  /*44c90*/  LEA.HI.X.SX32 R25, R28, R2, 0x1, P4 ;  /* 0x000000021c197211 */ /* 0x000fe400020f0eff */
[----:B------:R-:W3:Y:S04]  /*44ca0*/  LDL.LU R28, [R1+0x10d4] ;  /* 0x0010d400011c7983 */ /* 0x000ee80000300800 */
[----:B------:R-:W-:Y:S01]  /*44cb0*/  STL.64 [R1+0x1738], R24 ;  /* 0x0017381801007387 */ /* 0x000fe20000100a00 */
        /* <DEDUP_REMOVED lines=161> */
[----:B------:R-:W-:Y:S01]  /*456d0*/  LEA.HI.X.SX32 R11, R7, R2, 0x1, P4 ;  /* 0x00000002070b7211 */ /* 0x000fe200020f0eff */
[----:B------:R-:W-:Y:S02]  /*456e0*/  IMAD.MOV.U32 R7, RZ, RZ, R37 ;  /* 0x000000ffff077224 */ /* 0x000fe400078e0025 */
        /* <DEDUP_REMOVED lines=95> */
[----:B------:R-:W-:-:S05]  /*45ce0*/  LEA.HI.X.SX32 R11, R13, R2, 0x1, P4 ;  /* 0x000000020d0b7211 */ /* 0x000fca00020f0eff */
        /* <DEDUP_REMOVED lines=26> */
[----:B------:R-:W-:-:S05]  /*45e90*/  LEA.HI.X.SX32 R11, R26, R2, 0x1, P4 ;  /* 0x000000021a0b7211 */ /* 0x000fca00020f0eff */
[----:B------:R0:W-:Y:S04]  /*45ea0*/  STL.64 [R1+0x3f0], R10 ;  /* 0x0003f00a01007387 */ /* 0x0001e80000100a00 */
[----:B0-----:R-:W2:Y:S01]  /*45eb0*/  LDL.LU R11, [R1+0x1274] ;  /* 0x00127400010b7983 */ /* 0x001ea20000300800 */
[----:B----4-:R-:W-:-:S03]  /*45ec0*/  IADD3 R12, P4, PT, R27, R3, RZ ;  /* 0x000000031b0c7210 */ /* 0x010fc60007f9e0ff */
[----:B------:R-:W4:Y:S01]  /*45ed0*/  LDL.LU R10, [R1+0x1278] ;  /* 0x00127800010a7983 */ /* 0x000f220000300800 */
[----:B------:R-:W-:-:S05]  /*45ee0*/  LEA.HI.X.SX32 R13, R27, R2, 0x1, P4 ;  /* 0x000000021b0d7211 */ /* 0x000fca00020f0eff */
[----:B------:R3:W-:Y:S02]  /*45ef0*/  STL.64 [R1+0x3e8], R12 ;  /* 0x0003e80c01007387 */ /* 0x0007e40000100a00 */
[----:B---3--:R-:W-:-:S04]  /*45f00*/  IADD3 R12, P4, PT, R37, R3, RZ ;  /* 0x00000003250c7210 */ /* 0x008fc80007f9e0ff */
[----:B------:R-:W-:Y:S02]  /*45f10*/  LEA.HI.X.SX32 R13, R37, R2, 0x1, P4 ;  /* 0x00000002250d7211 */ /* 0x000fe400020f0eff */
[----:B------:R-:W3:Y:S04]  /*45f20*/  LDL.LU R37, [R1+0x127c] ;  /* 0x00127c0001257983 */ /* 0x000ee80000300800 */
[----:B------:R0:W-:Y:S04]  /*45f30*/  STL.64 [R1+0x3e0], R12 ;  /* 0x0003e00c01007387 */ /* 0x0001e80000100a00 */
[----:B------:R-:W3:Y:S01]  /*45f40*/  LDL.LU R32, [R1+0x1280] ;  /* 0x0012800001207983 */ /* 0x000ee20000300800 */
        /* <DEDUP_REMOVED lines=208> */
[----:B------:R-:W-:-:S05]  /*46c50*/  LEA.HI.X.SX32 R13, R10, R2, 0x1, P4 ;  /* 0x000000020a0d7211 */ /* 0x000fca00020f0eff */
[----:B------:R0:W-:Y:S04]  /*46c60*/  STL.64 [R1+0x230], R12 ;  /* 0x0002300c01007387 */ /* 0x0001e80000100a00 */
[----:B0-----:R-:W4:Y:S01]  /*46c70*/  LDL.LU R13, [R1+0x1350] ;  /* 0x00135000010d7983 */ /* 0x001f220000300800 */
[----:B---3--:R-:W-:-:S04]  /*46c80*/  IADD3 R14, P4, PT, R37, R3, RZ ;  /* 0x00000003250e7210 */ /* 0x008fc80007f9e0ff */
[----:B------:R-:W-:Y:S02]  /*46c90*/  LEA.HI.X.SX32 R15, R37, R2, 0x1, P4 ;  /* 0x00000002250f7211 */ /* 0x000fe400020f0eff */
[----:B------:R-:W3:Y:S04]  /*46ca0*/  LDL.LU R37, [R1+0x1354] ;  /* 0x0013540001257983 */ /* 0x000ee80000300800 */
[----:B------:R0:W-:Y:S04]  /*46cb0*/  STL.64 [R1+0x228], R14 ;  /* 0x0002280e01007387 */ /* 0x0001e80000100a00 */
[----:B------:R-:W3:Y:S01]  /*46cc0*/  LDL.LU R12, [R1+0x1358] ;  /* 0x00135800010c7983 */ /* 0x000ee20000300800 */
[----:B0-----:R-:W-:-:S04]  /*46cd0*/  IADD3 R14, P4, PT, R32, R3, RZ ;  /* 0x00000003200e7210 */ /* 0x001fc80007f9e0ff */
[----:B------:R-:W-:-:S05]  /*46ce0*/  LEA.HI.X.SX32 R15, R32, R2, 0x1, P4 ;  /* 0x00000002200f7211 */ /* 0x000fca00020f0eff */
[----:B------:R0:W-:Y:S04]  /*46cf0*/  STL.64 [R1+0x220], R14 ;  /* 0x0002200e01007387 */ /* 0x0001e80000100a00 */
[----:B------:R-:W3:Y:S01]  /*46d00*/  LDL.LU R17, [R1+0x135c] ;  /* 0x00135c0001117983 */ /* 0x000ee20000300800 */
[----:B0-----:R-:W-:-:S04]  /*46d10*/  IADD3 R14, P4, PT, R34, R3, RZ ;  /* 0x00000003220e7210 */ /* 0x001fc80007f9e0ff */
        /* <DEDUP_REMOVED lines=69> */
[----:B------:R4:W-:Y:S04]  /*47170*/  STL.64 [R1+0x190], R14 ;  /* 0x0001900e01007387 */ /* 0x0009e80000100a00 */
[----:B------:R-:W2:Y:S01]  /*47180*/  LDL.LU R16, [R1+0x13a4] ;  /* 0x0013a40001107983 */ /* 0x000ea20000300800 */
[----:B----4-:R-:W-:-:S04]  /*47190*/  IADD3 R14, P4, PT, R13, R3, RZ ;  /* 0x000000030d0e7210 */ /* 0x010fc80007f9e0ff */
[----:B------:R-:W-:-:S05]  /*471a0*/  LEA.HI.X.SX32 R15, R13, R2, 0x1, P4 ;  /* 0x000000020d0f7211 */ /* 0x000fca00020f0eff */
[----:B------:R3:W-:Y:S04]  /*471b0*/  STL.64 [R1+0x188], R14 ;  /* 0x0001880e01007387 */ /* 0x0007e80000100a00 */
[----:B------:R-:W4:Y:S01]  /*471c0*/  LDL.LU R13, [R1+0x13a8] ;  /* 0x0013a800010d7983 */ /* 0x000f220000300800 */
[----:B---3--:R-:W-:-:S04]  /*471d0*/  IADD3 R14, P4, PT, R37, R3, RZ ;  /* 0x00000003250e7210 */ /* 0x008fc80007f9e0ff */
[----:B------:R-:W-:-:S05]  /*471e0*/  LEA.HI.X.SX32 R15, R37, R2, 0x1, P4 ;  /* 0x00000002250f7211 */ /* 0x000fca00020f0eff */
        /* <DEDUP_REMOVED lines=34> */
[----:B0-----:R-:W-:-:S04]  /*47410*/  IADD3 R14, P4, PT, R16, R3, RZ ;  /* 0x00000003100e7210 */ /* 0x001fc80007f9e0ff */
        /* <DEDUP_REMOVED lines=88> */
[----:B------:R-:W-:-:S05]  /*479a0*/  LEA.HI.X.SX32 R15, R16, R2, 0x1, P4 ;  /* 0x00000002100f7211 */ /* 0x000fca00020f0eff */
        /* <DEDUP_REMOVED lines=10> */
[----:B------:R-:W-:-:S05]  /*47a50*/  LEA.HI.X.SX32 R15, R12, R2, 0x1, P4 ;  /* 0x000000020c0f7211 */ /* 0x000fca00020f0eff */
[----:B------:R0:W-:Y:S04]  /*47a60*/  STL.64 [R1+0xa80], R14 ;  /* 0x000a800e01007387 */ /* 0x0001e80000100a00 */
[----:B0-----:R-:W3:Y:S01]  /*47a70*/  LDL.LU R14, [R1+0x1468] ;  /* 0x00146800010e7983 */ /* 0x001ee20000300800 */
[----:B------:R-:W-:-:S04]  /*47a80*/  IADD3 R18, P4, PT, R34, R3, RZ ;  /* 0x0000000322127210 */ /* 0x000fc80007f9e0ff */
        /* <DEDUP_REMOVED lines=23> */
[----:B0-----:R-:W3:Y:S04]  /*47c00*/  LDL.LU R18, [R1+0x146c] ;  /* 0x00146c0001127983 */ /* 0x001ee80000300800 */
[----:B------:R-:W3:Y:S01]  /*47c10*/  LDL.LU R19, [R1+0x1464] ;  /* 0x0014640001137983 */ /* 0x000ee20000300800 */
[----:B--2---:R-:W-:-:S04]  /*47c20*/  IADD3 R30, P4, PT, R11, R3, RZ ;  /* 0x000000030b1e7210 */ /* 0x004fc80007f9e0ff */
[----:B------:R-:W-:-:S05]  /*47c30*/  LEA.HI.X.SX32 R31, R11, R2, 0x1, P4 ;  /* 0x000000020b1f7211 */ /* 0x000fca00020f0eff */
[----:B------:R-:W-:Y:S01]  /*47c40*/  STL.64 [R1+0x1650], R30 ;  /* 0x0016501e01007387 */ /* 0x000fe20000100a00 */
[----:B----4-:R-:W-:-:S04]  /*47c50*/  IADD3 R10, P4, PT, R13, R3, RZ ;  /* 0x000000030d0a7210 */ /* 0x010fc80007f9e0ff */
[----:B------:R-:W-:Y:S02]  /*47c60*/  LEA.HI.X.SX32 R11, R13, R2, 0x1, P4 ;  /* 0x000000020d0b7211 */ /* 0x000fe400020f0eff */
[----:B------:R-:W2:Y:S04]  /*47c70*/  LDL.LU R13, [R1+0x145c] ;  /* 0x00145c00010d7983 */ /* 0x000ea80000300800 */
[----:B------:R3:W-:Y:S02]  /*47c80*/  STL.64 [R1+0xac0], R10 ;  /* 0x000ac00a01007387 */ /* 0x0007e40000100a00 */
[----:B---3--:R-:W-:-:S04]  /*47c90*/  IADD3 R10, P4, PT, R17, R3, RZ ;  /* 0x00000003110a7210 */ /* 0x008fc80007f9e0ff */
[----:B------:R-:W-:Y:S02]  /*47ca0*/  LEA.HI.X.SX32 R11, R17, R2, 0x1, P4 ;  /* 0x00000002110b7211 */ /* 0x000fe400020f0eff */
[----:B------:R-:W3:Y:S04]  /*47cb0*/  LDL.LU R17, [R1+0x1454] ;  /* 0x0014540001117983 */ /* 0x000ee80000300800 */
[----:B------:R0:W-:Y:S02]  /*47cc0*/  STL.64 [R1+0xac8], R10 ;  /* 0x000ac80a01007387 */ /* 0x0001e40000100a00 */
[----:B0-----:R-:W-:-:S04]  /*47cd0*/  IADD3 R10, P4, PT, R14, R3, RZ ;  /* 0x000000030e0a7210 */ /* 0x001fc80007f9e0ff */
[----:B------:R-:W-:Y:S02]  /*47ce0*/  LEA.HI.X.SX32 R11, R14, R2, 0x1, P4 ;  /* 0x000000020e0b7211 */ /* 0x000fe400020f0eff */
[----:B------:R-:W4:Y:S04]  /*47cf0*/  LDL.LU R14, [R1+0x144c] ;  /* 0x00144c00010e7983 */ /* 0x000f280000300800 */
        /* <DEDUP_REMOVED lines=33> */
[----:B--2---:R-:W-:-:S04]  /*47f10*/  IADD3 R10, P4, PT, R13, R3, RZ ;  /* 0x000000030d0a7210 */ /* 0x004fc80007f9e0ff */
[----:B------:R-:W-:Y:S02]  /*47f20*/  LEA.HI.X.SX32 R11, R13, R2, 0x1, P4 ;  /* 0x000000020d0b7211 */ /* 0x000fe400020f0eff */
[----:B------:R-:W2:Y:S04]  /*47f30*/  LDL.LU R13, [R1+0x1404] ;  /* 0x00140400010d7983 */ /* 0x000ea80000300800 */
[----:B------:R3:W-:Y:S02]  /*47f40*/  STL.64 [R1+0xb18], R10 ;  /* 0x000b180a01007387 */ /* 0x0007e40000100a00 */
[----:B---3--:R-:W-:-:S04]  /*47f50*/  IADD3 R10, P4, PT, R17, R3, RZ ;  /* 0x00000003110a7210 */ /* 0x008fc80007f9e0ff */
[----:B------:R-:W-:Y:S02]  /*47f60*/  LEA.HI.X.SX32 R11, R17, R2, 0x1, P4 ;  /* 0x00000002110b7211 */ /* 0x000fe400020f0eff */
[----:B------:R-:W3:Y:S04]  /*47f70*/  LDL.LU R17, [R1+0x13fc] ;  /* 0x0013fc0001117983 */ /* 0x000ee80000300800 */
[----:B------:R4:W-:Y:S02]  /*47f80*/  STL.64 [R1+0xb20], R10 ;  /* 0x000b200a01007387 */ /* 0x0009e40000100a00 */
[----:B----4-:R-:W-:-:S04]  /*47f90*/  IADD3 R10, P4, PT, R14, R3, RZ ;  /* 0x000000030e0a7210 */ /* 0x010fc80007f9e0ff */
        /* <DEDUP_REMOVED lines=160> */
[----:B------:R-:W-:-:S05]  /*489a0*/  LEA.HI.X.SX32 R11, R18, R2, 0x1, P4 ;  /* 0x00000002120b7211 */ /* 0x000fca00020f0eff */
[----:B------:R0:W-:Y:S04]  /*489b0*/  STL.64 [R1+0xc68], R10 ;  /* 0x000c680a01007387 */ /* 0x0001e80000100a00 */
[----:B------:R-:W4:Y:S04]  /*489c0*/  LDL.LU R21, [R1+0xccc] ;  /* 0x000ccc0001157983 */ /* 0x000f280000300800 */
[----:B------:R-:W4:Y:S01]  /*489d0*/  LDL.LU R18, [R1+0xcd4] ;  /* 0x000cd40001127983 */ /* 0x000f220000300800 */
[----:B0-----:R-:W-:-:S04]  /*489e0*/  IADD3 R10, P4, PT, R19, R3, RZ ;  /* 0x00000003130a7210 */ /* 0x001fc80007f9e0ff */
[----:B------:R-:W-:-:S05]  /*489f0*/  LEA.HI.X.SX32 R11, R19, R2, 0x1, P4 ;  /* 0x00000002130b7211 */ /* 0x000fca00020f0eff */
        /* <DEDUP_REMOVED lines=16> */
[----:B------:R0:W-:Y:S04]  /*48b00*/  STL.64 [R1+0xc90], R10 ;  /* 0x000c900a01007387 */ /* 0x0001e80000100a00 */
[----:B------:R-:W4:Y:S01]  /*48b10*/  LDL.LU R19, [R1+0xd04] ;  /* 0x000d040001137983 */ /* 0x000f220000300800 */
[----:B0-----:R-:W-:-:S04]  /*48b20*/  IADD3 R10, P4, PT, R16, R3, RZ ;  /* 0x00000003100a7210 */ /* 0x001fc80007f9e0ff */
[----:B------:R-:W-:-:S05]  /*48b30*/  LEA.HI.X.SX32 R11, R16, R2, 0x1, P4 ;  /* 0x00000002100b7211 */ /* 0x000fca00020f0eff */
        /* <DEDUP_REMOVED lines=16> */
[----:B------:R-:W4:Y:S04]  /*48c40*/  LDL.LU R12, [R1+0xd3c] ;  /* 0x000d3c00010c7983 */ /* 0x000f280000300800 */
[----:B------:R0:W-:Y:S02]  /*48c50*/  STL.64 [R1+0xcb8], R10 ;  /* 0x000cb80a01007387 */ /* 0x0001e40000100a00 */
[----:B0-----:R-:W-:-:S04]  /*48c60*/  IADD3 R10, P4, PT, R21, R3, RZ ;  /* 0x00000003150a7210 */ /* 0x001fc80007f9e0ff */
[----:B------:R-:W-:-:S05]  /*48c70*/  LEA.HI.X.SX32 R11, R21, R2, 0x1, P4 ;  /* 0x00000002150b7211 */ /* 0x000fca00020f0eff */
[----:B------:R0:W-:Y:S02]  /*48c80*/  STL.64 [R1+0xcc8], R10 ;  /* 0x000cc80a01007387 */ /* 0x0001e40000100a00 */
        /* <DEDUP_REMOVED lines=10> */
[----:B------:R4:W-:Y:S04]  /*48d30*/  STL.64 [R1+0xce0], R10 ;  /* 0x000ce00a01007387 */ /* 0x0009e80000100a00 */
[----:B------:R-:W3:Y:S01]  /*48d40*/  LDL.LU R21, [R1+0xd54] ;  /* 0x000d540001157983 */ /* 0x000ee20000300800 */
        /* <DEDUP_REMOVED lines=18> */
[----:B0-----:R-:W4:Y:S01]  /*48e70*/  LDL.LU R10, [R1+0xd7c] ;  /* 0x000d7c00010a7983 */ /* 0x001f220000300800 */
[----:B------:R-:W-:-:S03]  /*48e80*/  IADD3 R18, P4, PT, R32, R3, RZ ;  /* 0x0000000320127210 */ /* 0x000fc60007f9e0ff */
[----:B------:R-:W4:Y:S01]  /*48e90*/  LDL.LU R11, [R1+0xd8c] ;  /* 0x000d8c00010b7983 */ /* 0x000f220000300800 */
[----:B------:R-:W-:-:S05]  /*48ea0*/  LEA.HI.X.SX32 R19, R32, R2, 0x1, P4 ;  /* 0x0000000220137211 */ /* 0x000fca00020f0eff */
[----:B------:R0:W-:Y:S04]  /*48eb0*/  STL.64 [R1+0xd20], R18 ;  /* 0x000d201201007387 */ /* 0x0001e80000100a00 */
[----:B------:R-:W4:Y:S01]  /*48ec0*/  LDL.LU R16, [R1+0xd94] ;  /* 0x000d940001107983 */ /* 0x000f220000300800 */
[----:B0-----:R-:W-:-:S04]  /*48ed0*/  IADD3 R18, P4, PT, R33, R3, RZ ;  /* 0x0000000321127210 */ /* 0x001fc80007f9e0ff */
[----:B------:R-:W-:Y:S02]  /*48ee0*/  LEA.HI.X.SX32 R19, R33, R2, 0x1, P4 ;  /* 0x0000000221137211 */ /* 0x000fe400020f0eff */
[----:B------:R-:W-:-:S03]  /*48ef0*/  IADD3 R32, P4, PT, R12, R3, RZ ;  /* 0x000000030c207210 */ /* 0x000fc60007f9e0ff */
[----:B------:R2:W-:Y:S01]  /*48f00*/  STL.64 [R1+0xd28], R18 ;  /* 0x000d281201007387 */ /* 0x0005e20000100a00 */
[----:B------:R-:W-:-:S03]  /*48f10*/  LEA.HI.X.SX32 R33, R12, R2, 0x1, P4 ;  /* 0x000000020c217211 */ /* 0x000fc600020f0eff */
[----:B------:R-:W4:Y:S04]  /*48f20*/  LDL.LU R12, [R1+0xd9c] ;  /* 0x000d9c00010c7983 */ /* 0x000f280000300800 */
[----:B------:R-:W-:Y:S04]  /*48f30*/  STL [R1+0x15e8], R32 ;  /* 0x0015e82001007387 */ /* 0x000fe80000100800 */
[----:B------:R-:W-:Y:S01]  /*48f40*/  STL [R1+0x15d0], R33 ;  /* 0x0015d02101007387 */ /* 0x000fe20000100800 */
        /* <DEDUP_REMOVED lines=11> */
[----:B------:R-:W3:Y:S01]  /*49000*/  LDL.LU R20, [R1+0xdb4] ;  /* 0x000db40001147983 */ /* 0x000ee20000300800 */
[----:B----4-:R-:W-:-:S04]  /*49010*/  IADD3 R18, P4, PT, R14, R3, RZ ;  /* 0x000000030e127210 */ /* 0x010fc80007f9e0ff */
[----:B------:R-:W-:-:S05]  /*49020*/  LEA.HI.X.SX32 R19, R14, R2, 0x1, P4 ;  /* 0x000000020e137211 */ /* 0x000fca00020f0eff */
[----:B------:R0:W-:Y:S04]  /*49030*/  STL.64 [R1+0xd60], R18 ;  /* 0x000d601201007387 */ /* 0x0001e80000100a00 */
[----:B------:R-:W4:Y:S01]  /*49040*/  LDL.LU R21, [R1+0xdbc] ;  /* 0x000dbc0001157983 */ /* 0x000f220000300800 */
[----:B0-----:R-:W-:-:S04]  /*49050*/  IADD3 R18, P4, PT, R34, R3, RZ ;  /* 0x0000000322127210 */ /* 0x001fc80007f9e0ff */
[----:B------:R-:W-:-:S05]  /*49060*/  LEA.HI.X.SX32 R19, R34, R2, 0x1, P4 ;  /* 0x0000000222137211 */ /* 0x000fca00020f0eff */
[----:B------:R0:W-:Y:S04]  /*49070*/  STL.64 [R1+0xd68], R18 ;  /* 0x000d681201007387 */ /* 0x0001e80000100a00 */
[----:B0-----:R-:W4:Y:S01]  /*49080*/  LDL.LU R18, [R1+0xdc4] ;  /* 0x000dc40001127983 */ /* 0x001f220000300800 */
[----:B------:R-:W-:Y:S02]  /*49090*/  IMAD.MOV.U32 R34, RZ, RZ, R8 ;  /* 0x000000ffff227224 */ /* 0x000fe400078e0008 */
[----:B------:R-:W-:Y:S01]  /*490a0*/  IMAD.MOV.U32 R35, RZ, RZ, R9 ;  /* 0x000000ffff237224 */ /* 0x000fe200078e0009 */
[----:B------:R-:W-:-:S04]  /*490b0*/  IADD3 R8, P4, PT, R15, R3, RZ ;  /* 0x000000030f087210 */ /* 0x000fc80007f9e0ff */
[----:B------:R-:W-:-:S05]  /*490c0*/  LEA.HI.X.SX32 R9, R15, R2, 0x1, P4 ;  /* 0x000000020f097211 */ /* 0x000fca00020f0eff */
[----:B------:R0:W-:Y:S04]  /*490d0*/  STL.64 [R1+0xd70], R8 ;  /* 0x000d700801007387 */ /* 0x0001e80000100a00 */
[----:B------:R-:W4:Y:S01]  /*490e0*/  LDL.LU R19, [R1+0xdcc] ;  /* 0x000dcc0001137983 */ /* 0x000f220000300800 */
[----:B0-----:R-:W-:-:S04]  /*490f0*/  IADD3 R8, P4, PT, R10, R3, RZ ;  /* 0x000000030a087210 */ /* 0x001fc80007f9e0ff */
[----:B------:R-:W-:-:S05]  /*49100*/  LEA.HI.X.SX32 R9, R10, R2, 0x1, P4 ;  /* 0x000000020a097211 */ /* 0x000fca00020f0eff */
[----:B------:R0:W-:Y:S04]  /*49110*/  STL.64 [R1+0xd78], R8 ;  /* 0x000d780801007387 */ /* 0x0001e80000100a00 */
[----:B------:R-:W4:Y:S04]  /*49120*/  LDL.LU R14, [R1+0xdd4] ;  /* 0x000dd400010e7983 */ /* 0x000f280000300800 */
[----:B------:R-:W4:Y:S01]  /*49130*/  LDL.LU R15, [R1+0xddc] ;  /* 0x000ddc00010f7983 */ /* 0x000f220000300800 */
[----:B0-----:R-:W-:-:S04]  /*49140*/  IADD3 R8, P4, PT, R11, R3, RZ ;  /* 0x000000030b087210 */ /* 0x001fc80007f9e0ff */
[----:B------:R-:W-:Y:S02]  /*49150*/  LEA.HI.X.SX32 R9, R11, R2, 0x1, P4 ;  /* 0x000000020b097211 */ /* 0x000fe400020f0eff */
[----:B------:R-:W-:-:S03]  /*49160*/  IADD3 R10, P4, PT, R16, R3, RZ ;  /* 0x00000003100a7210 */ /* 0x000fc60007f9e0ff */
[----:B------:R-:W-:Y:S01]  /*49170*/  STL.64 [R1+0x15c0], R8 ;  /* 0x0015c00801007387 */ /* 0x000fe20000100a00 */
[----:B------:R-:W-:-:S03]  /*49180*/  LEA.HI.X.SX32 R11, R16, R2, 0x1, P4 ;  /* 0x00000002100b7211 */ /* 0x000fc600020f0eff */
[----:B------:R-:W4:Y:S04]  /*49190*/  LDL.LU R22, [R1+0xde4] ;  /* 0x000de40001167983 */ /* 0x000f280000300800 */
[----:B------:R0:W-:Y:S04]  /*491a0*/  STL.64 [R1+0xd90], R10 ;  /* 0x000d900a01007387 */ /* 0x0001e80000100a00 */
[----:B------:R-:W4:Y:S01]  /*491b0*/  LDL.LU R23, [R1+0xdec] ;  /* 0x000dec0001177983 */ /* 0x000f220000300800 */
[----:B0-----:R-:W-:-:S04]  /*491c0*/  IADD3 R10, P4, PT, R12, R3, RZ ;  /* 0x000000030c0a7210 */ /* 0x001fc80007f9e0ff */
[----:B------:R-:W-:-:S05]  /*491d0*/  LEA.HI.X.SX32 R11, R12, R2, 0x1, P4 ;  /* 0x000000020c0b7211 */ /* 0x000fca00020f0eff */
[----:B------:R-:W-:Y:S04]  /*491e0*/  STL.64 [R1+0x15d8], R10 ;  /* 0x0015d80a01007387 */ /* 0x000fe80000100a00 */
[----:B------:R-:W4:Y:S01]  /*491f0*/  LDL.LU R16, [R1+0xdfc] ;  /* 0x000dfc0001107983 */ /* 0x000f220000300800 */
[----:B--2---:R-:W-:-:S04]  /*49200*/  IADD3 R8, P4, PT, R13, R3, RZ ;  /* 0x000000030d087210 */ /* 0x004fc80007f9e0ff */
[----:B------:R-:W-:-:S05]  /*49210*/  LEA.HI.X.SX32 R9, R13, R2, 0x1, P4 ;  /* 0x000000020d097211 */ /* 0x000fca00020f0eff */
[----:B------:R0:W-:Y:S01]  /*49220*/  STL.64 [R1+0xda0], R8 ;  /* 0x000da00801007387 */ /* 0x0001e20000100a00 */
[----:B---3--:R-:W-:-:S04]  /*49230*/  IADD3 R12, P4, PT, R17, R3, RZ ;  /* 0x00000003110c7210 */ /* 0x008fc80007f9e0ff */
[----:B------:R-:W-:Y:S02]  /*49240*/  LEA.HI.X.SX32 R13, R17, R2, 0x1, P4 ;  /* 0x00000002110d7211 */ /* 0x000fe400020f0eff */
[----:B------:R-:W2:Y:S04]  /*49250*/  LDL.LU R17, [R1+0xe04] ;  /* 0x000e040001117983 */ /* 0x000ea80000300800 */
[----:B------:R-:W3:Y:S04]  /*49260*/  LDL.LU R24, [R1+0xe0c] ;  /* 0x000e0c0001187983 */ /* 0x000ee80000300800 */
[----:B------:R-:W-:Y:S01]  /*49270*/  STL.64 [R1+0x15e0], R12 ;  /* 0x0015e00c01007387 */ /* 0x000fe20000100a00 */
        /* <DEDUP_REMOVED lines=16> */
[----:B0-----:R-:W-:-:S04]  /*49380*/  IADD3 R8, P4, PT, R14, R3, RZ ;  /* 0x000000030e087210 */ /* 0x001fc80007f9e0ff */
[----:B------:R-:W-:-:S05]  /*49390*/  LEA.HI.X.SX32 R9, R14, R2, 0x1, P4 ;  /* 0x000000020e097211 */ /* 0x000fca00020f0eff */
[----:B------:R0:W-:Y:S04]  /*493a0*/  STL.64 [R1+0xdd0], R8 ;  /* 0x000dd00801007387 */ /* 0x0001e80000100a00 */
[----:B------:R-:W4:Y:S01]  /*493b0*/  LDL.LU R19, [R1+0xe34] ;  /* 0x000e340001137983 */ /* 0x000f220000300800 */
[----:B0-----:R-:W-:-:S04]  /*493c0*/  IADD3 R8, P4, PT, R15, R3, RZ ;  /* 0x000000030f087210 */ /* 0x001fc80007f9e0ff */
[----:B------:R-:W-:Y:S02]  /*493d0*/  LEA.HI.X.SX32 R9, R15, R2, 0x1, P4 ;  /* 0x000000020f097211 */ /* 0x000fe400020f0eff */
[----:B------:R-:W-:-:S03]  /*493e0*/  IADD3 R14, P4, PT, R22, R3, RZ ;  /* 0x00000003160e7210 */ /* 0x000fc60007f9e0ff */
[----:B------:R0:W-:Y:S04]  /*493f0*/  STL.64 [R1+0xdd8], R8 ;  /* 0x000dd80801007387 */ /* 0x0001e80000100a00 */
[----:B------:R-:W4:Y:S01]  /*49400*/  LDL.LU R27, [R1+0xe3c] ;  /* 0x000e3c00011b7983 */ /* 0x000f220000300800 */
[----:B------:R-:W-:Y:S02]  /*49410*/  LEA.HI.X.SX32 R15, R22, R2, 0x1, P4 ;  /* 0x00000002160f7211 */ /* 0x000fe400020f0eff */
[----:B0-----:R-:W-:-:S04]  /*49420*/  IADD3 R8, P4, PT, R23, R3, RZ ;  /* 0x0000000317087210 */ /* 0x001fc80007f9e0ff */
[----:B------:R-:W-:Y:S01]  /*49430*/  LEA.HI.X.SX32 R9, R23, R2, 0x1, P4 ;  /* 0x0000000217097211 */ /* 0x000fe200020f0eff */
[----:B------:R-:W-:Y:S04]  /*49440*/  STL.64 [R1+0x15f0], R14 ;  /* 0x0015f00e01007387 */ /* 0x000fe80000100a00 */
[----:B------:R0:W-:Y:S04]  /*49450*/  STL.64 [R1+0xde8], R8 ;  /* 0x000de80801007387 */ /* 0x0001e80000100a00 */
[----:B------:R-:W4:Y:S01]  /*49460*/  LDL.LU R22, [R1+0xe58] ;  /* 0x000e580001167983 */ /* 0x000f220000300800 */
[----:B0-----:R-:W-:-:S04]  /*49470*/  IADD3 R8, P4, PT, R16, R3, RZ ;  /* 0x0000000310087210 */ /* 0x001fc80007f9e0ff */
[----:B------:R-:W-:-:S05]  /*49480*/  LEA.HI.X.SX32 R9, R16, R2, 0x1, P4 ;  /* 0x0000000210097211 */ /* 0x000fca00020f0eff */
[----:B------:R2:W-:Y:S04]  /*49490*/  STL.64 [R1+0xdf8], R8 ;  /* 0x000df80801007387 */ /* 0x0005e80000100a00 */
[----:B------:R-:W4:Y:S01]  /*494a0*/  LDL.LU R23, [R1+0xe50] ;  /* 0x000e500001177983 */ /* 0x000f220000300800 */
[----:B--2---:R-:W-:-:S04]  /*494b0*/  IADD3 R8, P4, PT, R17, R3, RZ ;  /* 0x0000000311087210 */ /* 0x004fc80007f9e0ff */
[----:B------:R-:W-:Y:S02]  /*494c0*/  LEA.HI.X.SX32 R9, R17, R2, 0x1, P4 ;  /* 0x0000000211097211 */ /* 0x000fe400020f0eff */
[----:B---3--:R-:W-:-:S03]  /*494d0*/  IADD3 R16, P4, PT, R24, R3, RZ ;  /* 0x0000000318107210 */ /* 0x008fc60007f9e0ff */
[----:B------:R0:W-:Y:S01]  /*494e0*/  STL.64 [R1+0xe00], R8 ;  /* 0x000e000801007387 */ /* 0x0001e20000100a00 */
[----:B------:R-:W-:-:S03]  /*494f0*/  LEA.HI.X.SX32 R17, R24, R2, 0x1, P4 ;  /* 0x0000000218117211 */ /* 0x000fc600020f0eff */
[----:B------:R-:W2:Y:S04]  /*49500*/  LDL.LU R24, [R1+0xe54] ;  /* 0x000e540001187983 */ /* 0x000ea80000300800 */
[----:B------:R-:W-:Y:S01]  /*49510*/  STL.64 [R1+0x15f8], R16 ;  /* 0x0015f81001007387 */ /* 0x000fe20000100a00 */
[----:B0-----:R-:W-:-:S04]  /*49520*/  IADD3 R8, P4, PT, R25, R3, RZ ;  /* 0x0000000319087210 */ /* 0x001fc80007f9e0ff */
[----:B------:R-:W-:Y:S02]  /*49530*/  LEA.HI.X.SX32 R9, R25, R2, 0x1, P4 ;  /* 0x0000000219097211 */ /* 0x000fe400020f0eff */
[----:B------:R-:W3:Y:S04]  /*49540*/  LDL.LU R25, [R1+0xe5c] ;  /* 0x000e5c0001197983 */ /* 0x000ee80000300800 */
[----:B------:R4:W-:Y:S04]  /*49550*/  STL.64 [R1+0xe10], R8 ;  /* 0x000e100801007387 */ /* 0x0009e80000100a00 */
[----:B------:R-:W3:Y:S01]  /*49560*/  LDL.LU R36, [R1+0xe64] ;  /* 0x000e640001247983 */ /* 0x000ee20000300800 */
[----:B----4-:R-:W-:-:S04]  /*49570*/  IADD3 R8, P4, PT, R20, R3, RZ ;  /* 0x0000000314087210 */ /* 0x010fc80007f9e0ff */
[----:B------:R-:W-:-:S05]  /*49580*/  LEA.HI.X.SX32 R9, R20, R2, 0x1, P4 ;  /* 0x0000000214097211 */ /* 0x000fca00020f0eff */
        /* <DEDUP_REMOVED lines=8> */
[----:B------:R0:W-:Y:S04]  /*49610*/  STL.64 [R1+0xe28], R8 ;  /* 0x000e280801007387 */ /* 0x0001e80000100a00 */
[----:B------:R-:W4:Y:S01]  /*49620*/  LDL.LU R28, [R1+0xe7c] ;  /* 0x000e7c00011c7983 */ /* 0x000f220000300800 */
[----:B------:R-:W-:-:S04]  /*49630*/  IADD3 R20, P4, PT, R19, R3, RZ ;  /* 0x0000000313147210 */ /* 0x000fc80007f9e0ff */
[----:B------:R-:W-:-:S05]  /*49640*/  LEA.HI.X.SX32 R21, R19, R2, 0x1, P4 ;  /* 0x0000000213157211 */ /* 0x000fca00020f0eff */
[----:B------:R-:W-:Y:S04]  /*49650*/  STL.64 [R1+0x1590], R20 ;  /* 0x0015901401007387 */ /* 0x000fe80000100a00 */
[----:B------:R-:W4:Y:S04]  /*49660*/  LDL.LU R29, [R1+0xe84] ;  /* 0x000e8400011d7983 */ /* 0x000f280000300800 */
[----:B------:R-:W4:Y:S01]  /*49670*/  LDL.LU R26, [R1+0xe8c] ;  /* 0x000e8c00011a7983 */ /* 0x000f220000300800 */
[----:B------:R-:W-:-:S04]  /*49680*/  IADD3 R18, P4, PT, R27, R3, RZ ;  /* 0x000000031b127210 */ /* 0x000fc80007f9e0ff */
[----:B------:R-:W-:Y:S01]  /*49690*/  LEA.HI.X.SX32 R19, R27, R2, 0x1, P4 ;  /* 0x000000021b137211 */ /* 0x000fe200020f0eff */
[----:B------:R-:W-:Y:S04]  /*496a0*/  STL [R1+0x1660], R18 ;  /* 0x0016601201007387 */ /* 0x000fe80000100800 */
[----:B------:R-:W-:Y:S04]  /*496b0*/  STL [R1+0x1600], R19 ;  /* 0x0016001301007387 */ /* 0x000fe80000100800 */
[----:B------:R-:W4:Y:S01]  /*496c0*/  LDL.LU R32, [R1+0xe94] ;  /* 0x000e940001207983 */ /* 0x000f220000300800 */
[----:B0-----:R-:W-:-:S04]  /*496d0*/  IADD3 R8, P4, PT, R22, R3, RZ ;  /* 0x0000000316087210 */ /* 0x001fc80007f9e0ff */
[----:B------:R-:W-:-:S05]  /*496e0*/  LEA.HI.X.SX32 R9, R22, R2, 0x1, P4 ;  /* 0x0000000216097211 */ /* 0x000fca00020f0eff */
[----:B------:R0:W-:Y:S04]  /*496f0*/  STL.64 [R1+0xe40], R8 ;  /* 0x000e400801007387 */ /* 0x0001e80000100a00 */
[----:B------:R-:W4:Y:S01]  /*49700*/  LDL.LU R27, [R1+0xe9c] ;  /* 0x000e9c00011b7983 */ /* 0x000f220000300800 */
[----:B0-----:R-:W-:-:S04]  /*49710*/  IADD3 R8, P4, PT, R23, R3, RZ ;  /* 0x0000000317087210 */ /* 0x001fc80007f9e0ff */
[----:B------:R-:W-:-:S05]  /*49720*/  LEA.HI.X.SX32 R9, R23, R2, 0x1, P4 ;  /* 0x0000000217097211 */ /* 0x000fca00020f0eff */
[----:B------:R3:W-:Y:S01]  /*49730*/  STL.64 [R1+0xe48], R8 ;  /* 0x000e480801007387 */ /* 0x0007e20000100a00 */
[----:B--2---:R-:W-:-:S04]  /*49740*/  IADD3 R22, P4, PT, R24, R3, RZ ;  /* 0x0000000318167210 */ /* 0x004fc80007f9e0ff */
[----:B------:R-:W-:Y:S02]  /*49750*/  LEA.HI.X.SX32 R23, R24, R2, 0x1, P4 ;  /* 0x0000000218177211 */ /* 0x000fe400020f0eff */
[----:B------:R-:W2:Y:S04]  /*49760*/  LDL.LU R24, [R1+0xec0] ;  /* 0x000ec00001187983 */ /* 0x000ea80000300800 */
[----:B------:R-:W-:Y:S01]  /*49770*/  STL.64 [R1+0x1608], R22 ;  /* 0x0016081601007387 */ /* 0x000fe20000100a00 */
[----:B---3--:R-:W-:-:S04]  /*49780*/  IADD3 R8, P4, PT, R25, R3, RZ ;  /* 0x0000000319087210 */ /* 0x008fc80007f9e0ff */
[----:B------:R-:W-:Y:S02]  /*49790*/  LEA.HI.X.SX32 R9, R25, R2, 0x1, P4 ;  /* 0x0000000219097211 */ /* 0x000fe400020f0eff */
[----:B------:R-:W3:Y:S04]  /*497a0*/  LDL.LU R25, [R1+0xeb8] ;  /* 0x000eb80001197983 */ /* 0x000ee80000300800 */
[----:B------:R0:W-:Y:S04]  /*497b0*/  STL.64 [R1+0xe58], R8 ;  /* 0x000e580801007387 */ /* 0x0001e80000100a00 */
[----:B------:R-:W3:Y:S01]  /*497c0*/  LDL.LU R30, [R1+0xebc] ;  /* 0x000ebc00011e7983 */ /* 0x000ee20000300800 */
[----:B0-----:R-:W-:-:S04]  /*497d0*/  IADD3 R8, P4, PT, R36, R3, RZ ;  /* 0x0000000324087210 */ /* 0x001fc80007f9e0ff */
[----:B------:R-:W-:Y:S02]  /*497e0*/  LEA.HI.X.SX32 R9, R36, R2, 0x1, P4 ;  /* 0x0000000224097211 */ /* 0x000fe400020f0eff */
[----:B------:R-:W3:Y:S04]  /*497f0*/  LDL.LU R36, [R1+0xec4] ;  /* 0x000ec40001247983 */ /* 0x000ee80000300800 */
[----:B------:R4:W-:Y:S02]  /*49800*/  STL.64 [R1+0xe60], R8 ;  /* 0x000e600801007387 */ /* 0x0009e40000100a00 */
[----:B----4-:R-:W-:-:S04]  /*49810*/  IADD3 R8, P4, PT, R31, R3, RZ ;  /* 0x000000031f087210 */ /* 0x010fc80007f9e0ff */
        /* <DEDUP_REMOVED lines=8> */
[----:B------:R-:W-:Y:S02]  /*498a0*/  LEA.HI.X.SX32 R9, R28, R2, 0x1, P4 ;  /* 0x000000021c097211 */ /* 0x000fe400020f0eff */
[----:B------:R-:W4:Y:S04]  /*498b0*/  LDL.LU R28, [R1+0x1268] ;  /* 0x00126800011c7983 */ /* 0x000f280000300800 */
[----:B------:R0:W-:Y:S02]  /*498c0*/  STL.64 [R1+0xe78], R8 ;  /* 0x000e780801007387 */ /* 0x0001e40000100a00 */
[----:B0-----:R-:W-:-:S04]  /*498d0*/  IADD3 R8, P4, PT, R29, R3, RZ ;  /* 0x000000031d087210 */ /* 0x001fc80007f9e0ff */
[----:B------:R-:W-:-:S05]  /*498e0*/  LEA.HI.X.SX32 R9, R29, R2, 0x1, P4 ;  /* 0x000000021d097211 */ /* 0x000fca00020f0eff */
        /* <DEDUP_REMOVED lines=26> */
[----:B0-----:R-:W-:-:S04]  /*49a90*/  IADD3 R8, P4, PT, R36, R3, RZ ;  /* 0x0000000324087210 */ /* 0x001fc80007f9e0ff */
        /* <DEDUP_REMOVED lines=33> */
[----:B------:R3:W-:Y:S04]  /*49cb0*/  STL.64 [R1+0xf10], R8 ;  /* 0x000f100801007387 */ /* 0x0007e80000100a00 */
[----:B------:R-:W2:Y:S01]  /*49cc0*/  LDL.LU R32, [R1+0xcc0] ;  /* 0x000cc00001207983 */ /* 0x000ea20000300800 */
[----:B---3--:R-:W-:-:S04]  /*49cd0*/  IADD3 R8, P4, PT, R25, R3, RZ ;  /* 0x0000000319087210 */ /* 0x008fc80007f9e0ff */
        /* <DEDUP_REMOVED lines=39> */
[----:B0-----:R-:W-:-:S04]  /*49f50*/  IADD3 R8, P4, PT, R32, R3, RZ ;  /* 0x0000000320087210 */ /* 0x001fc80007f9e0ff */
[----:B------:R-:W-:-:S05]  /*49f60*/  LEA.HI.X.SX32 R9, R32, R2, 0x1, P4 ;  /* 0x0000000220097211 */ /* 0x000fca00020f0eff */
[----:B------:R3:W-:Y:S04]  /*49f70*/  STL.64 [R1+0xf40], R8 ;  /* 0x000f400801007387 */ /* 0x0007e80000100a00 */
[----:B------:R-:W2:Y:S01]  /*49f80*/  LDL.LU R32, [R1+0xf7c] ;  /* 0x000f7c0001207983 */ /* 0x000ea20000300800 */
        /* <DEDUP_REMOVED lines=36> */
[----:B--2---:R-:W-:-:S04]  /*4a1d0*/  IADD3 R8, P4, PT, R24, R3, RZ ;  /* 0x0000000318087210 */ /* 0x004fc80007f9e0ff */
[----:B------:R-:W-:Y:S02]  /*4a1e0*/  LEA.HI.X.SX32 R9, R24, R2, 0x1, P4 ;  /* 0x0000000218097211 */ /* 0x000fe400020f0eff */
[----:B------:R-:W2:Y:S04]  /*4a1f0*/  LDL.LU R24, [R1+0xfc0] ;  /* 0x000fc00001187983 */ /* 0x000ea80000300800 */
[----:B------:R0:W-:Y:S02]  /*4a200*/  STL.64 [R1+0xfa8], R8 ;  /* 0x000fa80801007387 */ /* 0x0001e40000100a00 */
[----:B0-----:R-:W-:-:S04]  /*4a210*/  IADD3 R8, P4, PT, R32, R3, RZ ;  /* 0x0000000320087210 */ /* 0x001fc80007f9e0ff */
[----:B------:R-:W-:-:S05]  /*4a220*/  LEA.HI.X.SX32 R9, R32, R2, 0x1, P4 ;  /* 0x0000000220097211 */ /* 0x000fca00020f0eff */
[----:B------:R3:W-:Y:S02]  /*4a230*/  STL.64 [R1+0xfa0], R8 ;  /* 0x000fa00801007387 */ /* 0x0007e40000100a00 */
        /* <DEDUP_REMOVED lines=213> */
[----:B--2---:R-:W-:-:S04]  /*4af90*/  IADD3 R8, P4, PT, R24, R3, RZ ;  /* 0x0000000318087210 */ /* 0x004fc80007f9e0ff */
[----:B------:R-:W-:-:S05]  /*4afa0*/  LEA.HI.X.SX32 R9, R24, R2, 0x1, P4 ;  /* 0x0000000218097211 */ /* 0x000fca00020f0eff */
[----:B------:R3:W-:Y:S02]  /*4afb0*/  STL.64 [R1+0x1100], R8 ;  /* 0x0011000801007387 */ /* 0x0007e40000100a00 */
[----:B---3--:R-:W-:-:S04]  /*4afc0*/  IADD3 R8, P4, PT, R25, R3, RZ ;  /* 0x0000000319087210 */ /* 0x008fc80007f9e0ff */
[----:B------:R-:W-:Y:S02]  /*4afd0*/  LEA.HI.X.SX32 R9, R25, R2, 0x1, P4 ;  /* 0x0000000219097211 */ /* 0x000fe400020f0eff */
[----:B------:R-:W2:Y:S04]  /*4afe0*/  LDL.LU.64 R24, [R1+0x1488] ;  /* 0x0014880001187983 */ /* 0x000ea80000300a00 */
[----:B------:R-:W3:Y:S04]  /*4aff0*/  LDL.LU R31, [R1+0x4c] ;  /* 0x00004c00011f7983 */ /* 0x000ee80000300800 */
[----:B------:R0:W-:Y:S02]  /*4b000*/  STL.64 [R1+0x10f0], R8 ;  /* 0x0010f00801007387 */ /* 0x0001e40000100a00 */
[----:B0-----:R-:W-:-:S04]  /*4b010*/  IADD3 R8, P4, PT, R32, R3, RZ ;  /* 0x0000000320087210 */ /* 0x001fc80007f9e0ff */
[----:B------:R-:W-:-:S05]  /*4b020*/  LEA.HI.X.SX32 R9, R32, R2, 0x1, P4 ;  /* 0x0000000220097211 */ /* 0x000fca00020f0eff */
[----:B------:R0:W-:Y:S04]  /*4b030*/  STL.64 [R1+0x1070], R8 ;  /* 0x0010700801007387 */ /* 0x0001e80000100a00 */
[----:B------:R-:W3:Y:S01]  /*4b040*/  LDL.LU R20, [R1+0x30] ;  /* 0x0000300001147983 */ /* 0x000ee20000300800 */
[----:B0-----:R-:W-:-:S04]  /*4b050*/  IADD3 R8, P4, PT, R36, R3, RZ ;  /* 0x0000000324087210 */ /* 0x001fc80007f9e0ff */
[----:B------:R-:W-:-:S05]  /*4b060*/  LEA.HI.X.SX32 R9, R36, R2, 0x1, P4 ;  /* 0x0000000224097211 */ /* 0x000fca00020f0eff */
[----:B------:R4:W-:Y:S04]  /*4b070*/  STL.64 [R1+0x1050], R8 ;  /* 0x0010500801007387 */ /* 0x0009e80000100a00 */
[----:B------:R-:W3:Y:S01]  /*4b080*/  LDL.LU.64 R22, [R1+0x970] ;  /* 0x0009700001167983 */ /* 0x000ee20000300a00 */
[----:B----4-:R-:W-:-:S04]  /*4b090*/  IADD3 R8, P4, PT, R37, R3, RZ ;  /* 0x0000000325087210 */ /* 0x010fc80007f9e0ff */
[----:B------:R-:W-:-:S05]  /*4b0a0*/  LEA.HI.X.SX32 R9, R37, R2, 0x1, P4 ;  /* 0x0000000225097211 */ /* 0x000fca00020f0eff */
[----:B------:R0:W-:Y:S04]  /*4b0b0*/  STL.64 [R1+0x1048], R8 ;  /* 0x0010480801007387 */ /* 0x0001e80000100a00 */
[----:B------:R-:W4:Y:S04]  /*4b0c0*/  LDL.LU.64 R18, [R1+0x968] ;  /* 0x0009680001127983 */ /* 0x000f280000300a00 */
[----:B------:R-:W4:Y:S04]  /*4b0d0*/  LDL.LU.64 R12, [R1+0x960] ;  /* 0x00096000010c7983 */ /* 0x000f280000300a00 */
[----:B------:R-:W4:Y:S01]  /*4b0e0*/  LDL.LU R16, [R1+0x34] ;  /* 0x0000340001107983 */ /* 0x000f220000300800 */
[----:B0-----:R-:W-:-:S04]  /*4b0f0*/  IADD3 R8, P4, PT, R28, R3, RZ ;  /* 0x000000031c087210 */ /* 0x001fc80007f9e0ff */
[----:B------:R-:W-:Y:S02]  /*4b100*/  LEA.HI.X.SX32 R9, R28, R2, 0x1, P4 ;  /* 0x000000021c097211 */ /* 0x000fe400020f0eff */
[----:B------:R-:W-:-:S03]  /*4b110*/  LOP3.LUT P5, RZ, R4, 0x400, RZ, 0xc0, !PT ;  /* 0x0000040004ff7812 */ /* 0x000fc600078ac0ff */
[----:B------:R0:W-:Y:S04]  /*4b120*/  STL.64 [R1+0x1040], R8 ;  /* 0x0010400801007387 */ /* 0x0001e80000100a00 */
[----:B------:R-:W4:Y:S01]  /*4b130*/  LDL.LU.64 R10, [R1+0x958] ;  /* 0x00095800010a7983 */ /* 0x000f220000300a00 */
[----:B------:R-:W-:-:S03]  /*4b140*/  LOP3.LUT R0, R0, 0xfffffffe, RZ, 0xc0, !PT ;  /* 0xfffffffe00007812 */ /* 0x000fc600078ec0ff */
[----:B------:R-:W4:Y:S02]  /*4b150*/  LDL.LU R17, [R1+0x38] ;  /* 0x0000380001117983 */ /* 0x000f240000300800 */
[----:B------:R-:W-:Y:S02]  /*4b160*/  @P5 LOP3.LUT R0, R0, 0x1, RZ, 0xfc, !PT ;  /* 0x0000000100005812 */ /* 0x000fe400078efcff */
[----:B------:R-:W-:Y:S02]  /*4b170*/  LOP3.LUT P5, RZ, R4, 0x200, RZ, 0xc0, !PT ;  /* 0x0000020004ff7812 */ /* 0x000fe400078ac0ff */
[----:B0-----:R-:W-:-:S04]  /*4b180*/  IADD3 R8, P4, PT, R26, R3, RZ ;  /* 0x000000031a087210 */ /* 0x001fc80007f9e0ff */
[----:B------:R-:W-:-:S05]  /*4b190*/  LEA.HI.X.SX32 R9, R26, R2, 0x1, P4 ;  /* 0x000000021a097211 */ /* 0x000fca00020f0eff */
[----:B------:R0:W-:Y:S02]  /*4b1a0*/  STL.64 [R1+0x1038], R8 ;  /* 0x0010380801007387 */ /* 0x0001e40000100a00 */
[----:B0-----:R-:W-:-:S04]  /*4b1b0*/  IADD3 R8, P4, PT, R27, R3, RZ ;  /* 0x000000031b087210 */ /* 0x001fc80007f9e0ff */
[----:B------:R-:W-:-:S05]  /*4b1c0*/  LEA.HI.X.SX32 R9, R27, R2, 0x1, P4 ;  /* 0x000000021b097211 */ /* 0x000fca00020f0eff */
[----:B------:R0:W-:Y:S04]  /*4b1d0*/  STL.64 [R1+0xff0], R8 ;  /* 0x000ff00801007387 */ /* 0x0001e80000100a00 */
[----:B0-----:R-:W4:Y:S04]  /*4b1e0*/  LDL.LU.64 R8, [R1+0x950] ;  /* 0x0009500001087983 */ /* 0x001f280000300a00 */
[----:B------:R-:W4:Y:S04]  /*4b1f0*/  LDL.LU.64 R32, [R1+0x948] ;  /* 0x0009480001207983 */ /* 0x000f280000300a00 */
[----:B------:R-:W4:Y:S04]  /*4b200*/  LDL.LU.64 R36, [R1+0x940] ;  /* 0x0009400001247983 */ /* 0x000f280000300a00 */
[----:B------:R0:W-:Y:S01]  /*4b210*/  STL [R1+0x1758], R3 ;  /* 0x0017580301007387 */ /* 0x0001e20000100800 */
[----:B------:R-:W-:-:S02]  /*4b220*/  IADD3 R26, P4, PT, R29, R3, RZ ;  /* 0x000000031d1a7210 */ /* 0x000fc40007f9e0ff */
[----:B0-----:R-:W-:Y:S02]  /*4b230*/  PRMT R3, R15, 0x7770, RZ ;  /* 0x000077700f037816 */ /* 0x001fe400000000ff */
[----:B------:R-:W-:Y:S02]  /*4b240*/  LEA.HI.X.SX32 R27, R29, R2, 0x1, P4 ;  /* 0x000000021d1b7211 */ /* 0x000fe400020f0eff */
[----:B------:R-:W4:Y:S04]  /*4b250*/  LDL.LU.64 R28, [R1+0x938] ;  /* 0x00093800011c7983 */ /* 0x000f280000300a00 */
[----:B------:R0:W-:Y:S04]  /*4b260*/  STL.64 [R1+0xcc0], R26 ;  /* 0x000cc01a01007387 */ /* 0x0001e80000100a00 */
[----:B0-----:R-:W4:Y:S04]  /*4b270*/  LDL.LU.64 R26, [R1+0x930] ;  /* 0x00093000011a7983 */ /* 0x001f280000300a00 */
[----:B--2---:R0:W-:Y:S01]  /*4b280*/  @P5 STG.E.U8 desc[UR40][R24.64], R3 ;  /* 0x0000000318005986 */ /* 0x0041e2000c101128 */
[----:B------:R-:W-:-:S02]  /*4b290*/  LOP3.LUT P5, RZ, R0, 0x1, RZ, 0xc0, !PT ;  /* 0x0000000100ff7812 */ /* 0x000fc400078ac0ff */
[----:B------:R-:W-:Y:S01]  /*4b2a0*/  PRMT R0, R15, 0x7771, RZ ;  /* 0x000077710f007816 */ /* 0x000fe200000000ff */
[----:B0-----:R-:W2:Y:S10]  /*4b2b0*/  LDL.LU.64 R24, [R1+0x928] ;  /* 0x0009280001187983 */ /* 0x001eb40000300a00 */
[----:B------:R0:W-:Y:S04]  /*4b2c0*/  @P5 STG.E.U8 desc[UR40][R34.64], R0 ;  /* 0x0000000022005986 */ /* 0x0001e8000c101128 */
[----:B0-----:R-:W2:Y:S01]  /*4b2d0*/  LDL.LU R35, [R1+0x17a0] ;  /* 0x0017a00001237983 */ /* 0x001ea20000300800 */
[----:B------:R-:W-:-:S02]  /*4b2e0*/  PRMT R0, R30, 0x7770, RZ ;  /* 0x000077701e007816 */ /* 0x000fc400000000ff */
[C---:B------:R-:W-:Y:S02]  /*4b2f0*/  LOP3.LUT P4, RZ, R4.reuse, 0x4000, RZ, 0xc0, !PT ;  /* 0x0000400004ff7812 */ /* 0x040fe4000788c0ff */
[C---:B------:R-:W-:Y:S02]  /*4b300*/  LOP3.LUT P6, RZ, R4.reuse, 0x10000, RZ, 0xc0, !PT ;  /* 0x0001000004ff7812 */ /* 0x040fe400078cc0ff */
[C---:B------:R-:W-:Y:S02]  /*4b310*/  LOP3.LUT P0, RZ, R4.reuse, 0x20000, RZ, 0xc0, !PT ;  /* 0x0002000004ff7812 */ /* 0x040fe4000780c0ff */
[C---:B------:R-:W-:Y:S02]  /*4b320*/  LOP3.LUT P1, RZ, R4.reuse, 0x40000, RZ, 0xc0, !PT ;  /* 0x0004000004ff7812 */ /* 0x040fe4000782c0ff */
[C---:B------:R-:W-:Y:S01]  /*4b330*/  LOP3.LUT P2, RZ, R4.reuse, 0x80000, RZ, 0xc0, !PT ;  /* 0x0008000004ff7812 */ /* 0x040fe2000784c0ff */
[----:B------:R-:W-:Y:S04]  /*4b340*/  STL [R1+0x178c], R15 ;  /* 0x00178c0f01007387 */ /* 0x000fe80000100800 */
[----:B---3--:R-:W-:Y:S01]  /*4b350*/  STL.64 [R1+0x1790], R30 ;  /* 0x0017901e01007387 */ /* 0x008fe20000100a00 */
[----:B------:R-:W-:-:S02]  /*4b360*/  LOP3.LUT P3, RZ, R4, 0x100000, RZ, 0xc0, !PT ;  /* 0x0010000004ff7812 */ /* 0x000fc4000786c0ff */
[----:B--2---:R-:W-:-:S13]  /*4b370*/  LOP3.LUT P5, RZ, R35, 0x80000000, RZ, 0xc0, !PT ;  /* 0x8000000023ff7812 */ /* 0x004fda00078ac0ff */
[----:B------:R0:W-:Y:S01]  /*4b380*/  @P5 STG.E.U8 desc[UR40][R22.64], R0 ;  /* 0x0000000016005986 */ /* 0x0001e2000c101128 */
[----:B------:R-:W-:Y:S02]  /*4b390*/  LOP3.LUT P5, RZ, R35, 0x40000000, RZ, 0xc0, !PT ;  /* 0x4000000023ff7812 */ /* 0x000fe400078ac0ff */
[----:B0-----:R-:W-:-:S11]  /*4b3a0*/  PRMT R0, R30, 0x7771, RZ ;  /* 0x000077711e007816 */ /* 0x001fd600000000ff */
[----:B----4-:R0:W-:Y:S01]  /*4b3b0*/  @P5 STG.E.U8 desc[UR40][R18.64], R0 ;  /* 0x0000000012005986 */ /* 0x0101e2000c101128 */
[----:B------:R-:W-:Y:S02]  /*4b3c0*/  LOP3.LUT P5, RZ, R35, 0x20000000, RZ, 0xc0, !PT ;  /* 0x2000000023ff7812 */ /* 0x000fe400078ac0ff */
[----:B0-----:R-:W-:Y:S01]  /*4b3d0*/  PRMT R0, R31, 0x7770, RZ ;  /* 0x000077701f007816 */ /* 0x001fe200000000ff */
[----:B------:R-:W2:Y:S10]  /*4b3e0*/  LDL.LU.64 R18, [R1+0x920] ;  /* 0x0009200001127983 */ /* 0x000eb40000300a00 */
[----:B------:R0:W-:Y:S01]  /*4b3f0*/  @P5 STG.E.U8 desc[UR40][R12.64], R0 ;  /* 0x000000000c005986 */ /* 0x0001e2000c101128 */
[----:B------:R-:W-:-:S02]  /*4b400*/  LOP3.LUT P5, RZ, R35, 0x10000000, RZ, 0xc0, !PT ;  /* 0x1000000023ff7812 */ /* 0x000fc400078ac0ff */
[----:B0-----:R-:W-:-:S05]  /*4b410*/  PRMT R0, R31, 0x7771, RZ ;  /* 0x000077711f007816 */ /* 0x001fca00000000ff */
[----:B------:R0:W-:Y:S02]  /*4b420*/  @P4 STG.E.U8 desc[UR40][R10.64], R0 ;  /* 0x000000000a004986 */ /* 0x0001e4000c101128 */
        /* <DEDUP_REMOVED lines=9> */
[----:B------:R0:W-:Y:S04]  /*4b4c0*/  @P2 STG.E.U8 desc[UR40][R26.64], R0 ;  /* 0x000000001a002986 */ /* 0x0001e8000c101128 */
[----:B0-----:R-:W3:Y:S04]  /*4b4d0*/  LDL.LU.64 R26, [R1+0x918] ;  /* 0x00091800011a7983 */ /* 0x001ee80000300a00 */
[----:B------:R-:W4:Y:S04]  /*4b4e0*/  LDL.LU.64 R12, [R1+0x910] ;  /* 0x00091000010c7983 */ /* 0x000f280000300a00 */
[----:B------:R-:W2:Y:S04]  /*4b4f0*/  LDL.LU.64 R10, [R1+0x908] ;  /* 0x00090800010a7983 */ /* 0x000ea80000300a00 */
[----:B------:R-:W2:Y:S04]  /*4b500*/  LDL.LU.64 R8, [R1+0x900] ;  /* 0x0009000001087983 */ /* 0x000ea80000300a00 */
[----:B------:R-:W2:Y:S04]  /*4b510*/  LDL.LU.64 R32, [R1+0x8f8] ;  /* 0x0008f80001207983 */ /* 0x000ea80000300a00 */
[----:B------:R-:W-:Y:S04]  /*4b520*/  STL.64 [R1+0x1778], R16 ;  /* 0x0017781001007387 */ /* 0x000fe80000100a00 */
[----:B------:R-:W2:Y:S01]  /*4b530*/  LDL.LU R36, [R1+0x3c] ;  /* 0x00003c0001247983 */ /* 0x000ea20000300800 */
[----:B------:R-:W-:-:S03]  /*4b540*/  PRMT R0, R17, 0x7771, RZ ;  /* 0x0000777111007816 */ /* 0x000fc600000000ff */
[----:B------:R-:W3:Y:S04]  /*4b550*/  LDL.LU R28, [R1+0x20] ;  /* 0x00002000011c7983 */ /* 0x000ee80000300800 */
[----:B------:R0:W-:Y:S04]  /*4b560*/  @P3 STG.E.U8 desc[UR40][R24.64], R0 ;  /* 0x0000000018003986 */ /* 0x0001e8000c101128 */
[----:B------:R-:W3:Y:S04]  /*4b570*/  LDL.LU R29, [R1+0x24] ;  /* 0x00002400011d7983 */ /* 0x000ee80000300800 */
[----:B0-----:R-:W3:Y:S04]  /*4b580*/  LDL.LU R25, [R1+0x28] ;  /* 0x0000280001197983 */ /* 0x001ee80000300800 */
[----:B------:R-:W4:Y:S04]  /*4b590*/  LDL.LU R34, [R1+0x2c] ;  /* 0x00002c0001227983 */ /* 0x000f280000300800 */
[----:B------:R-:W4:Y:S01]  /*4b5a0*/  LDL.LU R37, [R1+0x10] ;  /* 0x0000100001257983 */ /* 0x000f220000300800 */
[----:B------:R-:W-:-:S02]  /*4b5b0*/  LOP3.LUT P0, RZ, R4, 0x200000, RZ, 0xc0, !PT ;  /* 0x0020000004ff7812 */ /* 0x000fc4000780c0ff */
[----:B------:R-:W-:Y:S02]  /*4b5c0*/  LOP3.LUT P1, RZ, R4, 0x400000, RZ, 0xc0, !PT ;  /* 0x0040000004ff7812 */ /* 0x000fe4000782c0ff */
[----:B------:R-:W-:Y:S02]  /*4b5d0*/  LOP3.LUT P4, RZ, R5, 0x2, RZ, 0xc0, !PT ;  /* 0x0000000205ff7812 */ /* 0x000fe4000788c0ff */
[----:B------:R-:W-:-:S11]  /*4b5e0*/  LOP3.LUT R35, R35, 0xffefffff, RZ, 0xc0, !PT ;  /* 0xffefffff23237812 */ /* 0x000fd600078ec0ff */
[----:B------:R-:W-:Y:S02]  /*4b5f0*/  @P4 LOP3.LUT R35, R35, 0x100000, RZ, 0xfc, !PT ;  /* 0x0010000023234812 */ /* 0x000fe400078efcff */
[----:B------:R-:W-:Y:S02]  /*4b600*/  LOP3.LUT P4, RZ, R5, 0x1, RZ, 0xc0, !PT ;  /* 0x0000000105ff7812 */ /* 0x000fe4000788c0ff */
[----:B------:R-:W-:-:S11]  /*4b610*/  LOP3.LUT R35, R35, 0xffdfffff, RZ, 0xc0, !PT ;  /* 0xffdfffff23237812 */ /* 0x000fd600078ec0ff */
[----:B------:R-:W-:Y:S02]  /*4b620*/  @P4 LOP3.LUT R35, R35, 0x200000, RZ, 0xfc, !PT ;  /* 0x0020000023234812 */ /* 0x000fe400078efcff */
[----:B------:R-:W-:Y:S02]  /*4b630*/  LOP3.LUT P4, RZ, R4, 0x80000000, RZ, 0xc0, !PT ;  /* 0x8000000004ff7812 */ /* 0x000fe4000788c0ff */
[----:B------:R-:W-:-:S11]  /*4b640*/  LOP3.LUT R35, R35, 0xffbfffff, RZ, 0xc0, !PT ;  /* 0xffbfffff23237812 */ /* 0x000fd600078ec0ff */
[----:B------:R-:W-:Y:S02]  /*4b650*/  @P4 LOP3.LUT R35, R35, 0x400000, RZ, 0xfc, !PT ;  /* 0x0040000023234812 */ /* 0x000fe400078efcff */
[----:B------:R-:W-:Y:S02]  /*4b660*/  LOP3.LUT P4, RZ, R4, 0x40000000, RZ, 0xc0, !PT ;  /* 0x4000000004ff7812 */ /* 0x000fe4000788c0ff */
[----:B------:R-:W-:Y:S02]  /*4b670*/  LOP3.LUT R35, R35, 0xff7fffff, RZ, 0xc0, !PT ;  /* 0xff7fffff23237812 */ /* 0x000fe400078ec0ff */
[----:B--2---:R-:W-:-:S05]  /*4b680*/  PRMT R0, R36, 0x7770, RZ ;  /* 0x0000777024007816 */ /* 0x004fca00000000ff */
[----:B------:R0:W-:Y:S02]  /*4b690*/  @P0 STG.E.U8 desc[UR40][R18.64], R0 ;  /* 0x0000000012000986 */ /* 0x0001e4000c101128 */
[----:B0-----:R-:W-:-:S05]  /*4b6a0*/  PRMT R0, R36, 0x7771, RZ ;  /* 0x0000777124007816 */ /* 0x001fca00000000ff */
[----:B---3--:R0:W-:Y:S04]  /*4b6b0*/  @P1 STG.E.U8 desc[UR40][R26.64], R0 ;  /* 0x000000001a001986 */ /* 0x0081e8000c101128 */
[----:B0-----:R-:W2:Y:S04]  /*4b6c0*/  LDL.LU.64 R26, [R1+0x8f0] ;  /* 0x0008f000011a7983 */ /* 0x001ea80000300a00 */
[----:B----4-:R0:W-:Y:S04]  /*4b6d0*/  STL.64 [R1+0x1798], R36 ;  /* 0x0017982401007387 */ /* 0x0101e80000100a00 */
[----:B0-----:R-:W3:Y:S01]  /*4b6e0*/  LDL.LU.64 R36, [R1+0x8e8] ;  /* 0x0008e80001247983 */ /* 0x001ee20000300a00 */
[----:B------:R-:W-:-:S02]  /*4b6f0*/  @P4 LOP3.LUT R35, R35, 0x800000, RZ, 0xfc, !PT ;  /* 0x0080000023234812 */ /* 0x000fc400078efcff */
[----:B------:R-:W-:Y:S01]  /*4b700*/  LOP3.LUT P4, RZ, R4, 0x20000000, RZ, 0xc0, !PT ;  /* 0x2000000004ff7812 */ /* 0x000fe2000788c0ff */
[----:B------:R-:W4:Y:S01]  /*4b710*/  LDL.LU.64 R30, [R1+0x8e0] ;  /* 0x0008e000011e7983 */ /* 0x000f220000300a00 */
[----:B------:R-:W-:-:S11]  /*4b720*/  LOP3.LUT R35, R35, 0xfeffffff, RZ, 0xc0, !PT ;  /* 0xfeffffff23237812 */ /* 0x000fd600078ec0ff */
[----:B------:R-:W-:Y:S02]  /*4b730*/  @P4 LOP3.LUT R35, R35, 0x1000000, RZ, 0xfc, !PT ;  /* 0x0100000023234812 */ /* 0x000fe400078efcff */
[----:B------:R-:W-:Y:S02]  /*4b740*/  LOP3.LUT P4, RZ, R4, 0x10000000, RZ, 0xc0, !PT ;  /* 0x1000000004ff7812 */ /* 0x000fe4000788c0ff */
[----:B------:R-:W-:-:S11]  /*4b750*/  LOP3.LUT R35, R35, 0xfdffffff, RZ, 0xc0, !PT ;  /* 0xfdffffff23237812 */ /* 0x000fd600078ec0ff */
[----:B------:R-:W-:Y:S02]  /*4b760*/  @P4 LOP3.LUT R35, R35, 0x2000000, RZ, 0xfc, !PT ;  /* 0x0200000023234812 */ /* 0x000fe400078efcff */
[C---:B------:R-:W-:Y:S02]  /*4b770*/  LOP3.LUT P4, RZ, R4.reuse, 0x8000000, RZ, 0xc0, !PT ;  /* 0x0800000004ff7812 */ /* 0x040fe4000788c0ff */
[----:B------:R-:W-:Y:S02]  /*4b780*/  LOP3.LUT R35, R35, 0xfbffffff, RZ, 0xc0, !PT ;  /* 0xfbffffff23237812 */ /* 0x000fe400078ec0ff */
[----:B------:R-:W-:-:S09]  /*4b790*/  LOP3.LUT P2, RZ, R4, 0x800000, RZ, 0xc0, !PT ;  /* 0x0080000004ff7812 */ /* 0x000fd2000784c0ff */
[----:B------:R-:W-:Y:S02]  /*4b7a0*/  @P4 LOP3.LUT R35, R35, 0x4000000, RZ, 0xfc, !PT ;  /* 0x0400000023234812 */ /* 0x000fe400078efcff */
[C---:B------:R-:W-:Y:S02]  /*4b7b0*/  LOP3.LUT P4, RZ, R4.reuse, 0x4000000, RZ, 0xc0, !PT ;  /* 0x0400000004ff7812 */ /* 0x040fe4000788c0ff */
[----:B------:R-:W-:Y:S02]  /*4b7c0*/  LOP3.LUT P3, RZ, R4, 0x1000000, RZ, 0xc0, !PT ;  /* 0x0100000004ff7812 */ /* 0x000fe4000786c0ff */
[----:B------:R-:W-:Y:S02]  /*4b7d0*/  LOP3.LUT R35, R35, 0xf7ffffff, RZ, 0xc0, !PT ;  /* 0xf7ffffff23237812 */ /* 0x000fe400078ec0ff */
[----:B------:R-:W-:-:S05]  /*4b7e0*/  PRMT R3, R28, 0x7770, RZ ;  /* 0x000077701c037816 */ /* 0x000fca00000000ff */
[----:B------:R0:W-:Y:S02]  /*4b7f0*/  @P2 STG.E.U8 desc[UR40][R12.64], R3 ;  /* 0x000000030c002986 */ /* 0x0001e4000c101128 */
[----:B------:R-:W-:Y:S02]  /*4b800*/  @P4 LOP3.LUT R35, R35, 0x8000000, RZ, 0xfc, !PT ;  /* 0x0800000023234812 */ /* 0x000fe400078efcff */
[----:B------:R-:W-:Y:S02]  /*4b810*/  LOP3.LUT P4, RZ, R4, 0x2000000, RZ, 0xc0, !PT ;  /* 0x0200000004ff7812 */ /* 0x000fe4000788c0ff */
[----:B0-----:R-:W-:-:S05]  /*4b820*/  PRMT R3, R28, 0x7771, RZ ;  /* 0x000077711c037816 */ /* 0x001fca00000000ff */
[----:B------:R0:W-:Y:S02]  /*4b830*/  @P3 STG.E.U8 desc[UR40][R10.64], R3 ;  /* 0x000000030a003986 */ /* 0x0001e4000c101128 */
[----:B0-----:R-:W-:-:S05]  /*4b840*/  PRMT R3, R29, 0x7770, RZ ;  /* 0x000077701d037816 */ /* 0x001fca00000000ff */
[----:B------:R0:W-:Y:S01]  /*4b850*/  @P4 STG.E.U8 desc[UR40][R8.64], R3 ;  /* 0x0000000308004986 */ /* 0x0001e2000c101128 */
[----:B------:R-:W-:Y:S02]  /*4b860*/  LOP3.LUT P4, RZ, R35, 0x8000000, RZ, 0xc0, !PT ;  /* 0x0800000023ff7812 */ /* 0x000fe4000788c0ff */
[----:B0-----:R-:W-:-:S11]  /*4b870*/  PRMT R3, R29, 0x7771, RZ ;  /* 0x000077711d037816 */ /* 0x001fd600000000ff */
[----:B------:R0:W-:Y:S01]  /*4b880*/  @P4 STG.E.U8 desc[UR40][R32.64], R3 ;  /* 0x0000000320004986 */ /* 0x0001e2000c101128 */
[----:B------:R-:W-:Y:S01]  /*4b890*/  LOP3.LUT P4, RZ, R35, 0x4000000, RZ, 0xc0, !PT ;  /* 0x0400000023ff7812 */ /* 0x000fe2000788c0ff */
[----:B------:R-:W-:Y:S02]  /*4b8a0*/  IMAD.MOV.U32 R0, RZ, RZ, R7 ;  /* 0x000000ffff007224 */ /* 0x000fe400078e0007 */
[----:B------:R-:W4:Y:S04]  /*4b8b0*/  LDL.LU R7, [R1+0x14] ;  /* 0x0000140001077983 */ /* 0x000f280000300800 */
[----:B------:R-:W4:Y:S01]  /*4b8c0*/  LDL.LU.64 R14, [R1+0x8d8] ;  /* 0x0008d800010e7983 */ /* 0x000f220000300a00 */
[----:B0-----:R-:W-:-:S03]  /*4b8d0*/  PRMT R3, R25, 0x7770, RZ ;  /* 0x0000777019037816 */ /* 0x001fc600000000ff */
[----:B------:R-:W4:Y:S04]  /*4b8e0*/  LDL.LU R21, [R1+0x18] ;  /* 0x0000180001157983 */ /* 0x000f280000300800 */
[----:B------:R-:W4:Y:S04]  /*4b8f0*/  LDL.LU.64 R16, [R1+0x8c8] ;  /* 0x0008c80001107983 */ /* 0x000f280000300a00 */
[----:B------:R-:W4:Y:S04]  /*4b900*/  LDL.LU.64 R22, [R1+0x8c0] ;  /* 0x0008c00001167983 */ /* 0x000f280000300a00 */
[----:B------:R-:W4:Y:S04]  /*4b910*/  LDL.LU R24, [R1+0x1c] ;  /* 0x00001c0001187983 */ /* 0x000f280000300800 */
[----:B------:R-:W4:Y:S04]  /*4b920*/  LDL.LU.64 R18, [R1+0x8b8] ;  /* 0x0008b80001127983 */ /* 0x000f280000300a00 */
[----:B------:R-:W4:Y:S04]  /*4b930*/  LDL.LU.64 R12, [R1+0x8b0] ;  /* 0x0008b000010c7983 */ /* 0x000f280000300a00 */
[----:B------:R-:W4:Y:S04]  /*4b940*/  LDL.LU.64 R10, [R1+0x8a8] ;  /* 0x0008a800010a7983 */ /* 0x000f280000300a00 */
[----:B------:R-:W4:Y:S04]  /*4b950*/  LDL.LU.64 R8, [R1+0x8a0] ;  /* 0x0008a00001087983 */ /* 0x000f280000300a00 */
[----:B------:R0:W-:Y:S04]  /*4b960*/  STL.64 [R1+0x1770], R28 ;  /* 0x0017701c01007387 */ /* 0x0001e80000100a00 */
[----:B0-----:R-:W4:Y:S04]  /*4b970*/  LDL.LU.64 R28, [R1+0x8d0] ;  /* 0x0008d000011c7983 */ /* 0x001f280000300a00 */
[----:B------:R-:W4:Y:S04]  /*4b980*/  LDL.LU.64 R32, [R1+0x898] ;  /* 0x0008980001207983 */ /* 0x000f280000300a00 */
[----:B--2---:R0:W-:Y:S01]  /*4b990*/  @P4 STG.E.U8 desc[UR40][R26.64], R3 ;  /* 0x000000031a004986 */ /* 0x0041e2000c101128 */
[----:B------:R-:W-:-:S02]  /*4b9a0*/  LOP3.LUT P4, RZ, R35, 0x2000000, RZ, 0xc0, !PT ;  /* 0x0200000023ff7812 */ /* 0x000fc4000788c0ff */
[----:B0-----:R-:W-:Y:S01]  /*4b9b0*/  PRMT R3, R25, 0x7771, RZ ;  /* 0x0000777119037816 */ /* 0x001fe200000000ff */
[----:B------:R-:W2:Y:S10]  /*4b9c0*/  LDL.LU.64 R26, [R1+0x890] ;  /* 0x00089000011a7983 */ /* 0x000eb40000300a00 */
[----:B---3--:R0:W-:Y:S04]  /*4b9d0*/  @P4 STG.E.U8 desc[UR40][R36.64], R3 ;  /* 0x0000000324004986 */ /* 0x0081e8000c101128 */
[----:B0-----:R-:W3:Y:S01]  /*4b9e0*/  LDL.LU.64 R36, [R1+0x1798] ;  /* 0x0017980001247983 */ /* 0x001ee20000300a00 */
[----:B------:R-:W-:-:S02]  /*4b9f0*/  LOP3.LUT P4, RZ, R35, 0x1000000, RZ, 0xc0, !PT ;  /* 0x0100000023ff7812 */ /* 0x000fc4000788c0ff */
[----:B------:R-:W-:-:S11]  /*4ba00*/  PRMT R3, R34, 0x7770, RZ ;  /* 0x0000777022037816 */ /* 0x000fd600000000ff */
[----:B----4-:R0:W-:Y:S01]  /*4ba10*/  @P4 STG.E.U8 desc[UR40][R30.64], R3 ;  /* 0x000000031e004986 */ /* 0x0101e2000c101128 */
[----:B------:R-:W-:Y:S02]  /*4ba20*/  LOP3.LUT P4, RZ, R35, 0x800000, RZ, 0xc0, !PT ;  /* 0x0080000023ff7812 */ /* 0x000fe4000788c0ff */
[----:B0-----:R-:W-:Y:S01]  /*4ba30*/  PRMT R3, R34, 0x7771, RZ ;  /* 0x0000777122037816 */ /* 0x001fe200000000ff */
[----:B------:R-:W4:Y:S01]  /*4ba40*/  LDL.LU.64 R30, [R1+0x1790] ;  /* 0x00179000011e7983 */ /* 0x000f220000300a00 */
[C---:B------:R-:W-:Y:S02]  /*4ba50*/  LOP3.LUT P5, RZ, R5.reuse, 0x4, RZ, 0xc0, !PT ;  /* 0x0000000405ff7812 */ /* 0x040fe400078ac0ff */
[C---:B------:R-:W-:Y:S02]  /*4ba60*/  LOP3.LUT P6, RZ, R5.reuse, 0x8, RZ, 0xc0, !PT ;  /* 0x0000000805ff7812 */ /* 0x040fe400078cc0ff */
[C---:B------:R-:W-:Y:S02]  /*4ba70*/  LOP3.LUT P0, RZ, R5.reuse, 0x10, RZ, 0xc0, !PT ;  /* 0x0000001005ff7812 */ /* 0x040fe4000780c0ff */
[----:B------:R-:W-:-:S02]  /*4ba80*/  LOP3.LUT P1, RZ, R5, 0x20, RZ, 0xc0, !PT ;  /* 0x0000002005ff7812 */ /* 0x000fc4000782c0ff */
[C---:B------:R-:W-:Y:S02]  /*4ba90*/  LOP3.LUT P2, RZ, R5.reuse, 0x40, RZ, 0xc0, !PT ;  /* 0x0000004005ff7812 */ /* 0x040fe4000784c0ff */
[----:B------:R-:W-:Y:S01]  /*4baa0*/  LOP3.LUT P3, RZ, R5, 0x80, RZ, 0xc0, !PT ;  /* 0x0000008005ff7812 */ /* 0x000fe2000786c0ff */
[----:B------:R0:W-:Y:S01]  /*4bab0*/  @P4 STG.E.U8 desc[UR40][R14.64], R3 ;  /* 0x000000030e004986 */ /* 0x0001e2000c101128 */
[----:B------:R-:W-:-:S03]  /*4bac0*/  LOP3.LUT P4, RZ, R35, 0x400000, RZ, 0xc0, !PT ;  /* 0x0040000023ff7812 */ /* 0x000fc6000788c0ff */
[----:B0-----:R-:W2:Y:S01]  /*4bad0*/  LDL.LU R15, [R1+0x178c] ;  /* 0x00178c00010f7983 */ /* 0x001ea20000300800 */
[----:B---3--:R-:W-:-:S09]  /*4bae0*/  PRMT R3, R37, 0x7770, RZ ;  /* 0x0000777025037816 */ /* 0x008fd200000000ff */
[----:B------:R0:W-:Y:S01]  /*4baf0*/  @P4 STG.E.U8 desc[UR40][R28.64], R3 ;  /* 0x000000031c004986 */ /* 0x0001e2000c101128 */
[----:B------:R-:W-:Y:S02]  /*4bb00*/  LOP3.LUT P4, RZ, R35, 0x200000, RZ, 0xc0, !PT ;  /* 0x0020000023ff7812 */ /* 0x000fe4000788c0ff */
[----:B0-----:R-:W-:-:S11]  /*4bb10*/  PRMT R3, R37, 0x7771, RZ ;  /* 0x0000777125037816 */ /* 0x001fd600000000ff */
[----:B------:R0:W-:Y:S01]  /*4bb20*/  @P4 STG.E.U8 desc[UR40][R16.64], R3 ;  /* 0x0000000310004986 */ /* 0x0001e2000c101128 */
[----:B------:R-:W-:Y:S02]  /*4bb30*/  LOP3.LUT P4, RZ, R35, 0x100000, RZ, 0xc0, !PT ;  /* 0x0010000023ff7812 */ /* 0x000fe4000788c0ff */
[----:B0-----:R-:W-:-:S11]  /*4bb40*/  PRMT R3, R7, 0x7770, RZ ;  /* 0x0000777007037816 */ /* 0x001fd600000000ff */
        /* <DEDUP_REMOVED lines=11> */
[----:B------:R-:W-:Y:S01]  /*4bc00*/  STL.64 [R1+0x1780], R36 ;  /* 0x0017802401007387 */ /* 0x000fe20000100a00 */
[----:B0-----:R-:W-:-:S05]  /*4bc10*/  PRMT R3, R6, 0x7772, RZ ;  /* 0x0000777206037816 */ /* 0x001fca00000000ff */
[----:B--2---:R0:W-:Y:S04]  /*4bc20*/  @P3 STG.E.U8 desc[UR40][R26.64], R3 ;  /* 0x000000031a003986 */ /* 0x0041e8000c101128 */
[----:B0-----:R-:W2:Y:S04]  /*4bc30*/  LDL.LU.64 R26, [R1+0x888] ;  /* 0x00088800011a7983 */ /* 0x001ea80000300a00 */
[----:B------:R-:W3:Y:S04]  /*4bc40*/  LDL.LU.64 R18, [R1+0x880] ;  /* 0x0008800001127983 */ /* 0x000ee80000300a00 */
[----:B------:R-:W3:Y:S04]  /*4bc50*/  LDL.LU.64 R12, [R1+0x878] ;  /* 0x00087800010c7983 */ /* 0x000ee80000300a00 */
[----:B------:R-:W3:Y:S04]  /*4bc60*/  LDL.LU.64 R10, [R1+0x870] ;  /* 0x00087000010a7983 */ /* 0x000ee80000300a00 */
[----:B------:R-:W3:Y:S01]  /*4bc70*/  LDL.LU.64 R8, [R1+0x868] ;  /* 0x0008680001087983 */ /* 0x000ee20000300a00 */
[----:B------:R-:W-:-:S03]  /*4bc80*/  LOP3.LUT P0, RZ, R5, 0x100, RZ, 0xc0, !PT ;  /* 0x0000010005ff7812 */ /* 0x000fc6000780c0ff */
[----:B------:R-:W3:Y:S01]  /*4bc90*/  LDL.LU.64 R32, [R1+0x860] ;  /* 0x0008600001207983 */ /* 0x000ee20000300a00 */
[----:B------:R-:W-:-:S03]  /*4bca0*/  PRMT R3, R6, 0x7773, RZ ;  /* 0x0000777306037816 */ /* 0x000fc600000000ff */
[----:B------:R-:W3:Y:S01]  /*4bcb0*/  LDL.LU R6, [R1+0x1788] ;  /* 0x0017880001067983 */ /* 0x000ee20000300800 */
        /* <DEDUP_REMOVED lines=13> */
[----:B------:R-:W-:Y:S01]  /*4bd90*/  LOP3.LUT R35, R35, 0xfffeffff, RZ, 0xc0, !PT ;  /* 0xfffeffff23237812 */ /* 0x000fe200078ec0ff */
[----:B--2---:R0:W-:Y:S04]  /*4bda0*/  @P0 STG.E.U8 desc[UR40][R26.64], R3 ;  /* 0x000000031a000986 */ /* 0x0041e8000c101128 */
[----:B0-----:R-:W2:Y:S04]  /*4bdb0*/  LDL.LU.64 R26, [R1+0x858] ;  /* 0x00085800011a7983 */ /* 0x001ea80000300a00 */
[----:B------:R-:W2:Y:S04]  /*4bdc0*/  LDL.LU.64 R36, [R1+0x850] ;  /* 0x0008500001247983 */ /* 0x000ea80000300a00 */
[----:B------:R-:W2:Y:S01]  /*4bdd0*/  LDL.LU.64 R16, [R1+0x848] ;  /* 0x0008480001107983 */ /* 0x000ea20000300a00 */
[----:B------:R-:W-:-:S02]  /*4bde0*/  @P4 LOP3.LUT R35, R35, 0x10000, RZ, 0xfc, !PT ;  /* 0x0001000023234812 */ /* 0x000fc400078efcff */
[----:B------:R-:W-:Y:S01]  /*4bdf0*/  LOP3.LUT P4, RZ, R5, 0x8000, RZ, 0xc0, !PT ;  /* 0x0000800005ff7812 */ /* 0x000fe2000788c0ff */
[----:B------:R-:W2:Y:S01]  /*4be00*/  LDL.LU.64 R28, [R1+0x840] ;  /* 0x00084000011c7983 */ /* 0x000ea20000300a00 */
[----:B------:R-:W-:Y:S02]  /*4be10*/  LOP3.LUT R35, R35, 0xfffdffff, RZ, 0xc0, !PT ;  /* 0xfffdffff23237812 */ /* 0x000fe400078ec0ff */
[----:B------:R-:W-:Y:S01]  /*4be20*/  LOP3.LUT P1, RZ, R5, 0x200, RZ, 0xc0, !PT ;  /* 0x0000020005ff7812 */ /* 0x000fe2000782c0ff */
[----:B------:R-:W2:Y:S08]  /*4be30*/  LDL.LU.64 R22, [R1+0x838] ;  /* 0x0008380001167983 */ /* 0x000eb00000300a00 */
[----:B------:R-:W-:-:S02]  /*4be40*/  @P4 LOP3.LUT R35, R35, 0x20000, RZ, 0xfc, !PT ;  /* 0x0002000023234812 */ /* 0x000fc400078efcff */
[----:B------:R-:W-:Y:S02]  /*4be50*/  LOP3.LUT P4, RZ, R5, 0x4000, RZ, 0xc0, !PT ;  /* 0x0000400005ff7812 */ /* 0x000fe4000788c0ff */
[----:B------:R-:W-:Y:S02]  /*4be60*/  LOP3.LUT R35, R35, 0xfffbffff, RZ, 0xc0, !PT ;  /* 0xfffbffff23237812 */ /* 0x000fe400078ec0ff */
[----:B------:R-:W-:Y:S02]  /*4be70*/  LOP3.LUT P2, RZ, R5, 0x400, RZ, 0xc0, !PT ;  /* 0x0000040005ff7812 */ /* 0x000fe4000784c0ff */
[----:B------:R-:W-:-:S07]  /*4be80*/  PRMT R3, R15, 0x7772, RZ ;  /* 0x000077720f037816 */ /* 0x000fce00000000ff */
[----:B------:R-:W-:Y:S02]  /*4be90*/  @P4 LOP3.LUT R35, R35, 0x40000, RZ, 0xfc, !PT ;  /* 0x0004000023234812 */ /* 0x000fe400078efcff */
[C---:B------:R-:W-:Y:S01]  /*4bea0*/  LOP3.LUT P4, RZ, R5.reuse, 0x2000, RZ, 0xc0, !PT ;  /* 0x0000200005ff7812 */ /* 0x040fe2000788c0ff */
[----:B---3--:R0:W-:Y:S01]  /*4beb0*/  @P1 STG.E.U8 desc[UR40][R18.64], R3 ;  /* 0x0000000312001986 */ /* 0x0081e2000c101128 */
[----:B------:R-:W-:Y:S02]  /*4bec0*/  LOP3.LUT P3, RZ, R5, 0x800, RZ, 0xc0, !PT ;  /* 0x0000080005ff7812 */ /* 0x000fe4000786c0ff */
[----:B------:R-:W-:Y:S02]  /*4bed0*/  LOP3.LUT R35, R35, 0xfff7ffff, RZ, 0xc0, !PT ;  /* 0xfff7ffff23237812 */ /* 0x000fe400078ec0ff */
[----:B0-----:R-:W-:Y:S01]  /*4bee0*/  PRMT R3, R15, 0x7773, RZ ;  /* 0x000077730f037816 */ /* 0x001fe200000000ff */
[----:B------:R-:W3:Y:S06]  /*4bef0*/  LDL.LU.64 R18, [R1+0x830] ;  /* 0x0008300001127983 */ /* 0x000eec0000300a00 */
[----:B------:R-:W-:-:S02]  /*4bf00*/  @P4 LOP3.LUT R35, R35, 0x80000, RZ, 0xfc, !PT ;  /* 0x0008000023234812 */ /* 0x000fc400078efcff */
[----:B------:R-:W-:Y:S01]  /*4bf10*/  LOP3.LUT P4, RZ, R5, 0x1000, RZ, 0xc0, !PT ;  /* 0x0000100005ff7812 */ /* 0x000fe2000788c0ff */
[----:B------:R4:W-:Y:S04]  /*4bf20*/  @P2 STG.E.U8 desc[UR40][R12.64], R3 ;  /* 0x000000030c002986 */ /* 0x0009e8000c101128 */
[----:B------:R-:W3:Y:S01]  /*4bf30*/  LDL.LU.64 R14, [R1+0x828] ;  /* 0x00082800010e7983 */ /* 0x000ee20000300a00 */
[----:B----4-:R-:W-:-:S03]  /*4bf40*/  PRMT R3, R30, 0x7772, RZ ;  /* 0x000077721e037816 */ /* 0x010fc600000000ff */
[----:B------:R-:W4:Y:S04]  /*4bf50*/  LDL.LU.64 R12, [R1+0x820] ;  /* 0x00082000010c7983 */ /* 0x000f280000300a00 */
[----:B------:R0:W-:Y:S02]  /*4bf60*/  @P3 STG.E.U8 desc[UR40][R10.64], R3 ;  /* 0x000000030a003986 */ /* 0x0001e4000c101128 */
[----:B0-----:R-:W-:Y:S02]  /*4bf70*/  PRMT R3, R30, 0x7773, RZ ;  /* 0x000077731e037816 */ /* 0x001fe400000000ff */
[----:B------:R-:W3:Y:S04]  /*4bf80*/  LDL.LU.64 R10, [R1+0x818] ;  /* 0x00081800010a7983 */ /* 0x000ee80000300a00 */
[----:B------:R0:W-:Y:S01]  /*4bf90*/  @P4 STG.E.U8 desc[UR40][R8.64], R3 ;  /* 0x0000000308004986 */ /* 0x0001e2000c101128 */
[----:B------:R-:W-:-:S02]  /*4bfa0*/  LOP3.LUT P4, RZ, R35, 0x80000, RZ, 0xc0, !PT ;  /* 0x0008000023ff7812 */ /* 0x000fc4000788c0ff */
[----:B0-----:R-:W-:Y:S01]  /*4bfb0*/  PRMT R3, R31, 0x7772, RZ ;  /* 0x000077721f037816 */ /* 0x001fe200000000ff */
[----:B------:R-:W3:Y:S10]  /*4bfc0*/  LDL.LU.64 R8, [R1+0x810] ;  /* 0x0008100001087983 */ /* 0x000ef40000300a00 */
[----:B------:R0:W-:Y:S01]  /*4bfd0*/  @P4 STG.E.U8 desc[UR40][R32.64], R3 ;  /* 0x0000000320004986 */ /* 0x0001e2000c101128 */
[----:B------:R-:W-:-:S02]  /*4bfe0*/  LOP3.LUT P4, RZ, R35, 0x40000, RZ, 0xc0, !PT ;  /* 0x0004000023ff7812 */ /* 0x000fc4000788c0ff */
[----:B0-----:R-:W-:Y:S01]  /*4bff0*/  PRMT R3, R31, 0x7773, RZ ;  /* 0x000077731f037816 */ /* 0x001fe200000000ff */
[----:B------:R-:W3:Y:S04]  /*4c000*/  LDL.LU.64 R32, [R1+0x808] ;  /* 0x0008080001207983 */ /* 0x000ee80000300a00 */
[----:B------:R-:W3:Y:S06]  /*4c010*/  LDL.LU.64 R30, [R1+0x800] ;  /* 0x00080000011e7983 */ /* 0x000eec0000300a00 */
[----:B--2---:R0:W-:Y:S01]  /*4c020*/  @P4 STG.E.U8 desc[UR40][R26.64], R3 ;  /* 0x000000031a004986 */ /* 0x0041e2000c101128 */
[----:B------:R-:W-:-:S02]  /*4c030*/  LOP3.LUT P4, RZ, R35, 0x20000, RZ, 0xc0, !PT ;  /* 0x0002000023ff7812 */ /* 0x000fc4000788c0ff */
[----:B0-----:R-:W-:Y:S01]  /*4c040*/  PRMT R3, R20, 0x7772, RZ ;  /* 0x0000777214037816 */ /* 0x001fe200000000ff */
[----:B------:R-:W2:Y:S10]  /*4c050*/  LDL.LU.64 R26, [R1+0x7f8] ;  /* 0x0007f800011a7983 */ /* 0x000eb40000300a00 */
[----:B------:R0:W-:Y:S01]  /*4c060*/  @P4 STG.E.U8 desc[UR40][R36.64], R3 ;  /* 0x0000000324004986 */ /* 0x0001e2000c101128 */
[----:B------:R-:W-:-:S02]  /*4c070*/  LOP3.LUT P4, RZ, R35, 0x10000, RZ, 0xc0, !PT ;  /* 0x0001000023ff7812 */ /* 0x000fc4000788c0ff */
[----:B0-----:R-:W-:Y:S01]  /*4c080*/  PRMT R3, R20, 0x7773, RZ ;  /* 0x0000777314037816 */ /* 0x001fe200000000ff */
[----:B------:R-:W2:Y:S10]  /*4c090*/  LDL.LU.64 R36, [R1+0x1780] ;  /* 0x0017800001247983 */ /* 0x000eb40000300a00 */
[----:B------:R0:W-:Y:S04]  /*4c0a0*/  @P4 STG.E.U8 desc[UR40][R16.64], R3 ;  /* 0x0000000310004986 */ /* 0x0001e8000c101128 */
[----:B0-----:R-:W2:Y:S01]  /*4c0b0*/  LDL.LU.64 R16, [R1+0x1778] ;  /* 0x0017780001107983 */ /* 0x001ea20000300a00 */
[----:B------:R-:W-:-:S02]  /*4c0c0*/  LOP3.LUT P4, RZ, R35, 0x8000, RZ, 0xc0, !PT ;  /* 0x0000800023ff7812 */ /* 0x000fc4000788c0ff */
[C---:B------:R-:W-:Y:S02]  /*4c0d0*/  LOP3.LUT P5, RZ, R5.reuse, 0x200000, RZ, 0xc0, !PT ;  /* 0x0020000005ff7812 */ /* 0x040fe400078ac0ff */
[----:B------:R-:W-:Y:S02]  /*4c0e0*/  LOP3.LUT P6, RZ, R5, 0x400000, RZ, 0xc0, !PT ;  /* 0x0040000005ff7812 */ /* 0x000fe400078cc0ff */
[----:B--2---:R-:W-:-:S07]  /*4c0f0*/  PRMT R3, R16, 0x7772, RZ ;  /* 0x0000777210037816 */ /* 0x004fce00000000ff */
[----:B------:R0:W-:Y:S04]  /*4c100*/  @P4 STG.E.U8 desc[UR40][R28.64], R3 ;  /* 0x000000031c004986 */ /* 0x0001e8000c101128 */
[----:B0-----:R-:W2:Y:S01]  /*4c110*/  LDL.LU.64 R28, [R1+0x1770] ;  /* 0x00177000011c7983 */ /* 0x001ea20000300a00 */
[----:B------:R-:W-:Y:S02]  /*4c120*/  LOP3.LUT P4, RZ, R35, 0x4000, RZ, 0xc0, !PT ;  /* 0x0000400023ff7812 */ /* 0x000fe4000788c0ff */
[----:B------:R-:W-:-:S11]  /*4c130*/  PRMT R3, R16, 0x7773, RZ ;  /* 0x0000777310037816 */ /* 0x000fd600000000ff */
[----:B------:R0:W-:Y:S01]  /*4c140*/  @P4 STG.E.U8 desc[UR40][R22.64], R3 ;  /* 0x0000000316004986 */ /* 0x0001e2000c101128 */
[----:B------:R-:W-:Y:S02]  /*4c150*/  LOP3.LUT P4, RZ, R35, 0x2000, RZ, 0xc0, !PT ;  /* 0x0000200023ff7812 */ /* 0x000fe4000788c0ff */
[----:B0-----:R-:W-:-:S11]  /*4c160*/  PRMT R3, R17, 0x7772, RZ ;  /* 0x0000777211037816 */ /* 0x001fd600000000ff */
[----:B---3--:R0:W-:Y:S01]  /*4c170*/  @P4 STG.E.U8 desc[UR40][R18.64], R3 ;  /* 0x0000000312004986 */ /* 0x0081e2000c101128 */
[----:B------:R-:W-:Y:S02]  /*4c180*/  LOP3.LUT P4, RZ, R35, 0x1000, RZ, 0xc0, !PT ;  /* 0x0000100023ff7812 */ /* 0x000fe4000788c0ff */
[----:B0-----:R-:W-:-:S11]  /*4c190*/  PRMT R3, R17, 0x7773, RZ ;  /* 0x0000777311037816 */ /* 0x001fd600000000ff */
[----:B------:R0:W-:Y:S01]  /*4c1a0*/  @P4 STG.E.U8 desc[UR40][R14.64], R3 ;  /* 0x000000030e004986 */ /* 0x0001e2000c101128 */
[----:B------:R-:W-:Y:S02]  /*4c1b0*/  LOP3.LUT P0, RZ, R5, 0x800000, RZ, 0xc0, !PT ;  /* 0x0080000005ff7812 */ /* 0x000fe4000780c0ff */
[----:B0-----:R-:W-:-:S05]  /*4c1c0*/  PRMT R3, R36, 0x7772, RZ ;  /* 0x0000777224037816 */ /* 0x001fca00000000ff */
[----:B----4-:R0:W-:Y:S01]  /*4c1d0*/  @P5 STG.E.U8 desc[UR40][R12.64], R3 ;  /* 0x000000030c005986 */ /* 0x0101e2000c101128 */
[----:B------:R-:W-:Y:S02]  /*4c1e0*/  LOP3.LUT P1, RZ, R5, 0x1000000, RZ, 0xc0, !PT ;  /* 0x0100000005ff7812 */ /* 0x000fe4000782c0ff */
[----:B0-----:R-:W-:-:S05]  /*4c1f0*/  PRMT R3, R36, 0x7773, RZ ;  /* 0x0000777324037816 */ /* 0x001fca00000000ff */
[----:B------:R0:W-:Y:S01]  /*4c200*/  @P6 STG.E.U8 desc[UR40][R10.64], R3 ;  /* 0x000000030a006986 */ /* 0x0001e2000c101128 */
[C---:B------:R-:W-:Y:S02]  /*4c210*/  LOP3.LUT P2, RZ, R5.reuse, 0x2000000, RZ, 0xc0, !PT ;  /* 0x0200000005ff7812 */ /* 0x040fe4000784c0ff */
[----:B------:R-:W-:Y:S01]  /*4c220*/  LOP3.LUT P3, RZ, R5, 0x4000000, RZ, 0xc0, !PT ;  /* 0x0400000005ff7812 */ /* 0x000fe2000786c0ff */
[----:B0-----:R-:W3:Y:S01]  /*4c230*/  LDL.LU.64 R10, [R1+0x7f0] ;  /* 0x0007f000010a7983 */ /* 0x001ee20000300a00 */
[----:B--2---:R-:W-:-:S05]  /*4c240*/  PRMT R3, R28, 0x7772, RZ ;  /* 0x000077721c037816 */ /* 0x004fca00000000ff */
[----:B------:R0:W-:Y:S02]  /*4c250*/  @P0 STG.E.U8 desc[UR40][R8.64], R3 ;  /* 0x0000000308000986 */ /* 0x0001e4000c101128 */
[----:B0-----:R-:W-:-:S05]  /*4c260*/  PRMT R3, R28, 0x7773, RZ ;  /* 0x000077731c037816 */ /* 0x001fca00000000ff */
[----:B------:R0:W-:Y:S02]  /*4c270*/  @P1 STG.E.U8 desc[UR40][R32.64], R3 ;  /* 0x0000000320001986 */ /* 0x0001e4000c101128 */
[----:B0-----:R-:W-:-:S05]  /*4c280*/  PRMT R3, R29, 0x7772, RZ ;  /* 0x000077721d037816 */ /* 0x001fca00000000ff */
[----:B------:R0:W-:Y:S02]  /*4c290*/  @P2 STG.E.U8 desc[UR40][R30.64], R3 ;  /* 0x000000031e002986 */ /* 0x0001e4000c101128 */
[----:B0-----:R-:W-:-:S05]  /*4c2a0*/  PRMT R3, R29, 0x7773, RZ ;  /* 0x000077731d037816 */ /* 0x001fca00000000ff */
[----:B------:R0:W-:Y:S04]  /*4c2b0*/  @P3 STG.E.U8 desc[UR40][R26.64], R3 ;  /* 0x000000031a003986 */ /* 0x0001e8000c101128 */
[----:B0-----:R-:W2:Y:S04]  /*4c2c0*/  LDL.LU.64 R26, [R1+0x7e8] ;  /* 0x0007e800011a7983 */ /* 0x001ea80000300a00 */
[----:B------:R-:W4:Y:S04]  /*4c2d0*/  LDL.LU.64 R8, [R1+0x7e0] ;  /* 0x0007e00001087983 */ /* 0x000f280000300a00 */
[----:B------:R-:W4:Y:S04]  /*4c2e0*/  LDL.LU.64 R32, [R1+0x7d8] ;  /* 0x0007d80001207983 */ /* 0x000f280000300a00 */
[----:B------:R-:W4:Y:S01]  /*4c2f0*/  LDL.LU.64 R30, [R1+0x7d0] ;  /* 0x0007d000011e7983 */ /* 0x000f220000300a00 */
[----:B------:R-:W-:-:S02]  /*4c300*/  LOP3.LUT P0, RZ, R5, 0x8000000, RZ, 0xc0, !PT ;  /* 0x0800000005ff7812 */ /* 0x000fc4000780c0ff */
[----:B------:R-:W-:Y:S01]  /*4c310*/  LOP3.LUT P1, RZ, R5, 0x10000000, RZ, 0xc0, !PT ;  /* 0x1000000005ff7812 */ /* 0x000fe2000782c0ff */
[----:B------:R-:W4:Y:S01]  /*4c320*/  LDL.LU.64 R28, [R1+0x7c8] ;  /* 0x0007c800011c7983 */ /* 0x000f220000300a00 */
[----:B------:R-:W-:-:S03]  /*4c330*/  PRMT R3, R25, 0x7772, RZ ;  /* 0x0000777219037816 */ /* 0x000fc600000000ff */
[----:B------:R-:W-:Y:S06]  /*4c340*/  STL [R1+0x16f0], R5 ;  /* 0x0016f00501007387 */ /* 0x000fec0000100800 */
[----:B---3--:R0:W-:Y:S02]  /*4c350*/  @P0 STG.E.U8 desc[UR40][R10.64], R3 ;  /* 0x000000030a000986 */ /* 0x0081e4000c101128 */
[----:B0-----:R-:W-:Y:S02]  /*4c360*/  PRMT R3, R25, 0x7773, RZ ;  /* 0x0000777319037816 */ /* 0x001fe400000000ff */
[----:B------:R-:W-:-:S02]  /*4c370*/  LOP3.LUT P4, RZ, R6, 0x80, RZ, 0xc0, !PT ;  /* 0x0000008006ff7812 */ /* 0x000fc4000788c0ff */
        /* <DEDUP_REMOVED lines=12> */
[----:B------:R-:W3:Y:S02]  /*4c440*/  LDL.LU.64 R22, [R1+0x7b8] ;  /* 0x0007b80001167983 */ /* 0x000ee40000300a00 */
[----:B------:R-:W-:-:S02]  /*4c450*/  @P4 LOP3.LUT R35, R35, 0x80, RZ, 0xfc, !PT ;  /* 0x0000008023234812 */ /* 0x000fc400078efcff */
[----:B------:R-:W-:Y:S01]  /*4c460*/  LOP3.LUT P4, RZ, R6, 0x8, RZ, 0xc0, !PT ;  /* 0x0000000806ff7812 */ /* 0x000fe2000788c0ff */
[----:B------:R-:W3:Y:S01]  /*4c470*/  LDL.LU.64 R18, [R1+0x7b0] ;  /* 0x0007b00001127983 */ /* 0x000ee20000300a00 */
[----:B------:R-:W-:-:S03]  /*4c480*/  LOP3.LUT R35, R35, 0xfffffeff, RZ, 0xc0, !PT ;  /* 0xfffffeff23237812 */ /* 0x000fc600078ec0ff */
[----:B------:R-:W3:Y:S04]  /*4c490*/  LDL.LU R3, [R1+0x80] ;  /* 0x0000800001037983 */ /* 0x000ee80000300800 */
[----:B------:R-:W3:Y:S04]  /*4c4a0*/  LDL.LU.64 R16, [R1+0x7a8] ;  /* 0x0007a80001107983 */ /* 0x000ee80000300a00 */
[----:B------:R-:W-:Y:S02]  /*4c4b0*/  @P4 LOP3.LUT R35, R35, 0x100, RZ, 0xfc, !PT ;  /* 0x0000010023234812 */ /* 0x000fe400078efcff */
[----:B------:R-:W-:Y:S01]  /*4c4c0*/  LOP3.LUT P2, RZ, R5, 0x20000000, RZ, 0xc0, !PT ;  /* 0x2000000005ff7812 */ /* 0x000fe2000784c0ff */
[----:B------:R-:W-:Y:S01]  /*4c4d0*/  IMAD.MOV.U32 R25, RZ, RZ, R0 ;  /* 0x000000ffff197224 */ /* 0x000fe200078e0000 */
[----:B------:R-:W-:Y:S01]  /*4c4e0*/  LOP3.LUT P4, RZ, R6, 0x4, RZ, 0xc0, !PT ;  /* 0x0000000406ff7812 */ /* 0x000fe2000788c0ff */
[----:B------:R-:W3:Y:S01]  /*4c4f0*/  LDL.LU.64 R14, [R1+0x7a0] ;  /* 0x0007a000010e7983 */ /* 0x000ee20000300a00 */
[----:B------:R-:W-:-:S02]  /*4c500*/  LOP3.LUT R35, R35, 0xfffffdff, RZ, 0xc0, !PT ;  /* 0xfffffdff23237812 */ /* 0x000fc400078ec0ff */
[----:B------:R-:W-:-:S09]  /*4c510*/  LOP3.LUT P3, RZ, R5, 0x40000000, RZ, 0xc0, !PT ;  /* 0x4000000005ff7812 */ /* 0x000fd2000786c0ff */
[----:B------:R-:W-:Y:S02]  /*4c520*/  @P4 LOP3.LUT R35, R35, 0x200, RZ, 0xfc, !PT ;  /* 0x0000020023234812 */ /* 0x000fe400078efcff */
[----:B------:R-:W-:Y:S02]  /*4c530*/  LOP3.LUT P4, RZ, R6, 0x2, RZ, 0xc0, !PT ;  /* 0x0000000206ff7812 */ /* 0x000fe4000788c0ff */
[----:B------:R-:W-:Y:S02]  /*4c540*/  PRMT R0, R34, 0x7772, RZ ;  /* 0x0000777222007816 */ /* 0x000fe400000000ff */
[----:B------:R-:W-:-:S03]  /*4c550*/  LOP3.LUT R35, R35, 0xfffffbff, RZ, 0xc0, !PT ;  /* 0xfffffbff23237812 */ /* 0x000fc600078ec0ff */
[----:B----4-:R0:W-:Y:S06]  /*4c560*/  @P2 STG.E.U8 desc[UR40][R8.64], R0 ;  /* 0x0000000008002986 */ /* 0x0101ec000c101128 */
[----:B------:R-:W-:Y:S02]  /*4c570*/  @P4 LOP3.LUT R35, R35, 0x400, RZ, 0xfc, !PT ;  /* 0x0000040023234812 */ /* 0x000fe400078efcff */
[----:B------:R-:W-:Y:S02]  /*4c580*/  LOP3.LUT P4, RZ, R6, 0x1, RZ, 0xc0, !PT ;  /* 0x0000000106ff7812 */ /* 0x000fe4000788c0ff */
[----:B0-----:R-:W-:-:S05]  /*4c590*/  PRMT R0, R34, 0x7773, RZ ;  /* 0x0000777322007816 */ /* 0x001fca00000000ff */
[----:B------:R0:W-:Y:S01]  /*4c5a0*/  @P3 STG.E.U8 desc[UR40][R32.64], R0 ;  /* 0x0000000020003986 */ /* 0x0001e2000c101128 */
[----:B------:R-:W-:-:S03]  /*4c5b0*/  LOP3.LUT R35, R35, 0xfffff7ff, RZ, 0xc0, !PT ;  /* 0xfffff7ff23237812 */ /* 0x000fc600078ec0ff */
[----:B0-----:R-:W4:Y:S04]  /*4c5c0*/  LDL.LU R0, [R1+0x84] ;  /* 0x0000840001007983 */ /* 0x001f280000300800 */
[----:B------:R-:W4:Y:S01]  /*4c5d0*/  LDL.LU.64 R12, [R1+0x798] ;  /* 0x00079800010c7983 */ /* 0x000f220000300a00 */
[----:B------:R-:W-:Y:S02]  /*4c5e0*/  @P4 LOP3.LUT R35, R35, 0x800, RZ, 0xfc, !PT ;  /* 0x0000080023234812 */ /* 0x000fe400078efcff */
[----:B------:R-:W-:Y:S01]  /*4c5f0*/  LOP3.LUT P4, RZ, R5, 0x80000000, RZ, 0xc0, !PT ;  /* 0x8000000005ff7812 */ /* 0x000fe2000788c0ff */
[----:B------:R-:W4:Y:S01]  /*4c600*/  LDL.LU.64 R10, [R1+0x790] ;  /* 0x00079000010a7983 */ /* 0x000f220000300a00 */
[----:B------:R-:W-:-:S03]  /*4c610*/  PRMT R5, R37, 0x7772, RZ ;  /* 0x0000777225057816 */ /* 0x000fc600000000ff */
[----:B------:R-:W4:Y:S04]  /*4c620*/  LDL.LU.64 R8, [R1+0x788] ;  /* 0x0007880001087983 */ /* 0x000f280000300a00 */
[----:B------:R-:W4:Y:S04]  /*4c630*/  LDL.LU R34, [R1+0x88] ;  /* 0x0000880001227983 */ /* 0x000f280000300800 */
[----:B------:R0:W-:Y:S01]  /*4c640*/  @P4 STG.E.U8 desc[UR40][R30.64], R5 ;  /* 0x000000051e004986 */ /* 0x0001e2000c101128 */
[----:B------:R-:W-:-:S03]  /*4c650*/  LOP3.LUT P4, RZ, R35, 0x800, RZ, 0xc0, !PT ;  /* 0x0000080023ff7812 */ /* 0x000fc6000788c0ff */
[----:B------:R-:W4:Y:S01]  /*4c660*/  LDL.LU.64 R32, [R1+0x780] ;  /* 0x0007800001207983 */ /* 0x000f220000300a00 */
[----:B0-----:R-:W-:-:S03]  /*4c670*/  PRMT R5, R37, 0x7773, RZ ;  /* 0x0000777325057816 */ /* 0x001fc600000000ff */
[----:B------:R-:W4:Y:S06]  /*4c680*/  LDL.LU.64 R30, [R1+0x778] ;  /* 0x00077800011e7983 */ /* 0x000f2c0000300a00 */
[----:B------:R0:W-:Y:S01]  /*4c690*/  @P4 STG.E.U8 desc[UR40][R28.64], R5 ;  /* 0x000000051c004986 */ /* 0x0001e2000c101128 */
[----:B------:R-:W-:-:S03]  /*4c6a0*/  LOP3.LUT P4, RZ, R35, 0x400, RZ, 0xc0, !PT ;  /* 0x0000040023ff7812 */ /* 0x000fc6000788c0ff */
[----:B------:R-:W4:Y:S04]  /*4c6b0*/  LDL.LU.64 R36, [R1+0x770] ;  /* 0x0007700001247983 */ /* 0x000f280000300a00 */
[----:B0-----:R-:W4:Y:S01]  /*4c6c0*/  LDL.LU.64 R28, [R1+0x768] ;  /* 0x00076800011c7983 */ /* 0x001f220000300a00 */
[----:B------:R-:W-:-:S03]  /*4c6d0*/  PRMT R5, R7, 0x7772, RZ ;  /* 0x0000777207057816 */ /* 0x000fc600000000ff */
[----:B------:R-:W4:Y:S04]  /*4c6e0*/  LDL.LU R20, [R1+0x8c] ;  /* 0x00008c0001147983 */ /* 0x000f280000300800 */
[----:B--2---:R0:W-:Y:S04]  /*4c6f0*/  @P4 STG.E.U8 desc[UR40][R26.64], R5 ;  /* 0x000000051a004986 */ /* 0x0041e8000c101128 */
[----:B0-----:R-:W2:Y:S01]  /*4c700*/  LDL.LU.64 R26, [R1+0x760] ;  /* 0x00076000011a7983 */ /* 0x001ea20000300a00 */
[----:B------:R-:W-:Y:S02]  /*4c710*/  LOP3.LUT P4, RZ, R35, 0x200, RZ, 0xc0, !PT ;  /* 0x0000020023ff7812 */ /* 0x000fe4000788c0ff */
[----:B------:R-:W-:-:S02]  /*4c720*/  PRMT R5, R7, 0x7773, RZ ;  /* 0x0000777307057816 */ /* 0x000fc400000000ff */
[----:B------:R-:W-:Y:S01]  /*4c730*/  LOP3.LUT P5, RZ, R6, 0x100, RZ, 0xc0, !PT ;  /* 0x0000010006ff7812 */ /* 0x000fe200078ac0ff */
[----:B------:R-:W2:Y:S08]  /*4c740*/  LDL.LU R7, [R1+0x1768] ;  /* 0x0017680001077983 */ /* 0x000eb00000300800 */
[----:B---3--:R0:W-:Y:S01]  /*4c750*/  @P4 STG.E.U8 desc[UR40][R22.64], R5 ;  /* 0x0000000516004986 */ /* 0x0081e2000c101128 */
[----:B------:R-:W-:-:S02]  /*4c760*/  LOP3.LUT P4, RZ, R35, 0x100, RZ, 0xc0, !PT ;  /* 0x0000010023ff7812 */ /* 0x000fc4000788c0ff */
[----:B0-----:R-:W-:-:S11]  /*4c770*/  PRMT R5, R21, 0x7772, RZ ;  /* 0x0000777215057816 */ /* 0x001fd600000000ff */
[----:B------:R0:W-:Y:S01]  /*4c780*/  @P4 STG.E.U8 desc[UR40][R18.64], R5 ;  /* 0x0000000512004986 */ /* 0x0001e2000c101128 */
[----:B------:R-:W-:Y:S02]  /*4c790*/  LOP3.LUT P4, RZ, R35, 0x80, RZ, 0xc0, !PT ;  /* 0x0000008023ff7812 */ /* 0x000fe4000788c0ff */
[----:B0-----:R-:W-:-:S11]  /*4c7a0*/  PRMT R5, R21, 0x7773, RZ ;  /* 0x0000777315057816 */ /* 0x001fd600000000ff */
[----:B------:R0:W-:Y:S01]  /*4c7b0*/  @P4 STG.E.U8 desc[UR40][R16.64], R5 ;  /* 0x0000000510004986 */ /* 0x0001e2000c101128 */
[----:B------:R-:W-:Y:S02]  /*4c7c0*/  LOP3.LUT P4, RZ, R35, 0x40, RZ, 0xc0, !PT ;  /* 0x0000004023ff7812 */ /* 0x000fe4000788c0ff */
[----:B0-----:R-:W-:-:S11]  /*4c7d0*/  PRMT R5, R24, 0x7772, RZ ;  /* 0x0000777218057816 */ /* 0x001fd600000000ff */
[----:B------:R0:W-:Y:S01]  /*4c7e0*/  @P4 STG.E.U8 desc[UR40][R14.64], R5 ;  /* 0x000000050e004986 */ /* 0x0001e2000c101128 */
[----:B------:R-:W-:Y:S02]  /*4c7f0*/  LOP3.LUT P4, RZ, R35, 0x20, RZ, 0xc0, !PT ;  /* 0x0000002023ff7812 */ /* 0x000fe4000788c0ff */
[----:B0-----:R-:W-:-:S11]  /*4c800*/  PRMT R5, R24, 0x7773, RZ ;  /* 0x0000777318057816 */ /* 0x001fd600000000ff */
[----:B----4-:R0:W-:Y:S01]  /*4c810*/  @P4 STG.E.U8 desc[UR40][R12.64], R5 ;  /* 0x000000050c004986 */ /* 0x0101e2000c101128 */
[----:B------:R-:W-:Y:S02]  /*4c820*/  LOP3.LUT P4, RZ, R35, 0x10, RZ, 0xc0, !PT ;  /* 0x0000001023ff7812 */ /* 0x000fe4000788c0ff */
[----:B------:R-:W-:Y:S02]  /*4c830*/  LOP3.LUT P6, RZ, R6, 0x200, RZ, 0xc0, !PT ;  /* 0x0000020006ff7812 */ /* 0x000fe400078cc0ff */
[----:B0-----:R-:W-:-:S09]  /*4c840*/  PRMT R5, R3, 0x7770, RZ ;  /* 0x0000777003057816 */ /* 0x001fd200000000ff */
[----:B------:R0:W-:Y:S01]  /*4c850*/  @P4 STG.E.U8 desc[UR40][R10.64], R5 ;  /* 0x000000050a004986 */ /* 0x0001e2000c101128 */
[----:B------:R-:W-:Y:S02]  /*4c860*/  LOP3.LUT P0, RZ, R6, 0x400, RZ, 0xc0, !PT ;  /* 0x0000040006ff7812 */ /* 0x000fe4000780c0ff */
[----:B0-----:R-:W-:-:S05]  /*4c870*/  PRMT R5, R3, 0x7771, RZ ;  /* 0x0000777103057816 */ /* 0x001fca00000000ff */
        /* <DEDUP_REMOVED lines=8> */
[C---:B0-----:R-:W-:Y:S01]  /*4c900*/  PRMT R5, R34.reuse, 0x7770, RZ ;  /* 0x0000777022057816 */ /* 0x041fe200000000ff */
[----:B------:R-:W3:Y:S04]  /*4c910*/  LDL.LU.64 R30, [R1+0x758] ;  /* 0x00075800011e7983 */ /* 0x000ee80000300a00 */
[----:B------:R0:W-:Y:S02]  /*4c920*/  @P1 STG.E.U8 desc[UR40][R36.64], R5 ;  /* 0x0000000524001986 */ /* 0x0001e4000c101128 */
[----:B0-----:R-:W-:-:S05]  /*4c930*/  PRMT R5, R34, 0x7771, RZ ;  /* 0x0000777122057816 */ /* 0x001fca00000000ff */
[----:B------:R0:W-:Y:S02]  /*4c940*/  @P2 STG.E.U8 desc[UR40][R28.64], R5 ;  /* 0x000000051c002986 */ /* 0x0001e4000c101128 */
[----:B0-----:R-:W-:Y:S02]  /*4c950*/  PRMT R5, R20, 0x7770, RZ ;  /* 0x0000777014057816 */ /* 0x001fe400000000ff */
[----:B------:R-:W4:Y:S04]  /*4c960*/  LDL.LU.64 R28, [R1+0x750] ;  /* 0x00075000011c7983 */ /* 0x000f280000300a00 */
[----:B--2---:R0:W-:Y:S04]  /*4c970*/  @P3 STG.E.U8 desc[UR40][R26.64], R5 ;  /* 0x000000051a003986 */ /* 0x0041e8000c101128 */
[----:B0-----:R-:W2:Y:S04]  /*4c980*/  LDL.LU.64 R26, [R1+0x748] ;  /* 0x00074800011a7983 */ /* 0x001ea80000300a00 */
[----:B------:R-:W2:Y:S04]  /*4c990*/  LDL.LU.64 R12, [R1+0x740] ;  /* 0x00074000010c7983 */ /* 0x000ea80000300a00 */
[----:B------:R-:W2:Y:S04]  /*4c9a0*/  LDL.LU.64 R32, [R1+0x738] ;  /* 0x0007380001207983 */ /* 0x000ea80000300a00 */
[----:B------:R-:W2:Y:S04]  /*4c9b0*/  LDL.LU R36, [R1+0x70] ;  /* 0x0000700001247983 */ /* 0x000ea80000300800 */
[----:B------:R-:W4:Y:S01]  /*4c9c0*/  LDL.LU R37, [R1+0x74] ;  /* 0x0000740001257983 */ /* 0x000f220000300800 */
[----:B------:R-:W-:-:S02]  /*4c9d0*/  LOP3.LUT P0, RZ, R6, 0x4000, RZ, 0xc0, !PT ;  /* 0x0000400006ff7812 */ /* 0x000fc4000780c0ff */
[----:B------:R-:W-:Y:S01]  /*4c9e0*/  PRMT R5, R20, 0x7771, RZ ;  /* 0x0000777114057816 */ /* 0x000fe200000000ff */
[----:B------:R-:W4:Y:S01]  /*4c9f0*/  LDL.LU R21, [R1+0x78] ;  /* 0x0000780001157983 */ /* 0x000f220000300800 */
[----:B------:R-:W-:-:S03]  /*4ca00*/  LOP3.LUT P1, RZ, R6, 0x8000, RZ, 0xc0, !PT ;  /* 0x0000800006ff7812 */ /* 0x000fc6000782c0ff */
[----:B------:R-:W4:Y:S01]  /*4ca10*/  LDL.LU R8, [R1+0x7c] ;  /* 0x00007c0001087983 */ /* 0x000f220000300800 */
[----:B------:R-:W-:-:S05]  /*4ca20*/  LOP3.LUT P2, RZ, R6, 0x10000, RZ, 0xc0, !PT ;  /* 0x0001000006ff7812 */ /* 0x000fca000784c0ff */
[----:B---3--:R0:W-:Y:S04]  /*4ca30*/  @P0 STG.E.U8 desc[UR40][R30.64], R5 ;  /* 0x000000051e000986 */ /* 0x0081e8000c101128 */
[----:B0-----:R-:W3:Y:S04]  /*4ca40*/  LDL.LU.64 R30, [R1+0x730] ;  /* 0x00073000011e7983 */ /* 0x001ee80000300a00 */
[----:B------:R-:W3:Y:S01]  /*4ca50*/  LDL.LU R9, [R1+0x60] ;  /* 0x0000600001097983 */ /* 0x000ee20000300800 */
[----:B--2---:R-:W-:-:S05]  /*4ca60*/  PRMT R5, R36, 0x7770, RZ ;  /* 0x0000777024057816 */ /* 0x004fca00000000ff */
[----:B----4-:R0:W-:Y:S04]  /*4ca70*/  @P1 STG.E.U8 desc[UR40][R28.64], R5 ;  /* 0x000000051c001986 */ /* 0x0101e8000c101128 */
[----:B0-----:R-:W2:Y:S01]  /*4ca80*/  LDL.LU.64 R28, [R1+0x728] ;  /* 0x00072800011c7983 */ /* 0x001ea20000300a00 */
[----:B------:R-:W-:-:S05]  /*4ca90*/  PRMT R5, R36, 0x7771, RZ ;  /* 0x0000777124057816 */ /* 0x000fca00000000ff */
[----:B------:R0:W-:Y:S04]  /*4caa0*/  @P2 STG.E.U8 desc[UR40][R26.64], R5 ;  /* 0x000000051a002986 */ /* 0x0001e8000c101128 */
[----:B0-----:R-:W4:Y:S01]  /*4cab0*/  LDL.LU.64 R26, [R1+0x720] ;  /* 0x00072000011a7983 */ /* 0x001f220000300a00 */
[----:B------:R-:W-:Y:S02]  /*4cac0*/  LOP3.LUT P4, RZ, R6, 0x4000000, RZ, 0xc0, !PT ;  /* 0x0400000006ff7812 */ /* 0x000fe4000788c0ff */
[----:B------:R-:W-:Y:S01]  /*4cad0*/  LOP3.LUT R2, R2, 0xefffffff, RZ, 0xc0, !PT ;  /* 0xefffffff02027812 */ /* 0x000fe200078ec0ff */
[----:B------:R-:W4:Y:S10]  /*4cae0*/  LDL.LU R5, [R1+0x68] ;  /* 0x0000680001057983 */ /* 0x000f340000300800 */
[----:B------:R-:W-:-:S02]  /*4caf0*/  @P4 LOP3.LUT R2, R2, 0x10000000, RZ, 0xfc, !PT ;  /* 0x1000000002024812 */ /* 0x000fc400078efcff */
        /* <DEDUP_REMOVED lines=19> */
[----:B------:R-:W-:Y:S02]  /*4cc30*/  LOP3.LUT P4, RZ, R6, 0x80000, RZ, 0xc0, !PT ;  /* 0x0008000006ff7812 */ /* 0x000fe4000788c0ff */
[----:B------:R-:W-:Y:S02]  /*4cc40*/  LOP3.LUT R35, R35, 0xfffffff7, RZ, 0xc0, !PT ;  /* 0xfffffff723237812 */ /* 0x000fe400078ec0ff */
[----:B------:R-:W-:-:S09]  /*4cc50*/  PRMT R10, R37, 0x7770, RZ ;  /* 0x00007770250a7816 */ /* 0x000fd200000000ff */
[----:B------:R-:W-:Y:S02]  /*4cc60*/  @P4 LOP3.LUT R35, R35, 0x8, RZ, 0xfc, !PT ;  /* 0x0000000823234812 */ /* 0x000fe400078efcff */
[----:B------:R-:W-:Y:S01]  /*4cc70*/  LOP3.LUT P4, RZ, R6, 0x40000, RZ, 0xc0, !PT ;  /* 0x0004000006ff7812 */ /* 0x000fe2000788c0ff */
[----:B------:R0:W-:Y:S02]  /*4cc80*/  @P3 STG.E.U8 desc[UR40][R12.64], R10 ;  /* 0x0000000a0c003986 */ /* 0x0001e4000c101128 */
[----:B0-----:R-:W-:-:S10]  /*4cc90*/  PRMT R10, R37, 0x7771, RZ ;  /* 0x00007771250a7816 */ /* 0x001fd400000000ff */
[----:B------:R0:W-:Y:S01]  /*4cca0*/  @P4 STG.E.U8 desc[UR40][R32.64], R10 ;  /* 0x0000000a20004986 */ /* 0x0001e2000c101128 */
[----:B------:R-:W-:Y:S02]  /*4ccb0*/  LOP3.LUT P4, RZ, R35, 0x8, RZ, 0xc0, !PT ;  /* 0x0000000823ff7812 */ /* 0x000fe4000788c0ff */
[C---:B------:R-:W-:Y:S01]  /*4ccc0*/  LOP3.LUT P5, RZ, R6.reuse, 0x8000000, RZ, 0xc0, !PT ;  /* 0x0800000006ff7812 */ /* 0x040fe200078ac0ff */
[----:B------:R1:W-:Y:S01]  /*4ccd0*/  STL [R1+0x1618], R6 ;  /* 0x0016180601007387 */ /* 0x0003e20000100800 */
[C---:B------:R-:W-:Y:S02]  /*4cce0*/  LOP3.LUT P6, RZ, R6.reuse, 0x10000000, RZ, 0xc0, !PT ;  /* 0x1000000006ff7812 */ /* 0x040fe400078cc0ff */
[----:B0-----:R-:W-:Y:S02]  /*4ccf0*/  PRMT R10, R21, 0x7770, RZ ;  /* 0x00007770150a7816 */ /* 0x001fe400000000ff */
[----:B------:R-:W-:-:S05]  /*4cd00*/  LOP3.LUT P0, RZ, R6, 0x20000000, RZ, 0xc0, !PT ;  /* 0x2000000006ff7812 */ /* 0x000fca000780c0ff */
[----:B---3--:R-:W-:Y:S01]  /*4cd10*/  @P4 STG.E.U8 desc[UR40][R30.64], R10 ;  /* 0x0000000a1e004986 */ /* 0x008fe2000c101128 */
[----:B------:R-:W-:Y:S02]  /*4cd20*/  LOP3.LUT P4, RZ, R35, 0x4, RZ, 0xc0, !PT ;  /* 0x0000000423ff7812 */ /* 0x000fe4000788c0ff */
[C---:B------:R-:W-:Y:S02]  /*4cd30*/  LOP3.LUT P1, RZ, R6.reuse, 0x40000000, RZ, 0xc0, !PT ;  /* 0x4000000006ff7812 */ /* 0x040fe4000782c0ff */
[----:B------:R-:W-:Y:S02]  /*4cd40*/  LOP3.LUT P2, RZ, R6, 0x80000000, RZ, 0xc0, !PT ;  /* 0x8000000006ff7812 */ /* 0x000fe4000784c0ff */
[----:B-1----:R-:W3:Y:S04]  /*4cd50*/  LDL.LU R6, [R1+0x64] ;  /* 0x0000640001067983 */ /* 0x002ee80000300800 */
[----:B------:R-:W3:Y:S04]  /*4cd60*/  LDL.LU R16, [R1+0x6c] ;  /* 0x00006c0001107983 */ /* 0x000ee80000300800 */
[----:B------:R-:W3:Y:S01]  /*4cd70*/  LDL.LU.64 R22, [R1+0x708] ;  /* 0x0007080001167983 */ /* 0x000ee20000300a00 */
[----:B------:R-:W-:-:S03]  /*4cd80*/  PRMT R24, R21, 0x7771, RZ ;  /* 0x0000777115187816 */ /* 0x000fc600000000ff */
[----:B------:R-:W3:Y:S04]  /*4cd90*/  LDL.LU.64 R18, [R1+0x700] ;  /* 0x0007000001127983 */ /* 0x000ee80000300a00 */
[----:B------:R-:W3:Y:S04]  /*4cda0*/  LDL.LU.64 R14, [R1+0x6f8] ;  /* 0x0006f800010e7983 */ /* 0x000ee80000300a00 */
[----:B------:R0:W-:Y:S04]  /*4cdb0*/  STL.64 [R1+0x1748], R36 ;  /* 0x0017482401007387 */ /* 0x0001e80000100a00 */
[----:B0-----:R-:W3:Y:S04]  /*4cdc0*/  LDL.LU.64 R36, [R1+0x710] ;  /* 0x0007100001247983 */ /* 0x001ee80000300a00 */
[----:B------:R-:W3:Y:S04]  /*4cdd0*/  LDL.LU R17, [R1+0x50] ;  /* 0x0000500001117983 */ /* 0x000ee80000300800 */
[----:B------:R-:W3:Y:S04]  /*4cde0*/  LDL.LU.64 R12, [R1+0x6f0] ;  /* 0x0006f000010c7983 */ /* 0x000ee80000300a00 */
[----:B------:R-:W3:Y:S04]  /*4cdf0*/  LDL.LU.64 R10, [R1+0x6e8] ;  /* 0x0006e800010a7983 */ /* 0x000ee80000300a00 */
[----:B------:R-:W3:Y:S04]  /*4ce00*/  LDL.LU.64 R32, [R1+0x6e0] ;  /* 0x0006e00001207983 */ /* 0x000ee80000300a00 */
[----:B------:R-:W3:Y:S04]  /*4ce10*/  LDL.LU.64 R30, [R1+0x6d8] ;  /* 0x0006d800011e7983 */ /* 0x000ee80000300a00 */
[----:B--2---:R0:W-:Y:S04]  /*4ce20*/  @P4 STG.E.U8 desc[UR40][R28.64], R24 ;  /* 0x000000181c004986 */ /* 0x0041e8000c101128 */
[----:B0-----:R-:W2:Y:S04]  /*4ce30*/  LDL.LU.64 R28, [R1+0x6d0] ;  /* 0x0006d000011c7983 */ /* 0x001ea80000300a00 */
[----:B------:R0:W-:Y:S04]  /*4ce40*/  STL.64 [R1+0x1750], R20 ;  /* 0x0017501401007387 */ /* 0x0001e80000100a00 */
[----:B0-----:R-:W2:Y:S01]  /*4ce50*/  LDL.LU.64 R20, [R1+0x718] ;  /* 0x0007180001147983 */ /* 0x001ea20000300a00 */
[----:B------:R-:W-:-:S02]  /*4ce60*/  LOP3.LUT P4, RZ, R35, 0x2, RZ, 0xc0, !PT ;  /* 0x0000000223ff7812 */ /* 0x000fc4000788c0ff */
[----:B------:R-:W-:-:S11]  /*4ce70*/  PRMT R24, R8, 0x7770, RZ ;  /* 0x0000777008187816 */ /* 0x000fd600000000ff */
[----:B----4-:R0:W-:Y:S04]  /*4ce80*/  @P4 STG.E.U8 desc[UR40][R26.64], R24 ;  /* 0x000000181a004986 */ /* 0x0101e8000c101128 */
[----:B0-----:R-:W4:Y:S01]  /*4ce90*/  LDL.LU.64 R26, [R1+0x6c8] ;  /* 0x0006c800011a7983 */ /* 0x001f220000300a00 */
[----:B------:R-:W-:Y:S02]  /*4cea0*/  LOP3.LUT P4, RZ, R35, 0x1, RZ, 0xc0, !PT ;  /* 0x0000000123ff7812 */ /* 0x000fe4000788c0ff */
[----:B------:R-:W-:Y:S02]  /*4ceb0*/  PRMT R35, R8, 0x7771, RZ ;  /* 0x0000777108237816 */ /* 0x000fe400000000ff */
[----:B------:R-:W-:Y:S01]  /*4cec0*/  LOP3.LUT P3, RZ, R7, 0x1, RZ, 0xc0, !PT ;  /* 0x0000000107ff7812 */ /* 0x000fe2000786c0ff */
[----:B------:R-:W-:Y:S04]  /*4ced0*/  STL.64 [R1+0x1760], R8 ;  /* 0x0017600801007387 */ /* 0x000fe80000100a00 */
[----:B---3--:R-:W-:Y:S04]  /*4cee0*/  STL.64 [R1+0x1720], R16 ;  /* 0x0017201001007387 */ /* 0x008fe80000100a00 */
[----:B--2---:R0:W-:Y:S01]  /*4cef0*/  @P4 STG.E.U8 desc[UR40][R20.64], R35 ;  /* 0x0000002314004986 */ /* 0x0041e2000c101128 */
        /* <DEDUP_REMOVED lines=11> */
[----:B------:R0:W-:Y:S02]  /*4cfb0*/  @P4 STG.E.U8 desc[UR40][R14.64], R35 ;  /* 0x000000230e004986 */ /* 0x0001e4000c101128 */
[C---:B0-----:R-:W-:Y:S02]  /*4cfc0*/  PRMT R35, R5.reuse, 0x7770, RZ ;  /* 0x0000777005237816 */ /* 0x041fe400000000ff */
[----:B------:R-:W2:Y:S04]  /*4cfd0*/  LDL.LU.64 R14, [R1+0x6c0] ;  /* 0x0006c000010e7983 */ /* 0x000ea80000300a00 */
        /* <DEDUP_REMOVED lines=10> */
[----:B----4-:R0:W-:Y:S02]  /*4d080*/  @P3 STG.E.U8 desc[UR40][R26.64], R35 ;  /* 0x000000231a003986 */ /* 0x0101e4000c101128 */
[----:B0-----:R-:W-:Y:S02]  /*4d090*/  IMAD.MOV.U32 R27, RZ, RZ, R25 ;  /* 0x000000ffff1b7224 */ /* 0x001fe400078e0019 */
[----:B------:R-:W3:Y:S04]  /*4d0a0*/  LDL.LU.64 R24, [R1+0x6b8] ;  /* 0x0006b80001187983 */ /* 0x000ee80000300a00 */
[----:B------:R-:W4:Y:S04]  /*4d0b0*/  LDL.LU.64 R12, [R1+0x6b0] ;  /* 0x0006b000010c7983 */ /* 0x000f280000300a00 */
[----:B------:R-:W2:Y:S04]  /*4d0c0*/  LDL.LU.64 R10, [R1+0x6a8] ;  /* 0x0006a800010a7983 */ /* 0x000ea80000300a00 */
[----:B------:R-:W2:Y:S04]  /*4d0d0*/  LDL.LU.64 R30, [R1+0x6a0] ;  /* 0x0006a000011e7983 */ /* 0x000ea80000300a00 */
[----:B------:R-:W2:Y:S04]  /*4d0e0*/  LDL.LU.64 R28, [R1+0x698] ;  /* 0x00069800011c7983 */ /* 0x000ea80000300a00 */
[----:B------:R-:W2:Y:S04]  /*4d0f0*/  LDL.LU R33, [R1+0x54] ;  /* 0x0000540001217983 */ /* 0x000ea80000300800 */
[----:B------:R-:W3:Y:S04]  /*4d100*/  LDL.LU R32, [R1+0x58] ;  /* 0x0000580001207983 */ /* 0x000ee80000300800 */
[----:B------:R-:W3:Y:S04]  /*4d110*/  LDL.LU R26, [R1+0x5c] ;  /* 0x00005c00011a7983 */ /* 0x000ee80000300800 */
[----:B------:R-:W3:Y:S04]  /*4d120*/  LDL.LU.64 R8, [R1+0x690] ;  /* 0x0006900001087983 */ /* 0x000ee80000300a00 */
[----:B------:R-:W3:Y:S04]  /*4d130*/  LDL.LU.64 R20, [R1+0x688] ;  /* 0x0006880001147983 */ /* 0x000ee80000300a00 */
[----:B------:R-:W3:Y:S01]  /*4d140*/  LDL.LU.64 R36, [R1+0x680] ;  /* 0x0006800001247983 */ /* 0x000ee20000300a00 */
[----:B------:R-:W-:-:S02]  /*4d150*/  LOP3.LUT P0, RZ, R7, 0x2, RZ, 0xc0, !PT ;  /* 0x0000000207ff7812 */ /* 0x000fc4000780c0ff */
[C---:B------:R-:W-:Y:S02]  /*4d160*/  LOP3.LUT P1, RZ, R7.reuse, 0x4, RZ, 0xc0, !PT ;  /* 0x0000000407ff7812 */ /* 0x040fe4000782c0ff */
        /* <DEDUP_REMOVED lines=18> */
[----:B--2---:R-:W-:-:S05]  /*4d290*/  PRMT R35, R33, 0x7770, RZ ;  /* 0x0000777021237816 */ /* 0x004fca00000000ff */
[----:B------:R0:W-:Y:S02]  /*4d2a0*/  @P0 STG.E.U8 desc[UR40][R14.64], R35 ;  /* 0x000000230e000986 */ /* 0x0001e4000c101128 */
[----:B0-----:R-:W-:-:S05]  /*4d2b0*/  PRMT R35, R33, 0x7771, RZ ;  /* 0x0000777121237816 */ /* 0x001fca00000000ff */
[----:B---3--:R0:W-:Y:S04]  /*4d2c0*/  @P1 STG.E.U8 desc[UR40][R24.64], R35 ;  /* 0x0000002318001986 */ /* 0x0081e8000c101128 */
[----:B0-----:R-:W2:Y:S01]  /*4d2d0*/  LDL.LU.64 R24, [R1+0x678] ;  /* 0x0006780001187983 */ /* 0x001ea20000300a00 */
[C---:B------:R-:W-:Y:S02]  /*4d2e0*/  LOP3.LUT P4, RZ, R7.reuse, 0x80, RZ, 0xc0, !PT ;  /* 0x0000008007ff7812 */ /* 0x040fe4000788c0ff */
[----:B------:R-:W-:Y:S01]  /*4d2f0*/  LOP3.LUT R2, R2, 0xfbffffff, RZ, 0xc0, !PT ;  /* 0xfbffffff02027812 */ /* 0x000fe200078ec0ff */
[----:B------:R-:W3:Y:S01]  /*4d300*/  LDL.LU.64 R16, [R1+0x670] ;  /* 0x0006700001107983 */ /* 0x000ee20000300a00 */
[C---:B------:R-:W-:Y:S02]  /*4d310*/  LOP3.LUT P2, RZ, R7.reuse, 0x8, RZ, 0xc0, !PT ;  /* 0x0000000807ff7812 */ /* 0x040fe4000784c0ff */
[----:B------:R-:W-:Y:S01]  /*4d320*/  LOP3.LUT P3, RZ, R7, 0x10, RZ, 0xc0, !PT ;  /* 0x0000001007ff7812 */ /* 0x000fe2000786c0ff */
[----:B------:R-:W3:Y:S01]  /*4d330*/  LDL.LU.64 R22, [R1+0x668] ;  /* 0x0006680001167983 */ /* 0x000ee20000300a00 */
[----:B------:R-:W-:-:S03]  /*4d340*/  PRMT R35, R32, 0x7770, RZ ;  /* 0x0000777020237816 */ /* 0x000fc600000000ff */
[----:B------:R-:W3:Y:S02]  /*4d350*/  LDL.LU.64 R18, [R1+0x660] ;  /* 0x0006600001127983 */ /* 0x000ee40000300a00 */
[----:B------:R-:W-:Y:S02]  /*4d360*/  @P4 LOP3.LUT R2, R2, 0x4000000, RZ, 0xfc, !PT ;  /* 0x0400000002024812 */ /* 0x000fe400078efcff */
[----:B------:R-:W-:Y:S01]  /*4d370*/  LOP3.LUT P4, RZ, R7, 0x40, RZ, 0xc0, !PT ;  /* 0x0000004007ff7812 */ /* 0x000fe2000788c0ff */
[----:B------:R-:W3:Y:S01]  /*4d380*/  LDL.LU.64 R14, [R1+0x658] ;  /* 0x00065800010e7983 */ /* 0x000ee20000300a00 */
[----:B------:R-:W-:-:S03]  /*4d390*/  LOP3.LUT R2, R2, 0xf7ffffff, RZ, 0xc0, !PT ;  /* 0xf7ffffff02027812 */ /* 0x000fc600078ec0ff */
[----:B----4-:R0:W-:Y:S08]  /*4d3a0*/  @P2 STG.E.U8 desc[UR40][R12.64], R35 ;  /* 0x000000230c002986 */ /* 0x0101f0000c101128 */
[----:B------:R-:W-:Y:S02]  /*4d3b0*/  @P4 LOP3.LUT R2, R2, 0x8000000, RZ, 0xfc, !PT ;  /* 0x0800000002024812 */ /* 0x000fe400078efcff */
[----:B------:R-:W-:-:S02]  /*4d3c0*/  LOP3.LUT P4, RZ, R7, 0x20, RZ, 0xc0, !PT ;  /* 0x0000002007ff7812 */ /* 0x000fc4000788c0ff */
[----:B0-----:R-:W-:Y:S01]  /*4d3d0*/  PRMT R35, R32, 0x7771, RZ ;  /* 0x0000777120237816 */ /* 0x001fe200000000ff */
[----:B------:R-:W4:Y:S04]  /*4d3e0*/  LDL.LU.64 R12, [R1+0x650] ;  /* 0x00065000010c7983 */ /* 0x000f280000300a00 */
[----:B------:R0:W-:Y:S02]  /*4d3f0*/  @P3 STG.E.U8 desc[UR40][R10.64], R35 ;  /* 0x000000230a003986 */ /* 0x0001e4000c101128 */
[----:B0-----:R-:W-:Y:S02]  /*4d400*/  PRMT R35, R26, 0x7770, RZ ;  /* 0x000077701a237816 */ /* 0x001fe400000000ff */
[----:B------:R-:W4:Y:S04]  /*4d410*/  LDL.LU.64 R10, [R1+0x648] ;  /* 0x00064800010a7983 */ /* 0x000f280000300a00 */
[----:B------:R0:W-:Y:S01]  /*4d420*/  @P4 STG.E.U8 desc[UR40][R30.64], R35 ;  /* 0x000000231e004986 */ /* 0x0001e2000c101128 */
[----:B------:R-:W-:-:S02]  /*4d430*/  LOP3.LUT P4, RZ, R2, 0x8000000, RZ, 0xc0, !PT ;  /* 0x0800000002ff7812 */ /* 0x000fc4000788c0ff */
[----:B0-----:R-:W-:Y:S01]  /*4d440*/  PRMT R35, R26, 0x7771, RZ ;  /* 0x000077711a237816 */ /* 0x001fe200000000ff */
[----:B------:R-:W4:Y:S10]  /*4d450*/  LDL.LU.64 R30, [R1+0x640] ;  /* 0x00064000011e7983 */ /* 0x000f340000300a00 */
        /* <DEDUP_REMOVED lines=9> */
[----:B------:R-:W-:-:S03]  /*4d4f0*/  LOP3.LUT P4, RZ, R2, 0x1000000, RZ, 0xc0, !PT ;  /* 0x0100000002ff7812 */ /* 0x000fc6000788c0ff */
[----:B------:R-:W4:Y:S04]  /*4d500*/  LDL.LU R3, [R1+0x1758] ;  /* 0x0017580001037983 */ /* 0x000f280000300800 */
[----:B0-----:R-:W4:Y:S01]  /*4d510*/  LDL.LU.64 R20, [R1+0x1750] ;  /* 0x0017500001147983 */ /* 0x001f220000300a00 */
[----:B------:R-:W-:-:S05]  /*4d520*/  PRMT R35, R0, 0x7772, RZ ;  /* 0x0000777200237816 */ /* 0x000fca00000000ff */
[----:B------:R0:W-:Y:S04]  /*4d530*/  @P4 STG.E.U8 desc[UR40][R36.64], R35 ;  /* 0x0000002324004986 */ /* 0x0001e8000c101128 */
[----:B0-----:R-:W4:Y:S01]  /*4d540*/  LDL.LU.64 R36, [R1+0x1748] ;  /* 0x0017480001247983 */ /* 0x001f220000300a00 */
[----:B------:R-:W-:Y:S02]  /*4d550*/  LOP3.LUT P4, RZ, R2, 0x800000, RZ, 0xc0, !PT ;  /* 0x0080000002ff7812 */ /* 0x000fe4000788c0ff */
[----:B------:R-:W-:Y:S02]  /*4d560*/  PRMT R35, R0, 0x7773, RZ ;  /* 0x0000777300237816 */ /* 0x000fe400000000ff */
[----:B------:R-:W4:Y:S09]  /*4d570*/  LDL.LU R0, [R1+0x1740] ;  /* 0x0017400001007983 */ /* 0x000f320000300800 */
[----:B--2---:R0:W-:Y:S04]  /*4d580*/  @P4 STG.E.U8 desc[UR40][R24.64], R35 ;  /* 0x0000002318004986 */ /* 0x0041e8000c101128 */
[----:B0-----:R-:W2:Y:S01]  /*4d590*/  LDL.LU.64 R24, [R1+0x1738] ;  /* 0x0017380001187983 */ /* 0x001ea20000300a00 */
[----:B------:R-:W-:-:S02]  /*4d5a0*/  LOP3.LUT P4, RZ, R2, 0x400000, RZ, 0xc0, !PT ;  /* 0x0040000002ff7812 */ /* 0x000fc4000788c0ff */
[----:B------:R-:W-:-:S11]  /*4d5b0*/  PRMT R35, R34, 0x7772, RZ ;  /* 0x0000777222237816 */ /* 0x000fd600000000ff */
[----:B---3--:R0:W-:Y:S01]  /*4d5c0*/  @P4 STG.E.U8 desc[UR40][R16.64], R35 ;  /* 0x0000002310004986 */ /* 0x0081e2000c101128 */
[----:B------:R-:W-:Y:S02]  /*4d5d0*/  LOP3.LUT P4, RZ, R2, 0x200000, RZ, 0xc0, !PT ;  /* 0x0020000002ff7812 */ /* 0x000fe4000788c0ff */
[----:B0-----:R-:W-:Y:S02]  /*4d5e0*/  PRMT R35, R34, 0x7773, RZ ;  /* 0x0000777322237816 */ /* 0x001fe400000000ff */
[----:B------:R-:W-:Y:S01]  /*4d5f0*/  LOP3.LUT P5, RZ, R7, 0x4000, RZ, 0xc0, !PT ;  /* 0x0000400007ff7812 */ /* 0x000fe200078ac0ff */
[----:B------:R-:W3:Y:S08]  /*4d600*/  LDL.LU R34, [R1+0x1730] ;  /* 0x0017300001227983 */ /* 0x000ef00000300800 */
[----:B------:R4:W-:Y:S01]  /*4d610*/  @P4 STG.E.U8 desc[UR40][R22.64], R35 ;  /* 0x0000002316004986 */ /* 0x0009e2000c101128 */
[----:B------:R-:W-:-:S02]  /*4d620*/  LOP3.LUT P4, RZ, R2, 0x100000, RZ, 0xc0, !PT ;  /* 0x0010000002ff7812 */ /* 0x000fc4000788c0ff */
[C---:B------:R-:W-:Y:S02]  /*4d630*/  LOP3.LUT P6, RZ, R7.reuse, 0x8000, RZ, 0xc0, !PT ;  /* 0x0000800007ff7812 */ /* 0x040fe400078cc0ff */
[C---:B------:R-:W-:Y:S02]  /*4d640*/  LOP3.LUT P0, RZ, R7.reuse, 0x10000, RZ, 0xc0, !PT ;  /* 0x0001000007ff7812 */ /* 0x040fe4000780c0ff */
[C---:B------:R-:W-:Y:S02]  /*4d650*/  LOP3.LUT P1, RZ, R7.reuse, 0x20000, RZ, 0xc0, !PT ;  /* 0x0002000007ff7812 */ /* 0x040fe4000782c0ff */
[C---:B------:R-:W-:Y:S02]  /*4d660*/  LOP3.LUT P2, RZ, R7.reuse, 0x40000, RZ, 0xc0, !PT ;  /* 0x0004000007ff7812 */ /* 0x040fe4000784c0ff */
[----:B------:R-:W-:Y:S02]  /*4d670*/  LOP3.LUT P3, RZ, R7, 0x80000, RZ, 0xc0, !PT ;  /* 0x0008000007ff7812 */ /* 0x000fe4000786c0ff */
[----:B----4-:R-:W-:-:S05]  /*4d680*/  PRMT R35, R20, 0x7772, RZ ;  /* 0x0000777214237816 */ /* 0x010fca00000000ff */
        /* <DEDUP_REMOVED lines=12> */
[----:B--2---:R0:W-:Y:S04]  /*4d750*/  @P3 STG.E.U8 desc[UR40][R24.64], R35 ;  /* 0x0000002318003986 */ /* 0x0041e8000c101128 */
[----:B0-----:R-:W2:Y:S04]  /*4d760*/  LDL.LU.64 R24, [R1+0x1728] ;  /* 0x0017280001187983 */ /* 0x001ea80000300a00 */
[----:B------:R-:W4:Y:S01]  /*4d770*/  LDL.LU.64 R28, [R1+0x628] ;  /* 0x00062800011c7983 */ /* 0x000f220000300a00 */
[----:B------:R-:W-:-:S03]  /*4d780*/  LOP3.LUT R2, R2, 0xffffefff, RZ, 0xc0, !PT ;  /* 0xffffefff02027812 */ /* 0x000fc600078ec0ff */
[----:B------:R-:W4:Y:S04]  /*4d790*/  LDL.LU.64 R14, [R1+0x620] ;  /* 0x00062000010e7983 */ /* 0x000f280000300a00 */
[----:B------:R-:W4:Y:S04]  /*4d7a0*/  LDL.LU.64 R12, [R1+0x618] ;  /* 0x00061800010c7983 */ /* 0x000f280000300a00 */
[----:B------:R-:W4:Y:S04]  /*4d7b0*/  LDL.LU.64 R10, [R1+0x610] ;  /* 0x00061000010a7983 */ /* 0x000f280000300a00 */
[----:B------:R-:W4:Y:S01]  /*4d7c0*/  LDL.LU.64 R30, [R1+0x608] ;  /* 0x00060800011e7983 */ /* 0x000f220000300a00 */
[----:B------:R-:W-:-:S03]  /*4d7d0*/  LOP3.LUT P0, RZ, R7, 0x100000, RZ, 0xc0, !PT ;  /* 0x0010000007ff7812 */ /* 0x000fc6000780c0ff */
[----:B------:R-:W4:Y:S01]  /*4d7e0*/  LDL.LU.64 R36, [R1+0x600] ;  /* 0x0006000001247983 */ /* 0x000f220000300a00 */
[C---:B------:R-:W-:Y:S02]  /*4d7f0*/  LOP3.LUT P1, RZ, R7.reuse, 0x200000, RZ, 0xc0, !PT ;  /* 0x0020000007ff7812 */ /* 0x040fe4000782c0ff */
[C---:B------:R-:W-:Y:S02]  /*4d800*/  LOP3.LUT P2, RZ, R7.reuse, 0x400000, RZ, 0xc0, !PT ;  /* 0x0040000007ff7812 */ /* 0x040fe4000784c0ff */
[----:B------:R-:W-:Y:S01]  /*4d810*/  LOP3.LUT P3, RZ, R7, 0x800000, RZ, 0xc0, !PT ;  /* 0x0080000007ff7812 */ /* 0x000fe2000786c0ff */
[----:B---3--:R-:W-:Y:S01]  /*4d820*/  STL [R1+0x1568], R34 ;  /* 0x0015682201007387 */ /* 0x008fe20000100800 */
[----:B--2---:R-:W-:-:S13]  /*4d830*/  LOP3.LUT P4, RZ, R24, 0x1, RZ, 0xc0, !PT ;  /* 0x0000000118ff7812 */ /* 0x004fda000788c0ff */
        /* <DEDUP_REMOVED lines=23> */
[----:B------:R-:W-:-:S05]  /*4d9b0*/  PRMT R7, R21, 0x7773, RZ ;  /* 0x0000777315077816 */ /* 0x000fca00000000ff */
[----:B----4-:R0:W-:Y:S04]  /*4d9c0*/  @P0 STG.E.U8 desc[UR40][R28.64], R7 ;  /* 0x000000071c000986 */ /* 0x0101e8000c101128 */
[----:B0-----:R-:W2:Y:S04]  /*4d9d0*/  LDL.LU.64 R28, [R1+0x5f8] ;  /* 0x0005f800011c7983 */ /* 0x001ea80000300a00 */
[----:B------:R-:W3:Y:S01]  /*4d9e0*/  LDL.LU.64 R16, [R1+0x5f0] ;  /* 0x0005f00001107983 */ /* 0x000ee20000300a00 */
[----:B------:R-:W-:-:S03]  /*4d9f0*/  PRMT R7, R8, 0x7772, RZ ;  /* 0x0000777208077816 */ /* 0x000fc600000000ff */
[----:B------:R-:W4:Y:S04]  /*4da00*/  LDL.LU.64 R34, [R1+0x5e8] ;  /* 0x0005e80001227983 */ /* 0x000f280000300a00 */
[----:B------:R0:W-:Y:S04]  /*4da10*/  @P1 STG.E.U8 desc[UR40][R14.64], R7 ;  /* 0x000000070e001986 */ /* 0x0001e8000c101128 */
[----:B------:R-:W3:Y:S04]  /*4da20*/  LDL.LU.64 R22, [R1+0x5e0] ;  /* 0x0005e00001167983 */ /* 0x000ee80000300a00 */
[----:B------:R-:W4:Y:S01]  /*4da30*/  LDL.LU.64 R18, [R1+0x5d8] ;  /* 0x0005d80001127983 */ /* 0x000f220000300a00 */
[----:B0-----:R-:W-:-:S03]  /*4da40*/  PRMT R7, R8, 0x7773, RZ ;  /* 0x0000777308077816 */ /* 0x001fc600000000ff */
[----:B------:R-:W4:Y:S04]  /*4da50*/  LDL.LU.64 R20, [R1+0x5d0] ;  /* 0x0005d00001147983 */ /* 0x000f280000300a00 */
[----:B------:R0:W-:Y:S04]  /*4da60*/  @P2 STG.E.U8 desc[UR40][R12.64], R7 ;  /* 0x000000070c002986 */ /* 0x0001e8000c101128 */
[----:B------:R-:W4:Y:S01]  /*4da70*/  LDL.LU.64 R14, [R1+0x5c8] ;  /* 0x0005c800010e7983 */ /* 0x000f220000300a00 */
[----:B0-----:R-:W-:-:S03]  /*4da80*/  PRMT R7, R9, 0x7772, RZ ;  /* 0x0000777209077816 */ /* 0x001fc600000000ff */
[----:B------:R-:W4:Y:S04]  /*4da90*/  LDL.LU.64 R12, [R1+0x5c0] ;  /* 0x0005c000010c7983 */ /* 0x000f280000300a00 */
[----:B------:R0:W-:Y:S02]  /*4daa0*/  @P3 STG.E.U8 desc[UR40][R10.64], R7 ;  /* 0x000000070a003986 */ /* 0x0001e4000c101128 */
[----:B0-----:R-:W-:Y:S02]  /*4dab0*/  PRMT R7, R9, 0x7773, RZ ;  /* 0x0000777309077816 */ /* 0x001fe400000000ff */
[----:B------:R-:W4:Y:S04]  /*4dac0*/  LDL.LU.64 R10, [R1+0x5b8] ;  /* 0x0005b800010a7983 */ /* 0x000f280000300a00 */
[----:B------:R0:W-:Y:S01]  /*4dad0*/  @P4 STG.E.U8 desc[UR40][R30.64], R7 ;  /* 0x000000071e004986 */ /* 0x0001e2000c101128 */
[----:B------:R-:W-:-:S03]  /*4dae0*/  LOP3.LUT P4, RZ, R2, 0x80000, RZ, 0xc0, !PT ;  /* 0x0008000002ff7812 */ /* 0x000fc6000788c0ff */
[----:B------:R-:W4:Y:S01]  /*4daf0*/  LDL.LU.64 R8, [R1+0x5b0] ;  /* 0x0005b00001087983 */ /* 0x000f220000300a00 */
[----:B0-----:R-:W-:-:S03]  /*4db00*/  PRMT R7, R6, 0x7772, RZ ;  /* 0x0000777206077816 */ /* 0x001fc600000000ff */
[----:B------:R-:W4:Y:S06]  /*4db10*/  LDL.LU.64 R30, [R1+0x5a8] ;  /* 0x0005a800011e7983 */ /* 0x000f2c0000300a00 */
[----:B------:R0:W-:Y:S01]  /*4db20*/  @P4 STG.E.U8 desc[UR40][R36.64], R7 ;  /* 0x0000000724004986 */ /* 0x0001e2000c101128 */
[----:B------:R-:W-:Y:S02]  /*4db30*/  LOP3.LUT P4, RZ, R2, 0x40000, RZ, 0xc0, !PT ;  /* 0x0004000002ff7812 */ /* 0x000fe4000788c0ff */
[----:B0-----:R-:W-:Y:S01]  /*4db40*/  PRMT R7, R6, 0x7773, RZ ;  /* 0x0000777306077816 */ /* 0x001fe200000000ff */
[----:B------:R-:W4:Y:S10]  /*4db50*/  LDL.LU.64 R36, [R1+0x5a0] ;  /* 0x0005a00001247983 */ /* 0x000f340000300a00 */
        /* <DEDUP_REMOVED lines=10> */
[C---:B------:R-:W-:Y:S02]  /*4dc00*/  LOP3.LUT P5, RZ, R24.reuse, 0x2, RZ, 0xc0, !PT ;  /* 0x0000000218ff7812 */ /* 0x040fe400078ac0ff */
[C---:B------:R-:W-:Y:S02]  /*4dc10*/  LOP3.LUT P6, RZ, R24.reuse, 0x4, RZ, 0xc0, !PT ;  /* 0x0000000418ff7812 */ /* 0x040fe400078cc0ff */
[C---:B------:R-:W-:Y:S02]  /*4dc20*/  LOP3.LUT P0, RZ, R24.reuse, 0x8, RZ, 0xc0, !PT ;  /* 0x0000000818ff7812 */ /* 0x040fe4000780c0ff */
[C---:B------:R-:W-:Y:S02]  /*4dc30*/  LOP3.LUT P1, RZ, R24.reuse, 0x10, RZ, 0xc0, !PT ;  /* 0x0000001018ff7812 */ /* 0x040fe4000782c0ff */
[----:B------:R-:W-:-:S02]  /*4dc40*/  LOP3.LUT P2, RZ, R24, 0x20, RZ, 0xc0, !PT ;  /* 0x0000002018ff7812 */ /* 0x000fc4000784c0ff */
[----:B---3--:R-:W-:-:S05]  /*4dc50*/  PRMT R7, R16, 0x7772, RZ ;  /* 0x0000777210077816 */ /* 0x008fca00000000ff */
        /* <DEDUP_REMOVED lines=12> */
[----:B0-----:R-:W-:Y:S02]  /*4dd20*/  PRMT R7, R33, 0x7773, RZ ;  /* 0x0000777321077816 */ /* 0x001fe400000000ff */
[----:B------:R-:W3:Y:S04]  /*4dd30*/  LDL.LU.64 R12, [R1+0x590] ;  /* 0x00059000010c7983 */ /* 0x000ee80000300a00 */
[----:B------:R0:W-:Y:S02]  /*4dd40*/  @P6 STG.E.U8 desc[UR40][R10.64], R7 ;  /* 0x000000070a006986 */ /* 0x0001e4000c101128 */
[----:B0-----:R-:W-:-:S05]  /*4dd50*/  PRMT R7, R32, 0x7772, RZ ;  /* 0x0000777220077816 */ /* 0x001fca00000000ff */
[----:B------:R0:W-:Y:S02]  /*4dd60*/  @P0 STG.E.U8 desc[UR40][R8.64], R7 ;  /* 0x0000000708000986 */ /* 0x0001e4000c101128 */
[----:B0-----:R-:W-:-:S05]  /*4dd70*/  PRMT R7, R32, 0x7773, RZ ;  /* 0x0000777320077816 */ /* 0x001fca00000000ff */
[----:B------:R0:W-:Y:S02]  /*4dd80*/  @P1 STG.E.U8 desc[UR40][R30.64], R7 ;  /* 0x000000071e001986 */ /* 0x0001e4000c101128 */
[----:B0-----:R-:W-:Y:S02]  /*4dd90*/  PRMT R7, R26, 0x7772, RZ ;  /* 0x000077721a077816 */ /* 0x001fe400000000ff */
[----:B------:R-:W4:Y:S04]  /*4dda0*/  LDL.LU.64 R30, [R1+0x588] ;  /* 0x00058800011e7983 */ /* 0x000f280000300a00 */
[----:B------:R0:W-:Y:S04]  /*4ddb0*/  @P2 STG.E.U8 desc[UR40][R36.64], R7 ;  /* 0x0000000724002986 */ /* 0x0001e8000c101128 */
[----:B0-----:R-:W3:Y:S04]  /*4ddc0*/  LDL.LU.64 R36, [R1+0x580] ;  /* 0x0005800001247983 */ /* 0x001ee80000300a00 */
[----:B------:R-:W3:Y:S04]  /*4ddd0*/  LDL.LU.64 R10, [R1+0x578] ;  /* 0x00057800010a7983 */ /* 0x000ee80000300a00 */
[----:B------:R-:W3:Y:S04]  /*4dde0*/  LDL.LU.64 R8, [R1+0x570] ;  /* 0x0005700001087983 */ /* 0x000ee80000300a00 */
[----:B------:R-:W3:Y:S04]  /*4ddf0*/  LDL.LU.64 R32, [R1+0x568] ;  /* 0x0005680001207983 */ /* 0x000ee80000300a00 */
[----:B------:R-:W3:Y:S04]  /*4de00*/  LDL.LU R14, [R1+0xc0] ;  /* 0x0000c000010e7983 */ /* 0x000ee80000300800 */
[----:B------:R-:W4:Y:S01]  /*4de10*/  LDL.LU R15, [R1+0xc4] ;  /* 0x0000c400010f7983 */ /* 0x000f220000300800 */
[----:B------:R-:W-:-:S02]  /*4de20*/  LOP3.LUT P3, RZ, R24, 0x40, RZ, 0xc0, !PT ;  /* 0x0000004018ff7812 */ /* 0x000fc4000786c0ff */
[----:B------:R-:W-:Y:S02]  /*4de30*/  LOP3.LUT P0, RZ, R24, 0x80, RZ, 0xc0, !PT ;  /* 0x0000008018ff7812 */ /* 0x000fe4000780c0ff */
[----:B------:R-:W-:Y:S02]  /*4de40*/  PRMT R7, R26, 0x7773, RZ ;  /* 0x000077731a077816 */ /* 0x000fe400000000ff */
[C---:B------:R-:W-:Y:S02]  /*4de50*/  LOP3.LUT P1, RZ, R24.reuse, 0x100, RZ, 0xc0, !PT ;  /* 0x0000010018ff7812 */ /* 0x040fe4000782c0ff */
[----:B------:R-:W-:-:S05]  /*4de60*/  LOP3.LUT P2, RZ, R24, 0x200, RZ, 0xc0, !PT ;  /* 0x0000020018ff7812 */ /* 0x000fca000784c0ff */
[----:B--2---:R0:W-:Y:S01]  /*4de70*/  @P3 STG.E.U8 desc[UR40][R28.64], R7 ;  /* 0x000000071c003986 */ /* 0x0041e2000c101128 */
[----:B------:R-:W-:-:S03]  /*4de80*/  IMAD.MOV.U32 R26, RZ, RZ, R27 ;  /* 0x000000ffff1a7224 */ /* 0x000fc600078e001b */
[----:B0-----:R-:W2:Y:S04]  /*4de90*/  LDL.LU R29, [R1+0xc8] ;  /* 0x0000c800011d7983 */ /* 0x001ea80000300800 */
[----:B------:R-:W2:Y:S04]  /*4dea0*/  LDL.LU R27, [R1+0xcc] ;  /* 0x0000cc00011b7983 */ /* 0x000ea80000300800 */
[----:B------:R-:W2:Y:S01]  /*4deb0*/  LDL.LU R17, [R1+0xb0] ;  /* 0x0000b00001117983 */ /* 0x000ea20000300800 */
[----:B---3--:R-:W-:-:S05]  /*4dec0*/  PRMT R7, R14, 0x7770, RZ ;  /* 0x000077700e077816 */ /* 0x008fca00000000ff */
[----:B------:R0:W-:Y:S02]  /*4ded0*/  @P0 STG.E.U8 desc[UR40][R12.64], R7 ;  /* 0x000000070c000986 */ /* 0x0001e4000c101128 */
[----:B0-----:R-:W-:-:S05]  /*4dee0*/  PRMT R7, R14, 0x7771, RZ ;  /* 0x000077710e077816 */ /* 0x001fca00000000ff */
[----:B----4-:R0:W-:Y:S02]  /*4def0*/  @P1 STG.E.U8 desc[UR40][R30.64], R7 ;  /* 0x000000071e001986 */ /* 0x0101e4000c101128 */
[----:B0-----:R-:W-:Y:S02]  /*4df00*/  PRMT R7, R15, 0x7770, RZ ;  /* 0x000077700f077816 */ /* 0x001fe400000000ff */
[----:B------:R-:W3:Y:S04]  /*4df10*/  LDL.LU.64 R30, [R1+0x560] ;  /* 0x00056000011e7983 */ /* 0x000ee80000300a00 */
[----:B------:R0:W-:Y:S04]  /*4df20*/  @P2 STG.E.U8 desc[UR40][R36.64], R7 ;  /* 0x0000000724002986 */ /* 0x0001e8000c101128 */
[----:B0-----:R-:W4:Y:S04]  /*4df30*/  LDL.LU.64 R36, [R1+0x558] ;  /* 0x0005580001247983 */ /* 0x001f280000300a00 */
[----:B------:R-:W2:Y:S01]  /*4df40*/  LDL.LU R5, [R1+0xb8] ;  /* 0x0000b80001057983 */ /* 0x000ea20000300800 */
        /* <DEDUP_REMOVED lines=18> */
[----:B------:R-:W-:Y:S01]  /*4e070*/  LOP3.LUT P4, RZ, R24, 0x2000, RZ, 0xc0, !PT ;  /* 0x0000200018ff7812 */ /* 0x000fe2000788c0ff */
[----:B--2---:R0:W-:Y:S04]  /*4e080*/  STL.64 [R1+0x1718], R4 ;  /* 0x0017180401007387 */ /* 0x0041e80000100a00 */
[----:B0-----:R-:W2:Y:S01]  /*4e090*/  LDL.LU.64 R4, [R1+0x550] ;  /* 0x0005500001047983 */ /* 0x001ea20000300a00 */
[----:B------:R-:W-:-:S07]  /*4e0a0*/  LOP3.LUT R2, R2, 0xfffffbff, RZ, 0xc0, !PT ;  /* 0xfffffbff02027812 */ /* 0x000fce00078ec0ff */
[----:B------:R-:W-:Y:S02]  /*4e0b0*/  @P4 LOP3.LUT R2, R2, 0x400, RZ, 0xfc, !PT ;  /* 0x0000040002024812 */ /* 0x000fe400078efcff */
[C---:B------:R-:W-:Y:S02]  /*4e0c0*/  LOP3.LUT P4, RZ, R24.reuse, 0x1000, RZ, 0xc0, !PT ;  /* 0x0000100018ff7812 */ /* 0x040fe4000788c0ff */
[----:B------:R-:W-:Y:S02]  /*4e0d0*/  LOP3.LUT P3, RZ, R24, 0x400, RZ, 0xc0, !PT ;  /* 0x0000040018ff7812 */ /* 0x000fe4000786c0ff */
[----:B------:R-:W-:Y:S02]  /*4e0e0*/  LOP3.LUT R2, R2, 0xfffff7ff, RZ, 0xc0, !PT ;  /* 0xfffff7ff02027812 */ /* 0x000fe400078ec0ff */
[----:B------:R-:W-:-:S07]  /*4e0f0*/  PRMT R7, R15, 0x7771, RZ ;  /* 0x000077710f077816 */ /* 0x000fce00000000ff */
[----:B------:R-:W-:Y:S02]  /*4e100*/  @P4 LOP3.LUT R2, R2, 0x800, RZ, 0xfc, !PT ;  /* 0x0000080002024812 */ /* 0x000fe400078efcff */
[----:B------:R-:W-:Y:S01]  /*4e110*/  LOP3.LUT P4, RZ, R24, 0x800, RZ, 0xc0, !PT ;  /* 0x0000080018ff7812 */ /* 0x000fe2000788c0ff */
[----:B------:R0:W-:Y:S02]  /*4e120*/  @P3 STG.E.U8 desc[UR40][R10.64], R7 ;  /* 0x000000070a003986 */ /* 0x0001e4000c101128 */
[----:B0-----:R-:W-:-:S10]  /*4e130*/  PRMT R7, R29, 0x7770, RZ ;  /* 0x000077701d077816 */ /* 0x001fd400000000ff */
[----:B------:R0:W-:Y:S01]  /*4e140*/  @P4 STG.E.U8 desc[UR40][R8.64], R7 ;  /* 0x0000000708004986 */ /* 0x0001e2000c101128 */
[----:B------:R-:W-:Y:S02]  /*4e150*/  LOP3.LUT P4, RZ, R2, 0x800, RZ, 0xc0, !PT ;  /* 0x0000080002ff7812 */ /* 0x000fe4000788c0ff */
[----:B0-----:R-:W-:-:S11]  /*4e160*/  PRMT R7, R29, 0x7771, RZ ;  /* 0x000077711d077816 */ /* 0x001fd600000000ff */
[----:B------:R0:W-:Y:S01]  /*4e170*/  @P4 STG.E.U8 desc[UR40][R32.64], R7 ;  /* 0x0000000720004986 */ /* 0x0001e2000c101128 */
[----:B------:R-:W-:Y:S02]  /*4e180*/  LOP3.LUT P4, RZ, R2, 0x400, RZ, 0xc0, !PT ;  /* 0x0000040002ff7812 */ /* 0x000fe4000788c0ff */
[----:B0-----:R-:W-:-:S11]  /*4e190*/  PRMT R7, R27, 0x7770, RZ ;  /* 0x000077701b077816 */ /* 0x001fd600000000ff */
[----:B---3--:R0:W-:Y:S01]  /*4e1a0*/  @P4 STG.E.U8 desc[UR40][R30.64], R7 ;  /* 0x000000071e004986 */ /* 0x0081e2000c101128 */
[----:B------:R-:W-:-:S03]  /*4e1b0*/  LOP3.LUT P4, RZ, R2, 0x200, RZ, 0xc0, !PT ;  /* 0x0000020002ff7812 */ /* 0x000fc6000788c0ff */
[----:B------:R1:W-:Y:S01]  /*4e1c0*/  STL.64 [R1+0x16f8], R14 ;  /* 0x0016f80e01007387 */ /* 0x0003e20000100a00 */
[----:B0-----:R-:W-:-:S03]  /*4e1d0*/  PRMT R7, R27, 0x7771, RZ ;  /* 0x000077711b077816 */ /* 0x001fc600000000ff */
[----:B-1----:R-:W3:Y:S06]  /*4e1e0*/  LDL.LU.64 R14, [R1+0x540] ;  /* 0x00054000010e7983 */ /* 0x002eec0000300a00 */
[----:B----4-:R0:W-:Y:S01]  /*4e1f0*/  @P4 STG.E.U8 desc[UR40][R36.64], R7 ;  /* 0x0000000724004986 */ /* 0x0101e2000c101128 */
[----:B------:R-:W-:-:S03]  /*4e200*/  LOP3.LUT P4, RZ, R2, 0x100, RZ, 0xc0, !PT ;  /* 0x0000010002ff7812 */ /* 0x000fc6000788c0ff */
[----:B------:R-:W4:Y:S04]  /*4e210*/  LDL R28, [R1+0xb4] ;  /* 0x0000b400011c7983 */ /* 0x000f280000100800 */
[----:B------:R-:W3:Y:S04]  /*4e220*/  LDL.LU R22, [R1+0xbc] ;  /* 0x0000bc0001167983 */ /* 0x000ee80000300800 */
[----:B------:R-:W3:Y:S01]  /*4e230*/  LDL.LU.64 R34, [R1+0x538] ;  /* 0x0005380001227983 */ /* 0x000ee20000300a00 */
[----:B0-----:R-:W-:-:S03]  /*4e240*/  PRMT R7, R17, 0x7770, RZ ;  /* 0x0000777011077816 */ /* 0x001fc600000000ff */
[----:B------:R-:W3:Y:S04]  /*4e250*/  LDL.LU.64 R18, [R1+0x530] ;  /* 0x0005300001127983 */ /* 0x000ee80000300a00 */
[----:B------:R-:W3:Y:S04]  /*4e260*/  LDL.LU R23, [R1+0xa0] ;  /* 0x0000a00001177983 */ /* 0x000ee80000300800 */
[----:B------:R-:W3:Y:S04]  /*4e270*/  LDL.LU.64 R20, [R1+0x528] ;  /* 0x0005280001147983 */ /* 0x000ee80000300a00 */
[----:B------:R-:W3:Y:S04]  /*4e280*/  LDL.LU.64 R10, [R1+0x520] ;  /* 0x00052000010a7983 */ /* 0x000ee80000300a00 */
[----:B------:R-:W3:Y:S04]  /*4e290*/  LDL.LU.64 R8, [R1+0x518] ;  /* 0x0005180001087983 */ /* 0x000ee80000300a00 */
[----:B------:R-:W3:Y:S04]  /*4e2a0*/  LDL.LU R12, [R1+0xa4] ;  /* 0x0000a400010c7983 */ /* 0x000ee80000300800 */
[----:B------:R-:W3:Y:S04]  /*4e2b0*/  LDL.LU.64 R32, [R1+0x510] ;  /* 0x0005100001207983 */ /* 0x000ee80000300a00 */
[----:B------:R-:W3:Y:S04]  /*4e2c0*/  LDL.LU.64 R30, [R1+0x508] ;  /* 0x00050800011e7983 */ /* 0x000ee80000300a00 */
[----:B------:R-:W3:Y:S04]  /*4e2d0*/  LDL.LU.64 R36, [R1+0x500] ;  /* 0x0005000001247983 */ /* 0x000ee80000300a00 */
[----:B--2---:R0:W-:Y:S04]  /*4e2e0*/  @P4 STG.E.U8 desc[UR40][R4.64], R7 ;  /* 0x0000000704004986 */ /* 0x0041e8000c101128 */
[----:B0-----:R-:W2:Y:S01]  /*4e2f0*/  LDL.LU.64 R4, [R1+0x1718] ;  /* 0x0017180001047983 */ /* 0x001ea20000300a00 */
[----:B------:R-:W-:-:S03]  /*4e300*/  PRMT R7, R17, 0x7771, RZ ;  /* 0x0000777111077816 */ /* 0x000fc600000000ff */
[----:B------:R0:W-:Y:S04]  /*4e310*/  STL [R1+0x1700], R17 ;  /* 0x0017001101007387 */ /* 0x0001e80000100800 */
[----:B0-----:R-:W2:Y:S01]  /*4e320*/  LDL.LU.64 R16, [R1+0x548] ;  /* 0x0005480001107983 */ /* 0x001ea20000300a00 */
[----:B------:R-:W-:Y:S02]  /*4e330*/  LOP3.LUT P4, RZ, R2, 0x80, RZ, 0xc0, !PT ;  /* 0x0000008002ff7812 */ /* 0x000fe4000788c0ff */
[C---:B------:R-:W-:Y:S02]  /*4e340*/  LOP3.LUT P5, RZ, R24.reuse, 0x100000, RZ, 0xc0, !PT ;  /* 0x0010000018ff7812 */ /* 0x040fe400078ac0ff */
[C---:B------:R-:W-:Y:S02]  /*4e350*/  LOP3.LUT P6, RZ, R24.reuse, 0x200000, RZ, 0xc0, !PT ;  /* 0x0020000018ff7812 */ /* 0x040fe400078cc0ff */
[----:B------:R-:W-:-:S02]  /*4e360*/  LOP3.LUT P0, RZ, R24, 0x400000, RZ, 0xc0, !PT ;  /* 0x0040000018ff7812 */ /* 0x000fc4000780c0ff */
[C---:B------:R-:W-:Y:S02]  /*4e370*/  LOP3.LUT P1, RZ, R24.reuse, 0x800000, RZ, 0xc0, !PT ;  /* 0x0080000018ff7812 */ /* 0x040fe4000782c0ff */
[C---:B------:R-:W-:Y:S02]  /*4e380*/  LOP3.LUT P2, RZ, R24.reuse, 0x1000000, RZ, 0xc0, !PT ;  /* 0x0100000018ff7812 */ /* 0x040fe4000784c0ff */
[----:B------:R-:W-:Y:S01]  /*4e390*/  LOP3.LUT P3, RZ, R24, 0x2000000, RZ, 0xc0, !PT ;  /* 0x0200000018ff7812 */ /* 0x000fe2000786c0ff */
[----:B--2---:R4:W-:Y:S01]  /*4e3a0*/  @P4 STG.E.U8 desc[UR40][R16.64], R7 ;  /* 0x0000000710004986 */ /* 0x0049e2000c101128 */
[----:B------:R-:W-:Y:S02]  /*4e3b0*/  LOP3.LUT P4, RZ, R2, 0x40, RZ, 0xc0, !PT ;  /* 0x0000004002ff7812 */ /* 0x000fe4000788c0ff */
[----:B----4-:R-:W-:-:S11]  /*4e3c0*/  PRMT R7, R28, 0x7770, RZ ;  /* 0x000077701c077816 */ /* 0x010fd600000000ff */
[----:B---3--:R0:W-:Y:S01]  /*4e3d0*/  @P4 STG.E.U8 desc[UR40][R14.64], R7 ;  /* 0x000000070e004986 */ /* 0x0081e2000c101128 */
        /* <DEDUP_REMOVED lines=17> */
[----:B0-----:R-:W-:-:S03]  /*4e4f0*/  PRMT R7, R12, 0x7770, RZ ;  /* 0x000077700c077816 */ /* 0x001fc600000000ff */
[----:B------:R-:W-:Y:S04]  /*4e500*/  STL.64 [R1+0x1710], R22 ;  /* 0x0017101601007387 */ /* 0x000fe80000100a00 */
[----:B------:R0:W-:Y:S04]  /*4e510*/  @P3 STG.E.U8 desc[UR40][R36.64], R7 ;  /* 0x0000000724003986 */ /* 0x0001e8000c101128 */
[----:B0-----:R-:W2:Y:S04]  /*4e520*/  LDL.LU.64 R36, [R1+0x4f8] ;  /* 0x0004f80001247983 */ /* 0x001ea80000300a00 */
[----:B------:R-:W3:Y:S04]  /*4e530*/  LDL.LU.64 R34, [R1+0x4f0] ;  /* 0x0004f00001227983 */ /* 0x000ee80000300a00 */
[----:B------:R-:W4:Y:S04]  /*4e540*/  LDL.LU.64 R18, [R1+0x4e8] ;  /* 0x0004e80001127983 */ /* 0x000f280000300a00 */
[----:B------:R-:W3:Y:S04]  /*4e550*/  LDL.LU.64 R20, [R1+0x4e0] ;  /* 0x0004e00001147983 */ /* 0x000ee80000300a00 */
[----:B------:R-:W3:Y:S04]  /*4e560*/  LDL.LU.64 R10, [R1+0x4d8] ;  /* 0x0004d800010a7983 */ /* 0x000ee80000300a00 */
[----:B------:R-:W3:Y:S04]  /*4e570*/  LDL.LU.64 R32, [R1+0x4d0] ;  /* 0x0004d00001207983 */ /* 0x000ee80000300a00 */
[----:B------:R-:W3:Y:S04]  /*4e580*/  LDL.LU R30, [R1+0xa8] ;  /* 0x0000a800011e7983 */ /* 0x000ee80000300800 */
[----:B------:R-:W3:Y:S04]  /*4e590*/  LDL.LU R31, [R1+0xac] ;  /* 0x0000ac00011f7983 */ /* 0x000ee80000300800 */
[----:B------:R-:W3:Y:S01]  /*4e5a0*/  LDL.LU R13, [R1+0x90] ;  /* 0x00009000010d7983 */ /* 0x000ee20000300800 */
[----:B------:R-:W-:-:S02]  /*4e5b0*/  LOP3.LUT P0, RZ, R24, 0x4000000, RZ, 0xc0, !PT ;  /* 0x0400000018ff7812 */ /* 0x000fc4000780c0ff */
[----:B------:R-:W-:Y:S01]  /*4e5c0*/  PRMT R7, R12, 0x7771, RZ ;  /* 0x000077710c077816 */ /* 0x000fe200000000ff */
[----:B------:R-:W3:Y:S04]  /*4e5d0*/  LDL.LU R8, [R1+0x94] ;  /* 0x0000940001087983 */ /* 0x000ee80000300800 */
[----:B------:R-:W3:Y:S04]  /*4e5e0*/  LDL.LU R9, [R1+0x98] ;  /* 0x0000980001097983 */ /* 0x000ee80000300800 */
[----:B------:R-:W-:Y:S01]  /*4e5f0*/  STL [R1+0x156c], R25 ;  /* 0x00156c1901007387 */ /* 0x000fe20000100800 */
        /* <DEDUP_REMOVED lines=14> */
[----:B------:R-:W2:Y:S04]  /*4e6e0*/  LDL.LU R28, [R1+0x9c] ;  /* 0x00009c00011c7983 */ /* 0x000ea80000300800 */
[----:B------:R-:W2:Y:S04]  /*4e6f0*/  LDL.LU.64 R4, [R1+0x4b8] ;  /* 0x0004b80001047983 */ /* 0x000ea80000300a00 */
[----:B------:R-:W2:Y:S04]  /*4e700*/  LDL.LU.64 R16, [R1+0x4b0] ;  /* 0x0004b00001107983 */ /* 0x000ea80000300a00 */
[----:B------:R-:W2:Y:S01]  /*4e710*/  LDL.LU.64 R14, [R1+0x4a8] ;  /* 0x0004a800010e7983 */ /* 0x000ea20000300a00 */
        /* <DEDUP_REMOVED lines=9> */
[C---:B------:R-:W-:Y:S02]  /*4e7b0*/  LOP3.LUT P1, RZ, R24.reuse, 0x8000000, RZ, 0xc0, !PT ;  /* 0x0800000018ff7812 */ /* 0x040fe4000782c0ff */
[----:B------:R-:W-:Y:S02]  /*4e7c0*/  LOP3.LUT P2, RZ, R24, 0x10000000, RZ, 0xc0, !PT ;  /* 0x1000000018ff7812 */ /* 0x000fe4000784c0ff */
[----:B---3--:R-:W-:-:S05]  /*4e7d0*/  PRMT R7, R30, 0x7770, RZ ;  /* 0x000077701e077816 */ /* 0x008fca00000000ff */
[----:B------:R-:W-:Y:S02]  /*4e7e0*/  @P4 LOP3.LUT R2, R2, 0x4, RZ, 0xfc, !PT ;  /* 0x0000000402024812 */ /* 0x000fe400078efcff */
[C---:B------:R-:W-:Y:S02]  /*4e7f0*/  LOP3.LUT P4, RZ, R24.reuse, 0x80000000, RZ, 0xc0, !PT ;  /* 0x8000000018ff7812 */ /* 0x040fe4000788c0ff */
[----:B------:R-:W-:Y:S01]  /*4e800*/  LOP3.LUT P3, RZ, R24, 0x20000000, RZ, 0xc0, !PT ;  /* 0x2000000018ff7812 */ /* 0x000fe2000786c0ff */
[----:B------:R0:W-:Y:S01]  /*4e810*/  @P1 STG.E.U8 desc[UR40][R34.64], R7 ;  /* 0x0000000722001986 */ /* 0x0001e2000c101128 */
[----:B------:R-:W-:Y:S02]  /*4e820*/  LOP3.LUT R2, R2, 0xfffffff7, RZ, 0xc0, !PT ;  /* 0xfffffff702027812 */ /* 0x000fe400078ec0ff */
[----:B0-----:R-:W-:-:S07]  /*4e830*/  PRMT R7, R30, 0x7771, RZ ;  /* 0x000077711e077816 */ /* 0x001fce00000000ff */
[----:B------:R-:W-:Y:S02]  /*4e840*/  @P4 LOP3.LUT R2, R2, 0x8, RZ, 0xfc, !PT ;  /* 0x0000000802024812 */ /* 0x000fe400078efcff */
[----:B------:R-:W-:Y:S01]  /*4e850*/  LOP3.LUT P4, RZ, R24, 0x40000000, RZ, 0xc0, !PT ;  /* 0x4000000018ff7812 */ /* 0x000fe2000788c0ff */
[----:B----4-:R0:W-:Y:S04]  /*4e860*/  @P2 STG.E.U8 desc[UR40][R18.64], R7 ;  /* 0x0000000712002986 */ /* 0x0101e8000c101128 */
[----:B------:R-:W3:Y:S04]  /*4e870*/  LDL.LU.64 R24, [R1+0x498] ;  /* 0x0004980001187983 */ /* 0x000ee80000300a00 */
[----:B------:R-:W4:Y:S01]  /*4e880*/  LDL.LU.64 R34, [R1+0x490] ;  /* 0x0004900001227983 */ /* 0x000f220000300a00 */
[----:B0-----:R-:W-:-:S03]  /*4e890*/  PRMT R7, R31, 0x7770, RZ ;  /* 0x000077701f077816 */ /* 0x001fc600000000ff */
[----:B------:R-:W3:Y:S04]  /*4e8a0*/  LDL.LU.64 R18, [R1+0x488] ;  /* 0x0004880001127983 */ /* 0x000ee80000300a00 */
        /* <DEDUP_REMOVED lines=10> */
[----:B------:R-:W3:Y:S10]  /*4e950*/  LDL.LU.64 R32, [R1+0x470] ;  /* 0x0004700001207983 */ /* 0x000ef40000300a00 */
[----:B--2---:R0:W-:Y:S01]  /*4e960*/  @P4 STG.E.U8 desc[UR40][R36.64], R7 ;  /* 0x0000000724004986 */ /* 0x0041e2000c101128 */
[----:B------:R-:W-:-:S02]  /*4e970*/  LOP3.LUT P4, RZ, R2, 0x2, RZ, 0xc0, !PT ;  /* 0x0000000202ff7812 */ /* 0x000fc4000788c0ff */
[----:B0-----:R-:W-:Y:S01]  /*4e980*/  PRMT R7, R8, 0x7770, RZ ;  /* 0x0000777008077816 */ /* 0x001fe200000000ff */
[----:B------:R-:W2:Y:S10]  /*4e990*/  LDL.LU.64 R36, [R1+0x468] ;  /* 0x0004680001247983 */ /* 0x000eb40000300a00 */
[----:B------:R0:W-:Y:S01]  /*4e9a0*/  @P4 STG.E.U8 desc[UR40][R22.64], R7 ;  /* 0x0000000716004986 */ /* 0x0001e2000c101128 */
[----:B------:R-:W-:-:S02]  /*4e9b0*/  LOP3.LUT P4, RZ, R2, 0x1, RZ, 0xc0, !PT ;  /* 0x0000000102ff7812 */ /* 0x000fc4000788c0ff */
[----:B------:R-:W-:Y:S01]  /*4e9c0*/  PRMT R2, R8, 0x7771, RZ ;  /* 0x0000777108027816 */ /* 0x000fe200000000ff */
[----:B0-----:R-:W2:Y:S10]  /*4e9d0*/  LDL.LU.64 R22, [R1+0x1710] ;  /* 0x0017100001167983 */ /* 0x001eb40000300a00 */
[----:B------:R0:W-:Y:S01]  /*4e9e0*/  @P4 STG.E.U8 desc[UR40][R4.64], R2 ;  /* 0x0000000204004986 */ /* 0x0001e2000c101128 */
[----:B------:R-:W-:-:S03]  /*4e9f0*/  LOP3.LUT P4, RZ, R3, 0x80000000, RZ, 0xc0, !PT ;  /* 0x8000000003ff7812 */ /* 0x000fc6000788c0ff */
[----:B------:R-:W2:Y:S01]  /*4ea00*/  LDL.LU.64 R6, [R1+0x4a0] ;  /* 0x0004a00001067983 */ /* 0x000ea20000300a00 */
[----:B0-----:R-:W-:-:S03]  /*4ea10*/  PRMT R2, R9, 0x7770, RZ ;  /* 0x0000777009027816 */ /* 0x001fc600000000ff */
[----:B------:R-:W3:Y:S06]  /*4ea20*/  LDL.LU.64 R4, [R1+0x1708] ;  /* 0x0017080001047983 */ /* 0x000eec0000300a00 */
[----:B------:R0:W-:Y:S01]  /*4ea30*/  @P4 STG.E.U8 desc[UR40][R16.64], R2 ;  /* 0x0000000210004986 */ /* 0x0001e2000c101128 */
[----:B------:R-:W-:Y:S02]  /*4ea40*/  LOP3.LUT P4, RZ, R3, 0x40000000, RZ, 0xc0, !PT ;  /* 0x4000000003ff7812 */ /* 0x000fe4000788c0ff */
[----:B0-----:R-:W-:Y:S01]  /*4ea50*/  PRMT R2, R9, 0x7771, RZ ;  /* 0x0000777109027816 */ /* 0x001fe200000000ff */
[----:B------:R-:W4:Y:S10]  /*4ea60*/  LDL.LU R17, [R1+0x1700] ;  /* 0x0017000001117983 */ /* 0x000f340000300800 */
[----:B------:R0:W-:Y:S04]  /*4ea70*/  @P4 STG.E.U8 desc[UR40][R14.64], R2 ;  /* 0x000000020e004986 */ /* 0x0001e8000c101128 */
[----:B0-----:R-:W4:Y:S01]  /*4ea80*/  LDL.LU.64 R14, [R1+0x16f8] ;  /* 0x0016f800010e7983 */ /* 0x001f220000300a00 */
[----:B------:R-:W-:-:S02]  /*4ea90*/  LOP3.LUT P4, RZ, R3, 0x20000000, RZ, 0xc0, !PT ;  /* 0x2000000003ff7812 */ /* 0x000fc4000788c0ff */
[----:B------:R-:W-:Y:S02]  /*4eaa0*/  PRMT R2, R28, 0x7770, RZ ;  /* 0x000077701c027816 */ /* 0x000fe400000000ff */
[C---:B------:R-:W-:Y:S02]  /*4eab0*/  LOP3.LUT P5, RZ, R0.reuse, 0x80, RZ, 0xc0, !PT ;  /* 0x0000008000ff7812 */ /* 0x040fe400078ac0ff */
[C---:B------:R-:W-:Y:S02]  /*4eac0*/  LOP3.LUT P6, RZ, R0.reuse, 0x100, RZ, 0xc0, !PT ;  /* 0x0000010000ff7812 */ /* 0x040fe400078cc0ff */
[C---:B------:R-:W-:Y:S02]  /*4ead0*/  LOP3.LUT P0, RZ, R0.reuse, 0x200, RZ, 0xc0, !PT ;  /* 0x0000020000ff7812 */ /* 0x040fe4000780c0ff */
[C---:B------:R-:W-:Y:S02]  /*4eae0*/  LOP3.LUT P1, RZ, R0.reuse, 0x400, RZ, 0xc0, !PT ;  /* 0x0000040000ff7812 */ /* 0x040fe4000782c0ff */
[----:B------:R-:W-:-:S02]  /*4eaf0*/  LOP3.LUT P2, RZ, R0, 0x800, RZ, 0xc0, !PT ;  /* 0x0000080000ff7812 */ /* 0x000fc4000784c0ff */
[----:B------:R-:W-:Y:S01]  /*4eb00*/  LOP3.LUT P3, RZ, R0, 0x1000, RZ, 0xc0, !PT ;  /* 0x0000100000ff7812 */ /* 0x000fe2000786c0ff */
[----:B--2---:R0:W-:Y:S01]  /*4eb10*/  @P4 STG.E.U8 desc[UR40][R6.64], R2 ;  /* 0x0000000206004986 */ /* 0x0041e2000c101128 */
[----:B------:R-:W-:Y:S02]  /*4eb20*/  LOP3.LUT P4, RZ, R3, 0x10000000, RZ, 0xc0, !PT ;  /* 0x1000000003ff7812 */ /* 0x000fe4000788c0ff */
[----:B0-----:R-:W-:-:S11]  /*4eb30*/  PRMT R2, R28, 0x7771, RZ ;  /* 0x000077711c027816 */ /* 0x001fd600000000ff */
[----:B---3--:R4:W-:Y:S02]  /*4eb40*/  @P4 STG.E.U8 desc[UR40][R24.64], R2 ;  /* 0x0000000218004986 */ /* 0x0089e4000c101128 */
        /* <DEDUP_REMOVED lines=12> */
[----:B0-----:R-:W2:Y:S01]  /*4ec10*/  LDL.LU.64 R36, [R1+0x460] ;  /* 0x0004600001247983 */ /* 0x001ea20000300a00 */
[----:B------:R-:W-:Y:S02]  /*4ec20*/  LOP3.LUT P4, RZ, R4, 0x100, RZ, 0xc0, !PT ;  /* 0x0000010004ff7812 */ /* 0x000fe4000788c0ff */
[----:B------:R-:W-:Y:S01]  /*4ec30*/  LOP3.LUT R3, R3, 0xffefffff, RZ, 0xc0, !PT ;  /* 0xffefffff03037812 */ /* 0x000fe200078ec0ff */
[----:B------:R-:W3:Y:S04]  /*4ec40*/  LDL.LU.64 R18, [R1+0x458] ;  /* 0x0004580001127983 */ /* 0x000ee80000300a00 */
[----:B------:R-:W4:Y:S01]  /*4ec50*/  LDL.LU.64 R20, [R1+0x450] ;  /* 0x0004500001147983 */ /* 0x000f220000300a00 */
[----:B------:R-:W-:-:S03]  /*4ec60*/  LOP3.LUT P0, RZ, R0, 0x2000, RZ, 0xc0, !PT ;  /* 0x0000200000ff7812 */ /* 0x000fc6000780c0ff */
[----:B------:R-:W3:Y:S02]  /*4ec70*/  LDL.LU.64 R14, [R1+0x448] ;  /* 0x00044800010e7983 */ /* 0x000ee40000300a00 */
[----:B------:R-:W-:Y:S02]  /*4ec80*/  @P4 LOP3.LUT R3, R3, 0x100000, RZ, 0xfc, !PT ;  /* 0x0010000003034812 */ /* 0x000fe400078efcff */
[C---:B------:R-:W-:Y:S01]  /*4ec90*/  LOP3.LUT P4, RZ, R0.reuse, 0x1000000, RZ, 0xc0, !PT ;  /* 0x0100000000ff7812 */ /* 0x040fe2000788c0ff */
[----:B------:R-:W3:Y:S01]  /*4eca0*/  LDL.LU.64 R10, [R1+0x440] ;  /* 0x00044000010a7983 */ /* 0x000ee20000300a00 */
[----:B------:R-:W-:Y:S02]  /*4ecb0*/  LOP3.LUT R3, R3, 0xffdfffff, RZ, 0xc0, !PT ;  /* 0xffdfffff03037812 */ /* 0x000fe400078ec0ff */
[----:B------:R-:W-:Y:S01]  /*4ecc0*/  LOP3.LUT P1, RZ, R0, 0x4000, RZ, 0xc0, !PT ;  /* 0x0000400000ff7812 */ /* 0x000fe2000782c0ff */
[----:B------:R-:W3:Y:S08]  /*4ecd0*/  LDL.LU.64 R32, [R1+0x438] ;  /* 0x0004380001207983 */ /* 0x000ef00000300a00 */
        /* <DEDUP_REMOVED lines=17> */
[----:B------:R-:W-:Y:S01]  /*4edf0*/  LOP3.LUT R3, R3, 0xf7ffffff, RZ, 0xc0, !PT ;  /* 0xf7ffffff03037812 */ /* 0x000fe200078ec0ff */
[----:B------:R0:W-:Y:S01]  /*4ee00*/  STL [R1+0x1628], R0 ;  /* 0x0016280001007387 */ /* 0x0001e20000100800 */
[C---:B------:R-:W-:Y:S02]  /*4ee10*/  LOP3.LUT P2, RZ, R0.reuse, 0x8000, RZ, 0xc0, !PT ;  /* 0x0000800000ff7812 */ /* 0x040fe4000784c0ff */
[----:B------:R-:W-:-:S07]  /*4ee20*/  LOP3.LUT P3, RZ, R0, 0x10000, RZ, 0xc0, !PT ;  /* 0x0001000000ff7812 */ /* 0x000fce000786c0ff */
[----:B------:R-:W-:Y:S02]  /*4ee30*/  @P4 LOP3.LUT R3, R3, 0x8000000, RZ, 0xfc, !PT ;  /* 0x0800000003034812 */ /* 0x000fe400078efcff */
[----:B------:R-:W-:Y:S02]  /*4ee40*/  LOP3.LUT P4, RZ, R0, 0x20000, RZ, 0xc0, !PT ;  /* 0x0002000000ff7812 */ /* 0x000fe4000788c0ff */
[----:B0-----:R-:W4:Y:S01]  /*4ee50*/  LDL.LU R0, [R1+0xb4] ;  /* 0x0000b40001007983 */ /* 0x001f220000300800 */
[----:B------:R-:W-:Y:S01]  /*4ee60*/  PRMT R2, R27, 0x7772, RZ ;  /* 0x000077721b027816 */ /* 0x000fe200000000ff */
[----:B------:R-:W-:-:S04]  /*4ee70*/  IMAD.MOV.U32 R29, RZ, RZ, R26 ;  /* 0x000000ffff1d7224 */ /* 0x000fc800078e001a */
[----:B--2---:R0:W-:Y:S04]  /*4ee80*/  @P0 STG.E.U8 desc[UR40][R36.64], R2 ;  /* 0x0000000224000986 */ /* 0x0041e8000c101128 */
[----:B0-----:R-:W2:Y:S01]  /*4ee90*/  LDL.LU.64 R36, [R1+0x430] ;  /* 0x0004300001247983 */ /* 0x001ea20000300a00 */
[----:B------:R-:W-:-:S03]  /*4eea0*/  PRMT R2, R27, 0x7773, RZ ;  /* 0x000077731b027816 */ /* 0x000fc600000000ff */
[----:B------:R-:W2:Y:S04]  /*4eeb0*/  LDL.LU.64 R26, [R1+0x428] ;  /* 0x00042800011a7983 */ /* 0x000ea80000300a00 */
[----:B------:R-:W2:Y:S04]  /*4eec0*/  LDL.LU.64 R6, [R1+0x420] ;  /* 0x0004200001067983 */ /* 0x000ea80000300a00 */
[----:B------:R-:W2:Y:S04]  /*4eed0*/  LDL.LU.64 R24, [R1+0x418] ;  /* 0x0004180001187983 */ /* 0x000ea80000300a00 */
[----:B---3--:R0:W-:Y:S04]  /*4eee0*/  @P1 STG.E.U8 desc[UR40][R18.64], R2 ;  /* 0x0000000212001986 */ /* 0x0081e8000c101128 */
[----:B------:R-:W3:Y:S01]  /*4eef0*/  LDL.LU.64 R34, [R1+0x410] ;  /* 0x0004100001227983 */ /* 0x000ee20000300a00 */
[----:B0-----:R-:W-:-:S03]  /*4ef00*/  PRMT R2, R17, 0x7772, RZ ;  /* 0x0000777211027816 */ /* 0x001fc600000000ff */
[----:B------:R-:W3:Y:S04]  /*4ef10*/  LDL.LU.64 R18, [R1+0x408] ;  /* 0x0004080001127983 */ /* 0x000ee80000300a00 */
[----:B----4-:R0:W-:Y:S02]  /*4ef20*/  @P2 STG.E.U8 desc[UR40][R20.64], R2 ;  /* 0x0000000214002986 */ /* 0x0101e4000c101128 */
[----:B0-----:R-:W-:Y:S02]  /*4ef30*/  PRMT R2, R17, 0x7773, RZ ;  /* 0x0000777311027816 */ /* 0x001fe400000000ff */
[----:B------:R-:W4:Y:S04]  /*4ef40*/  LDL.LU.64 R20, [R1+0x400] ;  /* 0x0004000001147983 */ /* 0x000f280000300a00 */
[----:B------:R0:W-:Y:S04]  /*4ef50*/  @P3 STG.E.U8 desc[UR40][R14.64], R2 ;  /* 0x000000020e003986 */ /* 0x0001e8000c101128 */
[----:B------:R-:W3:Y:S04]  /*4ef60*/  LDL.LU.64 R16, [R1+0x3f8] ;  /* 0x0003f80001107983 */ /* 0x000ee80000300a00 */
[----:B0-----:R-:W3:Y:S01]  /*4ef70*/  LDL.LU.64 R14, [R1+0x3f0] ;  /* 0x0003f000010e7983 */ /* 0x001ee20000300a00 */
[----:B------:R-:W-:-:S05]  /*4ef80*/  PRMT R2, R0, 0x7772, RZ ;  /* 0x0000777200027816 */ /* 0x000fca00000000ff */
[----:B------:R0:W-:Y:S01]  /*4ef90*/  @P4 STG.E.U8 desc[UR40][R10.64], R2 ;  /* 0x000000020a004986 */ /* 0x0001e2000c101128 */
[C---:B------:R-:W-:Y:S02]  /*4efa0*/  LOP3.LUT P4, RZ, R3.reuse, 0x8000000, RZ, 0xc0, !PT ;  /* 0x0800000003ff7812 */ /* 0x040fe4000788c0ff */
[----:B0-----:R-:W-:Y:S01]  /*4efb0*/  PRMT R2, R0, 0x7773, RZ ;  /* 0x0000777300027816 */ /* 0x001fe200000000ff */
[----:B------:R-:W4:Y:S10]  /*4efc0*/  LDL.LU.64 R10, [R1+0x3e8] ;  /* 0x0003e800010a7983 */ /* 0x000f340000300a00 */
[----:B------:R0:W-:Y:S01]  /*4efd0*/  @P4 STG.E.U8 desc[UR40][R32.64], R2 ;  /* 0x0000000220004986 */ /* 0x0001e2000c101128 */
[----:B------:R-:W-:-:S02]  /*4efe0*/  LOP3.LUT P4, RZ, R3, 0x4000000, RZ, 0xc0, !PT ;  /* 0x0400000003ff7812 */ /* 0x000fc4000788c0ff */
[----:B0-----:R-:W-:Y:S01]  /*4eff0*/  PRMT R2, R5, 0x7772, RZ ;  /* 0x0000777205027816 */ /* 0x001fe200000000ff */
[----:B------:R-:W4:Y:S10]  /*4f000*/  LDL.LU.64 R32, [R1+0x3e0] ;  /* 0x0003e00001207983 */ /* 0x000f340000300a00 */
[----:B--2---:R0:W-:Y:S01]  /*4f010*/  @P4 STG.E.U8 desc[UR40][R36.64], R2 ;  /* 0x0000000224004986 */ /* 0x0041e2000c101128 */
[----:B------:R-:W-:-:S02]  /*4f020*/  LOP3.LUT P4, RZ, R3, 0x2000000, RZ, 0xc0, !PT ;  /* 0x0200000003ff7812 */ /* 0x000fc4000788c0ff */
[----:B0-----:R-:W-:Y:S01]  /*4f030*/  PRMT R2, R5, 0x7773, RZ ;  /* 0x0000777305027816 */ /* 0x001fe200000000ff */
[----:B------:R-:W2:Y:S04]  /*4f040*/  LDL.LU.64 R36, [R1+0x3d0] ;  /* 0x0003d00001247983 */ /* 0x000ea80000300a00 */
[----:B------:R-:W2:Y:S06]  /*4f050*/  LDL.LU R5, [R1+0x16f0] ;  /* 0x0016f00001057983 */ /* 0x000eac0000300800 */
[----:B------:R0:W-:Y:S04]  /*4f060*/  @P4 STG.E.U8 desc[UR40][R26.64], R2 ;  /* 0x000000021a004986 */ /* 0x0001e8000c101128 */
[----:B0-----:R-:W2:Y:S01]  /*4f070*/  LDL.LU.64 R26, [R1+0x16e8] ;  /* 0x0016e800011a7983 */ /* 0x001ea20000300a00 */
[----:B------:R-:W-:-:S02]  /*4f080*/  LOP3.LUT P4, RZ, R3, 0x1000000, RZ, 0xc0, !PT ;  /* 0x0100000003ff7812 */ /* 0x000fc4000788c0ff */
[----:B------:R-:W-:-:S11]  /*4f090*/  PRMT R2, R22, 0x7772, RZ ;  /* 0x0000777216027816 */ /* 0x000fd600000000ff */
[----:B------:R0:W-:Y:S01]  /*4f0a0*/  @P4 STG.E.U8 desc[UR40][R6.64], R2 ;  /* 0x0000000206004986 */ /* 0x0001e2000c101128 */
[----:B------:R-:W-:Y:S02]  /*4f0b0*/  LOP3.LUT P4, RZ, R3, 0x800000, RZ, 0xc0, !PT ;  /* 0x0080000003ff7812 */ /* 0x000fe4000788c0ff */
[----:B0-----:R-:W-:-:S11]  /*4f0c0*/  PRMT R2, R22, 0x7773, RZ ;  /* 0x0000777316027816 */ /* 0x001fd600000000ff */
        /* <DEDUP_REMOVED lines=8> */
[C---:B------:R-:W-:Y:S02]  /*4f150*/  LOP3.LUT P5, RZ, R4.reuse, 0x80, RZ, 0xc0, !PT ;  /* 0x0000008004ff7812 */ /* 0x040fe400078ac0ff */
[----:B------:R-:W-:Y:S02]  /*4f160*/  LOP3.LUT P6, RZ, R4, 0x40, RZ, 0xc0, !PT ;  /* 0x0000004004ff7812 */ /* 0x000fe400078cc0ff */
[----:B0-----:R-:W-:-:S07]  /*4f170*/  PRMT R2, R12, 0x7772, RZ ;  /* 0x000077720c027816 */ /* 0x001fce00000000ff */
[----:B----4-:R0:W-:Y:S01]  /*4f180*/  @P4 STG.E.U8 desc[UR40][R20.64], R2 ;  /* 0x0000000214004986 */ /* 0x0101e2000c101128 */
        /* <DEDUP_REMOVED lines=11> */
[----:B------:R0:W-:Y:S02]  /*4f240*/  @P1 STG.E.U8 desc[UR40][R32.64], R2 ;  /* 0x0000000220001986 */ /* 0x0001e4000c101128 */
[----:B0-----:R-:W-:-:S05]  /*4f250*/  PRMT R2, R31, 0x7773, RZ ;  /* 0x000077731f027816 */ /* 0x001fca00000000ff */
[----:B--2---:R0:W-:Y:S04]  /*4f260*/  @P2 STG.E.U8 desc[UR40][R26.64], R2 ;  /* 0x000000021a002986 */ /* 0x0041e8000c101128 */
[----:B0-----:R-:W2:Y:S01]  /*4f270*/  LDL.LU.64 R26, [R1+0x16e0] ;  /* 0x0016e000011a7983 */ /* 0x001ea20000300a00 */
[----:B------:R-:W-:-:S03]  /*4f280*/  PRMT R2, R13, 0x7772, RZ ;  /* 0x000077720d027816 */ /* 0x000fc600000000ff */
[----:B------:R-:W3:Y:S04]  /*4f290*/  LDL.LU.64 R30, [R1+0x3c8] ;  /* 0x0003c800011e7983 */ /* 0x000ee80000300a00 */
[----:B------:R0:W-:Y:S04]  /*4f2a0*/  @P3 STG.E.U8 desc[UR40][R36.64], R2 ;  /* 0x0000000224003986 */ /* 0x0001e8000c101128 */
[----:B0-----:R-:W4:Y:S01]  /*4f2b0*/  LDL.LU.64 R36, [R1+0x3c0] ;  /* 0x0003c00001247983 */ /* 0x001f220000300a00 */
[C---:B------:R-:W-:Y:S02]  /*4f2c0*/  LOP3.LUT P0, RZ, R4.reuse, 0x2, RZ, 0xc0, !PT ;  /* 0x0000000204ff7812 */ /* 0x040fe4000780c0ff */
[----:B------:R-:W-:Y:S01]  /*4f2d0*/  LOP3.LUT P1, RZ, R4, 0x1, RZ, 0xc0, !PT ;  /* 0x0000000104ff7812 */ /* 0x000fe2000782c0ff */
[----:B------:R-:W2:Y:S01]  /*4f2e0*/  LDL.LU.64 R14, [R1+0x3b8] ;  /* 0x0003b800010e7983 */ /* 0x000ea20000300a00 */
[----:B------:R-:W-:-:S03]  /*4f2f0*/  PRMT R2, R13, 0x7773, RZ ;  /* 0x000077730d027816 */ /* 0x000fc600000000ff */
[----:B------:R-:W2:Y:S04]  /*4f300*/  LDL.LU.64 R10, [R1+0x3b0] ;  /* 0x0003b000010a7983 */ /* 0x000ea80000300a00 */
[----:B------:R-:W2:Y:S04]  /*4f310*/  LDL.LU.64 R32, [R1+0x3a8] ;  /* 0x0003a80001207983 */ /* 0x000ea80000300a00 */
[----:B------:R-:W2:Y:S04]  /*4f320*/  LDL.LU R12, [R1+0x120] ;  /* 0x00012000010c7983 */ /* 0x000ea80000300800 */
[----:B------:R-:W-:Y:S04]  /*4f330*/  STL.64 [R1+0x16c0], R4 ;  /* 0x0016c00401007387 */ /* 0x000fe80000100a00 */
[----:B---3--:R0:W-:Y:S02]  /*4f340*/  @P0 STG.E.U8 desc[UR40][R30.64], R2 ;  /* 0x000000021e000986 */ /* 0x0081e4000c101128 */
[----:B0-----:R-:W-:-:S02]  /*4f350*/  PRMT R2, R8, 0x7772, RZ ;  /* 0x0000777208027816 */ /* 0x001fc400000000ff */
[----:B------:R-:W3:Y:S04]  /*4f360*/  LDL.LU.64 R30, [R1+0x398] ;  /* 0x00039800011e7983 */ /* 0x000ee80000300a00 */
[----:B------:R-:W3:Y:S04]  /*4f370*/  LDL.LU R13, [R1+0x124] ;  /* 0x00012400010d7983 */ /* 0x000ee80000300800 */
[----:B----4-:R0:W-:Y:S04]  /*4f380*/  @P1 STG.E.U8 desc[UR40][R36.64], R2 ;  /* 0x0000000224001986 */ /* 0x0101e8000c101128 */
[----:B0-----:R-:W4:Y:S04]  /*4f390*/  LDL.LU.64 R36, [R1+0x390] ;  /* 0x0003900001247983 */ /* 0x001f280000300a00 */
[----:B------:R-:W3:Y:S04]  /*4f3a0*/  LDL.LU R0, [R1+0x128] ;  /* 0x0001280001007983 */ /* 0x000ee80000300800 */
[----:B------:R-:W3:Y:S01]  /*4f3b0*/  LDL.LU.64 R4, [R1+0x380] ;  /* 0x0003800001047983 */ /* 0x000ee20000300a00 */
[----:B--2---:R-:W-:-:S02]  /*4f3c0*/  LOP3.LUT P4, RZ, R26, 0x200000, RZ, 0xc0, !PT ;  /* 0x002000001aff7812 */ /* 0x004fc4000788c0ff */
        /* <DEDUP_REMOVED lines=16> */
[----:B---3--:R0:W-:Y:S04]  /*4f4d0*/  STL.64 [R1+0x16d8], R4 ;  /* 0x0016d80401007387 */ /* 0x0081e80000100a00 */
[----:B0-----:R-:W2:Y:S06]  /*4f4e0*/  LDL.LU.64 R4, [R1+0x388] ;  /* 0x0003880001047983 */ /* 0x001eac0000300a00 */
[----:B------:R-:W-:-:S02]  /*4f4f0*/  @P4 LOP3.LUT R3, R3, 0x20000, RZ, 0xfc, !PT ;  /* 0x0002000003034812 */ /* 0x000fc400078efcff */
[C---:B------:R-:W-:Y:S01]  /*4f500*/  LOP3.LUT P4, RZ, R26.reuse, 0x8000000, RZ, 0xc0, !PT ;  /* 0x080000001aff7812 */ /* 0x040fe2000788c0ff */
[----:B------:R-:W3:Y:S01]  /*4f510*/  LDL.LU.64 R6, [R1+0x378] ;  /* 0x0003780001067983 */ /* 0x000ee20000300a00 */
[----:B------:R-:W-:Y:S02]  /*4f520*/  LOP3.LUT R3, R3, 0xfffbffff, RZ, 0xc0, !PT ;  /* 0xfffbffff03037812 */ /* 0x000fe400078ec0ff */
[C---:B------:R-:W-:Y:S01]  /*4f530*/  LOP3.LUT P2, RZ, R26.reuse, 0x80000000, RZ, 0xc0, !PT ;  /* 0x800000001aff7812 */ /* 0x040fe2000784c0ff */
[----:B------:R-:W3:Y:S01]  /*4f540*/  LDL.LU R18, [R1+0x12c] ;  /* 0x00012c0001127983 */ /* 0x000ee20000300800 */
[----:B------:R-:W-:Y:S02]  /*4f550*/  LOP3.LUT P3, RZ, R26, 0x40000000, RZ, 0xc0, !PT ;  /* 0x400000001aff7812 */ /* 0x000fe4000786c0ff */
[----:B------:R-:W-:Y:S01]  /*4f560*/  PRMT R2, R8, 0x7773, RZ ;  /* 0x0000777308027816 */ /* 0x000fe200000000ff */
[----:B------:R-:W3:Y:S04]  /*4f570*/  LDL.LU.64 R24, [R1+0x370] ;  /* 0x0003700001187983 */ /* 0x000ee80000300a00 */
[----:B------:R-:W-:Y:S01]  /*4f580*/  @P4 LOP3.LUT R3, R3, 0x40000, RZ, 0xfc, !PT ;  /* 0x0004000003034812 */ /* 0x000fe200078efcff */
[----:B------:R-:W3:Y:S01]  /*4f590*/  LDL.LU R20, [R1+0x110] ;  /* 0x0001100001147983 */ /* 0x000ee20000300800 */
[----:B------:R-:W-:-:S02]  /*4f5a0*/  LOP3.LUT P4, RZ, R26, 0x10000000, RZ, 0xc0, !PT ;  /* 0x100000001aff7812 */ /* 0x000fc4000788c0ff */
[----:B------:R-:W-:Y:S01]  /*4f5b0*/  LOP3.LUT R3, R3, 0xfff7ffff, RZ, 0xc0, !PT ;  /* 0xfff7ffff03037812 */ /* 0x000fe200078ec0ff */
[----:B------:R0:W-:Y:S04]  /*4f5c0*/  @P2 STG.E.U8 desc[UR40][R14.64], R2 ;  /* 0x000000020e002986 */ /* 0x0001e8000c101128 */
[----:B------:R-:W3:Y:S04]  /*4f5d0*/  LDL.LU.64 R34, [R1+0x368] ;  /* 0x0003680001227983 */ /* 0x000ee80000300a00 */
[----:B------:R-:W3:Y:S02]  /*4f5e0*/  LDL.LU.64 R22, [R1+0x360] ;  /* 0x0003600001167983 */ /* 0x000ee40000300a00 */
[----:B------:R-:W-:-:S02]  /*4f5f0*/  @P4 LOP3.LUT R3, R3, 0x80000, RZ, 0xfc, !PT ;  /* 0x0008000003034812 */ /* 0x000fc400078efcff */
[----:B------:R-:W-:Y:S01]  /*4f600*/  LOP3.LUT P4, RZ, R26, 0x20000000, RZ, 0xc0, !PT ;  /* 0x200000001aff7812 */ /* 0x000fe2000788c0ff */
[----:B0-----:R-:W3:Y:S01]  /*4f610*/  LDL.LU.64 R14, [R1+0x358] ;  /* 0x00035800010e7983 */ /* 0x001ee20000300a00 */
[----:B------:R-:W-:-:S03]  /*4f620*/  PRMT R2, R9, 0x7772, RZ ;  /* 0x0000777209027816 */ /* 0x000fc600000000ff */
[----:B------:R-:W3:Y:S04]  /*4f630*/  LDL.LU R16, [R1+0x114] ;  /* 0x0001140001107983 */ /* 0x000ee80000300800 */
[----:B------:R0:W-:Y:S02]  /*4f640*/  @P3 STG.E.U8 desc[UR40][R10.64], R2 ;  /* 0x000000020a003986 */ /* 0x0001e4000c101128 */
[----:B0-----:R-:W-:Y:S02]  /*4f650*/  PRMT R2, R9, 0x7773, RZ ;  /* 0x0000777309027816 */ /* 0x001fe400000000ff */
[----:B------:R-:W3:Y:S04]  /*4f660*/  LDL.LU.64 R10, [R1+0x350] ;  /* 0x00035000010a7983 */ /* 0x000ee80000300a00 */
[----:B------:R0:W-:Y:S01]  /*4f670*/  @P4 STG.E.U8 desc[UR40][R32.64], R2 ;  /* 0x0000000220004986 */ /* 0x0001e2000c101128 */
[----:B------:R-:W-:-:S03]  /*4f680*/  LOP3.LUT P4, RZ, R3, 0x80000, RZ, 0xc0, !PT ;  /* 0x0008000003ff7812 */ /* 0x000fc6000788c0ff */
[----:B------:R-:W3:Y:S01]  /*4f690*/  LDL.LU.64 R8, [R1+0x348] ;  /* 0x0003480001087983 */ /* 0x000ee20000300a00 */
[----:B0-----:R-:W-:-:S03]  /*4f6a0*/  PRMT R2, R28, 0x7772, RZ ;  /* 0x000077721c027816 */ /* 0x001fc600000000ff */
[----:B------:R-:W3:Y:S06]  /*4f6b0*/  LDL.LU.64 R32, [R1+0x340] ;  /* 0x0003400001207983 */ /* 0x000eec0000300a00 */
[----:B------:R0:W-:Y:S01]  /*4f6c0*/  @P4 STG.E.U8 desc[UR40][R30.64], R2 ;  /* 0x000000021e004986 */ /* 0x0001e2000c101128 */
[C---:B------:R-:W-:Y:S02]  /*4f6d0*/  LOP3.LUT P4, RZ, R3.reuse, 0x40000, RZ, 0xc0, !PT ;  /* 0x0004000003ff7812 */ /* 0x040fe4000788c0ff */
[----:B0-----:R-:W-:Y:S01]  /*4f6e0*/  PRMT R2, R28, 0x7773, RZ ;  /* 0x000077731c027816 */ /* 0x001fe200000000ff */
[----:B------:R-:W3:Y:S10]  /*4f6f0*/  LDL.LU.64 R30, [R1+0x338] ;  /* 0x00033800011e7983 */ /* 0x000ef40000300a00 */
[----:B----4-:R0:W-:Y:S01]  /*4f700*/  @P4 STG.E.U8 desc[UR40][R36.64], R2 ;  /* 0x0000000224004986 */ /* 0x0101e2000c101128 */
[----:B------:R-:W-:-:S02]  /*4f710*/  LOP3.LUT P4, RZ, R3, 0x20000, RZ, 0xc0, !PT ;  /* 0x0002000003ff7812 */ /* 0x000fc4000788c0ff */
[----:B0-----:R-:W-:Y:S01]  /*4f720*/  PRMT R2, R12, 0x7770, RZ ;  /* 0x000077700c027816 */ /* 0x001fe200000000ff */
[----:B------:R-:W4:Y:S10]  /*4f730*/  LDL.LU.64 R36, [R1+0x330] ;  /* 0x0003300001247983 */ /* 0x000f340000300a00 */
[----:B--2---:R0:W-:Y:S04]  /*4f740*/  @P4 STG.E.U8 desc[UR40][R4.64], R2 ;  /* 0x0000000204004986 */ /* 0x0041e8000c101128 */
[----:B0-----:R-:W2:Y:S01]  /*4f750*/  LDL.LU.64 R4, [R1+0x16d8] ;  /* 0x0016d80001047983 */ /* 0x001ea20000300a00 */
[----:B------:R-:W-:-:S02]  /*4f760*/  LOP3.LUT P4, RZ, R3, 0x10000, RZ, 0xc0, !PT ;  /* 0x0001000003ff7812 */ /* 0x000fc4000788c0ff */
[----:B------:R-:W-:Y:S02]  /*4f770*/  PRMT R2, R12, 0x7771, RZ ;  /* 0x000077710c027816 */ /* 0x000fe400000000ff */
[C---:B------:R-:W-:Y:S02]  /*4f780*/  LOP3.LUT P5, RZ, R26.reuse, 0x100000, RZ, 0xc0, !PT ;  /* 0x001000001aff7812 */ /* 0x040fe400078ac0ff */
[C---:B------:R-:W-:Y:S02]  /*4f790*/  LOP3.LUT P6, RZ, R26.reuse, 0x80000, RZ, 0xc0, !PT ;  /* 0x000800001aff7812 */ /* 0x040fe400078cc0ff */
[C---:B------:R-:W-:Y:S02]  /*4f7a0*/  LOP3.LUT P0, RZ, R26.reuse, 0x40000, RZ, 0xc0, !PT ;  /* 0x000400001aff7812 */ /* 0x040fe4000780c0ff */
[C---:B------:R-:W-:Y:S01]  /*4f7b0*/  LOP3.LUT P1, RZ, R26.reuse, 0x20000, RZ, 0xc0, !PT ;  /* 0x000200001aff7812 */ /* 0x040fe2000782c0ff */
[----:B------:R-:W-:Y:S01]  /*4f7c0*/  STL.64 [R1+0x16c8], R12 ;  /* 0x0016c80c01007387 */ /* 0x000fe20000100a00 */
[----:B------:R-:W-:-:S03]  /*4f7d0*/  LOP3.LUT P2, RZ, R26, 0x10000, RZ, 0xc0, !PT ;  /* 0x000100001aff7812 */ /* 0x000fc6000784c0ff */
[----:B--2---:R0:W-:Y:S01]  /*4f7e0*/  @P4 STG.E.U8 desc[UR40][R4.64], R2 ;  /* 0x0000000204004986 */ /* 0x0041e2000c101128 */
[----:B------:R-:W-:Y:S02]  /*4f7f0*/  LOP3.LUT P4, RZ, R3, 0x8000, RZ, 0xc0, !PT ;  /* 0x0000800003ff7812 */ /* 0x000fe4000788c0ff */
[----:B0-----:R-:W-:-:S11]  /*4f800*/  PRMT R2, R13, 0x7770, RZ ;  /* 0x000077700d027816 */ /* 0x001fd600000000ff */
[----:B---3--:R0:W-:Y:S01]  /*4f810*/  @P4 STG.E.U8 desc[UR40][R6.64], R2 ;  /* 0x0000000206004986 */ /* 0x0081e2000c101128 */
        /* <DEDUP_REMOVED lines=15> */
[----:B0-----:R-:W-:Y:S02]  /*4f910*/  PRMT R2, R20, 0x7771, RZ ;  /* 0x0000777114027816 */ /* 0x001fe400000000ff */
[----:B------:R-:W2:Y:S04]  /*4f920*/  LDL.LU.64 R8, [R1+0x328] ;  /* 0x0003280001087983 */ /* 0x000ea80000300a00 */
[----:B------:R0:W-:Y:S04]  /*4f930*/  @P1 STG.E.U8 desc[UR40][R32.64], R2 ;  /* 0x0000000220001986 */ /* 0x0001e8000c101128 */
[----:B------:R-:W3:Y:S04]  /*4f940*/  LDL.LU.64 R24, [R1+0x320] ;  /* 0x0003200001187983 */ /* 0x000ee80000300a00 */
[----:B0-----:R-:W2:Y:S04]  /*4f950*/  LDL.LU.64 R32, [R1+0x318] ;  /* 0x0003180001207983 */ /* 0x001ea80000300a00 */
[----:B------:R-:W2:Y:S04]  /*4f960*/  LDL.LU.64 R34, [R1+0x310] ;  /* 0x0003100001227983 */ /* 0x000ea80000300a00 */
[----:B------:R-:W2:Y:S04]  /*4f970*/  LDL.LU.64 R22, [R1+0x308] ;  /* 0x0003080001167983 */ /* 0x000ea80000300a00 */
[----:B------:R-:W2:Y:S04]  /*4f980*/  LDL.LU.64 R14, [R1+0x300] ;  /* 0x00030000010e7983 */ /* 0x000ea80000300a00 */
[----:B------:R-:W2:Y:S01]  /*4f990*/  LDL.LU R17, [R1+0x118] ;  /* 0x0001180001117983 */ /* 0x000ea20000300800 */
[----:B------:R-:W-:-:S05]  /*4f9a0*/  PRMT R2, R16, 0x7770, RZ ;  /* 0x0000777010027816 */ /* 0x000fca00000000ff */
[----:B------:R0:W-:Y:S04]  /*4f9b0*/  @P2 STG.E.U8 desc[UR40][R30.64], R2 ;  /* 0x000000021e002986 */ /* 0x0001e8000c101128 */
[----:B0-----:R-:W3:Y:S01]  /*4f9c0*/  LDL.LU R31, [R1+0x11c] ;  /* 0x00011c00011f7983 */ /* 0x001ee20000300800 */
[C---:B------:R-:W-:Y:S02]  /*4f9d0*/  LOP3.LUT P3, RZ, R26.reuse, 0x8000, RZ, 0xc0, !PT ;  /* 0x000080001aff7812 */ /* 0x040fe4000786c0ff */
[----:B------:R-:W-:Y:S02]  /*4f9e0*/  LOP3.LUT P0, RZ, R26, 0x4000, RZ, 0xc0, !PT ;  /* 0x000040001aff7812 */ /* 0x000fe4000780c0ff */
[----:B------:R-:W-:Y:S02]  /*4f9f0*/  PRMT R2, R16, 0x7771, RZ ;  /* 0x0000777110027816 */ /* 0x000fe400000000ff */
[----:B------:R-:W-:-:S02]  /*4fa00*/  LOP3.LUT P1, RZ, R26, 0x2000, RZ, 0xc0, !PT ;  /* 0x000020001aff7812 */ /* 0x000fc4000782c0ff */
[----:B------:R-:W-:-:S05]  /*4fa10*/  LOP3.LUT P2, RZ, R26, 0x1000, RZ, 0xc0, !PT ;  /* 0x000010001aff7812 */ /* 0x000fca000784c0ff */
[----:B----4-:R0:W-:Y:S04]  /*4fa20*/  @P3 STG.E.U8 desc[UR40][R36.64], R2 ;  /* 0x0000000224003986 */ /* 0x0101e8000c101128 */
[----:B0-----:R-:W4:Y:S04]  /*4fa30*/  LDL.LU R36, [R1+0x100] ;  /* 0x0001000001247983 */ /* 0x001f280000300800 */
[----:B------:R-:W4:Y:S04]  /*4fa40*/  LDL.LU R21, [R1+0x104] ;  /* 0x0001040001157983 */ /* 0x000f280000300800 */
[----:B------:R-:W4:Y:S01]  /*4fa50*/  LDL.LU R10, [R1+0x108] ;  /* 0x00010800010a7983 */ /* 0x000f220000300800 */
[----:B--2---:R-:W-:-:S05]  /*4fa60*/  PRMT R2, R17, 0x7770, RZ ;  /* 0x0000777011027816 */ /* 0x004fca00000000ff */
[----:B------:R0:W-:Y:S02]  /*4fa70*/  @P0 STG.E.U8 desc[UR40][R8.64], R2 ;  /* 0x0000000208000986 */ /* 0x0001e4000c101128 */
[----:B0-----:R-:W-:Y:S02]  /*4fa80*/  PRMT R2, R17, 0x7771, RZ ;  /* 0x0000777111027816 */ /* 0x001fe400000000ff */
[----:B------:R-:W2:Y:S04]  /*4fa90*/  LDL.LU.64 R8, [R1+0x2f8] ;  /* 0x0002f80001087983 */ /* 0x000ea80000300a00 */
[----:B---3--:R0:W-:Y:S04]  /*4faa0*/  @P1 STG.E.U8 desc[UR40][R24.64], R2 ;  /* 0x0000000218001986 */ /* 0x0081e8000c101128 */
[----:B------:R-:W-:Y:S04]  /*4fab0*/  STL.64 [R1+0x16a0], R16 ;  /* 0x0016a01001007387 */ /* 0x000fe80000100a00 */
[----:B------:R-:W3:Y:S01]  /*4fac0*/  LDL.LU R11, [R1+0x10c] ;  /* 0x00010c00010b7983 */ /* 0x000ee20000300800 */
[----:B0-----:R-:W-:-:S05]  /*4fad0*/  PRMT R2, R31, 0x7770, RZ ;  /* 0x000077701f027816 */ /* 0x001fca00000000ff */
[----:B------:R0:W-:Y:S04]  /*4fae0*/  @P2 STG.E.U8 desc[UR40][R32.64], R2 ;  /* 0x0000000220002986 */ /* 0x0001e8000c101128 */
[----:B0-----:R-:W2:Y:S04]  /*4faf0*/  LDL.LU.64 R32, [R1+0x2f0] ;  /* 0x0002f00001207983 */ /* 0x001ea80000300a00 */
[----:B------:R-:W2:Y:S01]  /*4fb00*/  LDL.LU R24, [R1+0xf0] ;  /* 0x0000f00001187983 */ /* 0x000ea20000300800 */
        /* <DEDUP_REMOVED lines=19> */
[----:B--2---:R0:W-:Y:S04]  /*4fc40*/  STL [R1+0x16d0], R24 ;  /* 0x0016d01801007387 */ /* 0x0041e80000100800 */
[----:B0-----:R-:W2:Y:S04]  /*4fc50*/  LDL.LU.64 R24, [R1+0x2e8] ;  /* 0x0002e80001187983 */ /* 0x001ea80000300a00 */
[----:B------:R-:W3:Y:S04]  /*4fc60*/  LDL.LU.64 R12, [R1+0x2e0] ;  /* 0x0002e000010c7983 */ /* 0x000ee80000300a00 */
[----:B------:R-:W3:Y:S01]  /*4fc70*/  LDL.LU.64 R4, [R1+0x2d8] ;  /* 0x0002d80001047983 */ /* 0x000ee20000300a00 */
[----:B------:R-:W-:-:S02]  /*4fc80*/  LOP3.LUT R3, R3, 0xfffffbff, RZ, 0xc0, !PT ;  /* 0xfffffbff03037812 */ /* 0x000fc400078ec0ff */
[C---:B------:R-:W-:Y:S01]  /*4fc90*/  LOP3.LUT P3, RZ, R26.reuse, 0x800, RZ, 0xc0, !PT ;  /* 0x000008001aff7812 */ /* 0x040fe2000786c0ff */
[----:B------:R-:W3:Y:S01]  /*4fca0*/  LDL.LU R6, [R1+0xf4] ;  /* 0x0000f40001067983 */ /* 0x000ee20000300800 */
[----:B------:R-:W-:Y:S02]  /*4fcb0*/  @P4 LOP3.LUT R3, R3, 0x400, RZ, 0xfc, !PT ;  /* 0x0000040003034812 */ /* 0x000fe400078efcff */
[----:B------:R-:W-:Y:S01]  /*4fcc0*/  LOP3.LUT P4, RZ, R26, 0x200, RZ, 0xc0, !PT ;  /* 0x000002001aff7812 */ /* 0x000fe2000788c0ff */
[----:B------:R-:W3:Y:S01]  /*4fcd0*/  LDL.LU R19, [R1+0xf8] ;  /* 0x0000f80001137983 */ /* 0x000ee20000300800 */
[----:B------:R-:W-:Y:S02]  /*4fce0*/  LOP3.LUT R3, R3, 0xfffff7ff, RZ, 0xc0, !PT ;  /* 0xfffff7ff03037812 */ /* 0x000fe400078ec0ff */
[----:B------:R-:W-:Y:S01]  /*4fcf0*/  PRMT R2, R31, 0x7771, RZ ;  /* 0x000077711f027816 */ /* 0x000fe200000000ff */
[----:B------:R-:W3:Y:S08]  /*4fd00*/  LDL.LU.64 R16, [R1+0x2c0] ;  /* 0x0002c00001107983 */ /* 0x000ef00000300a00 */
[----:B------:R-:W-:-:S02]  /*4fd10*/  @P4 LOP3.LUT R3, R3, 0x800, RZ, 0xfc, !PT ;  /* 0x0000080003034812 */ /* 0x000fc400078efcff */
[----:B------:R-:W-:Y:S01]  /*4fd20*/  LOP3.LUT P4, RZ, R26, 0x400, RZ, 0xc0, !PT ;  /* 0x000004001aff7812 */ /* 0x000fe2000788c0ff */
[----:B------:R4:W-:Y:S02]  /*4fd30*/  @P3 STG.E.U8 desc[UR40][R34.64], R2 ;  /* 0x0000000222003986 */ /* 0x0009e4000c101128 */
[----:B----4-:R-:W-:Y:S02]  /*4fd40*/  PRMT R2, R36, 0x7770, RZ ;  /* 0x0000777024027816 */ /* 0x010fe400000000ff */
[----:B------:R-:W4:Y:S08]  /*4fd50*/  LDL.LU.64 R34, [R1+0x2b8] ;  /* 0x0002b80001227983 */ /* 0x000f300000300a00 */
[----:B------:R0:W-:Y:S01]  /*4fd60*/  @P4 STG.E.U8 desc[UR40][R22.64], R2 ;  /* 0x0000000216004986 */ /* 0x0001e2000c101128 */
[----:B------:R-:W-:-:S03]  /*4fd70*/  LOP3.LUT P4, RZ, R3, 0x800, RZ, 0xc0, !PT ;  /* 0x0000080003ff7812 */ /* 0x000fc6000788c0ff */
[----:B------:R-:W4:Y:S01]  /*4fd80*/  LDL.LU R30, [R1+0xfc] ;  /* 0x0000fc00011e7983 */ /* 0x000f220000300800 */
[----:B0-----:R-:W-:-:S03]  /*4fd90*/  PRMT R2, R36, 0x7771, RZ ;  /* 0x0000777124027816 */ /* 0x001fc600000000ff */
[----:B------:R-:W4:Y:S06]  /*4fda0*/  LDL.LU.64 R22, [R1+0x2b0] ;  /* 0x0002b00001167983 */ /* 0x000f2c0000300a00 */
[----:B------:R0:W-:Y:S01]  /*4fdb0*/  @P4 STG.E.U8 desc[UR40][R14.64], R2 ;  /* 0x000000020e004986 */ /* 0x0001e2000c101128 */
[----:B------:R-:W-:Y:S02]  /*4fdc0*/  LOP3.LUT P4, RZ, R3, 0x400, RZ, 0xc0, !PT ;  /* 0x0000040003ff7812 */ /* 0x000fe4000788c0ff */
        /* <DEDUP_REMOVED lines=9> */
[----:B------:R0:W-:Y:S04]  /*4fe60*/  STL.64 [R1+0x16b0], R20 ;  /* 0x0016b01401007387 */ /* 0x0001e80000100a00 */
[----:B0-----:R-:W4:Y:S04]  /*4fe70*/  LDL.LU.64 R20, [R1+0x2c8] ;  /* 0x0002c80001147983 */ /* 0x001f280000300a00 */
[----:B------:R-:W4:Y:S04]  /*4fe80*/  LDL.LU.64 R32, [R1+0x298] ;  /* 0x0002980001207983 */ /* 0x000f280000300a00 */
[----:B--2---:R0:W-:Y:S01]  /*4fe90*/  @P4 STG.E.U8 desc[UR40][R24.64], R2 ;  /* 0x0000000218004986 */ /* 0x0041e2000c101128 */
[----:B------:R-:W-:-:S02]  /*4fea0*/  LOP3.LUT P4, RZ, R3, 0x80, RZ, 0xc0, !PT ;  /* 0x0000008003ff7812 */ /* 0x000fc4000788c0ff */
[----:B0-----:R-:W-:Y:S01]  /*4feb0*/  PRMT R2, R10, 0x7771, RZ ;  /* 0x000077710a027816 */ /* 0x001fe200000000ff */
[----:B------:R-:W2:Y:S10]  /*4fec0*/  LDL.LU R24, [R1+0x16d0] ;  /* 0x0016d00001187983 */ /* 0x000eb40000300800 */
[----:B---3--:R0:W-:Y:S01]  /*4fed0*/  @P4 STG.E.U8 desc[UR40][R12.64], R2 ;  /* 0x000000020c004986 */ /* 0x0081e2000c101128 */
[----:B------:R-:W-:-:S02]  /*4fee0*/  LOP3.LUT P4, RZ, R3, 0x40, RZ, 0xc0, !PT ;  /* 0x0000004003ff7812 */ /* 0x000fc4000788c0ff */
[C---:B0-----:R-:W-:Y:S01]  /*4fef0*/  PRMT R2, R11.reuse, 0x7770, RZ ;  /* 0x000077700b027816 */ /* 0x041fe200000000ff */
[----:B------:R-:W3:Y:S10]  /*4ff00*/  LDL.LU.64 R12, [R1+0x16c8] ;  /* 0x0016c800010c7983 */ /* 0x000ef40000300a00 */
[----:B------:R0:W-:Y:S04]  /*4ff10*/  @P4 STG.E.U8 desc[UR40][R4.64], R2 ;  /* 0x0000000204004986 */ /* 0x0001e8000c101128 */
[----:B0-----:R-:W3:Y:S01]  /*4ff20*/  LDL.LU.64 R4, [R1+0x16c0] ;  /* 0x0016c00001047983 */ /* 0x001ee20000300a00 */
[----:B------:R-:W-:-:S03]  /*4ff30*/  PRMT R2, R11, 0x7771, RZ ;  /* 0x000077710b027816 */ /* 0x000fc600000000ff */
[----:B------:R0:W-:Y:S04]  /*4ff40*/  STL.64 [R1+0x16a8], R10 ;  /* 0x0016a80a01007387 */ /* 0x0001e80000100a00 */
[----:B0-----:R-:W3:Y:S01]  /*4ff50*/  LDL.LU.64 R10, [R1+0x2d0] ;  /* 0x0002d000010a7983 */ /* 0x001ee20000300a00 */
[----:B------:R-:W-:Y:S02]  /*4ff60*/  LOP3.LUT P4, RZ, R3, 0x20, RZ, 0xc0, !PT ;  /* 0x0000002003ff7812 */ /* 0x000fe4000788c0ff */
[C---:B------:R-:W-:Y:S02]  /*4ff70*/  LOP3.LUT P5, RZ, R26.reuse, 0x2, RZ, 0xc0, !PT ;  /* 0x000000021aff7812 */ /* 0x040fe400078ac0ff */
[----:B------:R-:W-:Y:S02]  /*4ff80*/  LOP3.LUT P6, RZ, R26, 0x1, RZ, 0xc0, !PT ;  /* 0x000000011aff7812 */ /* 0x000fe400078cc0ff */
[----:B------:R-:W-:-:S02]  /*4ff90*/  LOP3.LUT P0, RZ, R27, 0x80000000, RZ, 0xc0, !PT ;  /* 0x800000001bff7812 */ /* 0x000fc4000780c0ff */
[C---:B------:R-:W-:Y:S02]  /*4ffa0*/  LOP3.LUT P1, RZ, R27.reuse, 0x40000000, RZ, 0xc0, !PT ;  /* 0x400000001bff7812 */ /* 0x040fe4000782c0ff */
[C---:B------:R-:W-:Y:S01]  /*4ffb0*/  LOP3.LUT P2, RZ, R27.reuse, 0x20000000, RZ, 0xc0, !PT ;  /* 0x200000001bff7812 */ /* 0x040fe2000784c0ff */
[----:B------:R-:W-:Y:S01]  /*4ffc0*/  IMAD.MOV.U32 R37, RZ, RZ, R29 ;  /* 0x000000ffff257224 */ /* 0x000fe200078e001d */
[----:B------:R-:W-:Y:S01]  /*4ffd0*/  LOP3.LUT P3, RZ, R27, 0x10000000, RZ, 0xc0, !PT ;  /* 0x100000001bff7812 */ /* 0x000fe2000786c0ff */
[----:B--2---:R-:W-:Y:S04]  /*4ffe0*/  STL [R1+0x16b8], R24 ;  /* 0x0016b81801007387 */ /* 0x004fe80000100800 */
[----:B------:R-:W-:Y:S04]  /*4fff0*/  STL [R1+0x16bc], R6 ;  /* 0x0016bc0601007387 */ /* 0x000fe80000100800 */
[----:B---3--:R0:W-:Y:S01]  /*50000*/  @P4 STG.E.U8 desc[UR40][R10.64], R2 ;  /* 0x000000020a004986 */ /* 0x0081e2000c101128 */
[----:B------:R-:W-:-:S02]  /*50010*/  LOP3.LUT P4, RZ, R3, 0x10, RZ, 0xc0, !PT ;  /* 0x0000001003ff7812 */ /* 0x000fc4000788c0ff */
[----:B0-----:R-:W-:-:S11]  /*50020*/  PRMT R2, R24, 0x7770, RZ ;  /* 0x0000777018027816 */ /* 0x001fd600000000ff */
[----:B----4-:R0:W-:Y:S02]  /*50030*/  @P4 STG.E.U8 desc[UR40][R20.64], R2 ;  /* 0x0000000214004986 */ /* 0x0101e4000c101128 */
[----:B0-----:R-:W-:-:S05]  /*50040*/  PRMT R2, R24, 0x7771, RZ ;  /* 0x0000777118027816 */ /* 0x001fca00000000ff */
[----:B------:R0:W-:Y:S02]  /*50050*/  @P5 STG.E.U8 desc[UR40][R16.64], R2 ;  /* 0x0000000210005986 */ /* 0x0001e4000c101128 */
[----:B0-----:R-:W-:-:S05]  /*50060*/  PRMT R2, R6, 0x7770, RZ ;  /* 0x0000777006027816 */ /* 0x001fca00000000ff */
[----:B------:R0:W-:Y:S02]  /*50070*/  @P6 STG.E.U8 desc[UR40][R34.64], R2 ;  /* 0x0000000222006986 */ /* 0x0001e4000c101128 */
[----:B0-----:R-:W-:Y:S02]  /*50080*/  PRMT R2, R6, 0x7771, RZ ;  /* 0x0000777106027816 */ /* 0x001fe400000000ff */
[----:B------:R-:W2:Y:S04]  /*50090*/  LDL.LU.64 R34, [R1+0x290] ;  /* 0x0002900001227983 */ /* 0x000ea80000300a00 */
[----:B------:R0:W-:Y:S02]  /*500a0*/  @P0 STG.E.U8 desc[UR40][R22.64], R2 ;  /* 0x0000000216000986 */ /* 0x0001e4000c101128 */
[----:B0-----:R-:W-:-:S02]  /*500b0*/  PRMT R2, R19, 0x7770, RZ ;  /* 0x0000777013027816 */ /* 0x001fc400000000ff */
[----:B------:R-:W3:Y:S04]  /*500c0*/  LDL.LU.64 R22, [R1+0x288] ;  /* 0x0002880001167983 */ /* 0x000ee80000300a00 */
[----:B------:R0:W-:Y:S04]  /*500d0*/  @P1 STG.E.U8 desc[UR40][R14.64], R2 ;  /* 0x000000020e001986 */ /* 0x0001e8000c101128 */
[----:B0-----:R-:W4:Y:S01]  /*500e0*/  LDL.LU.64 R14, [R1+0x280] ;  /* 0x00028000010e7983 */ /* 0x001f220000300a00 */
[----:B------:R-:W-:-:S03]  /*500f0*/  PRMT R2, R19, 0x7771, RZ ;  /* 0x0000777113027816 */ /* 0x000fc600000000ff */
[----:B------:R-:W4:Y:S04]  /*50100*/  LDL.LU.64 R28, [R1+0x278] ;  /* 0x00027800011c7983 */ /* 0x000f280000300a00 */
[----:B------:R0:W-:Y:S04]  /*50110*/  @P2 STG.E.U8 desc[UR40][R8.64], R2 ;  /* 0x0000000208002986 */ /* 0x0001e8000c101128 */
[----:B0-----:R-:W4:Y:S01]  /*50120*/  LDL.LU.64 R8, [R1+0x270] ;  /* 0x0002700001087983 */ /* 0x001f220000300a00 */
[----:B------:R-:W-:-:S05]  /*50130*/  PRMT R2, R30, 0x7770, RZ ;  /* 0x000077701e027816 */ /* 0x000fca00000000ff */
[----:B------:R0:W-:Y:S04]  /*50140*/  @P3 STG.E.U8 desc[UR40][R32.64], R2 ;  /* 0x0000000220003986 */ /* 0x0001e8000c101128 */
[----:B0-----:R-:W4:Y:S04]  /*50150*/  LDL.LU.64 R32, [R1+0x268] ;  /* 0x0002680001207983 */ /* 0x001f280000300a00 */
[----:B------:R-:W4:Y:S04]  /*50160*/  LDL.LU.64 R6, [R1+0x260] ;  /* 0x0002600001067983 */ /* 0x000f280000300a00 */
[----:B------:R-:W4:Y:S04]  /*50170*/  LDL.LU.64 R24, [R1+0x258] ;  /* 0x0002580001187983 */ /* 0x000f280000300a00 */
[----:B------:R-:W4:Y:S01]  /*50180*/  LDL.LU.64 R20, [R1+0x250] ;  /* 0x0002500001147983 */ /* 0x000f220000300a00 */
[----:B------:R-:W-:-:S02]  /*50190*/  LOP3.LUT P4, RZ, R27, 0x8000, RZ, 0xc0, !PT ;  /* 0x000080001bff7812 */ /* 0x000fc4000788c0ff */
[----:B------:R-:W-:Y:S01]  /*501a0*/  LOP3.LUT R4, R4, 0xefffffff, RZ, 0xc0, !PT ;  /* 0xefffffff04047812 */ /* 0x000fe200078ec0ff */
[----:B------:R-:W4:Y:S01]  /*501b0*/  LDL.LU.64 R10, [R1+0x248] ;  /* 0x00024800010a7983 */ /* 0x000f220000300a00 */
[----:B------:R-:W-:Y:S02]  /*501c0*/  LOP3.LUT R3, R3, 0xfffffffe, RZ, 0xc0, !PT ;  /* 0xfffffffe03037812 */ /* 0x000fe400078ec0ff */
[----:B------:R-:W-:Y:S01]  /*501d0*/  LOP3.LUT P0, RZ, R27, 0x8000000, RZ, 0xc0, !PT ;  /* 0x080000001bff7812 */ /* 0x000fe2000780c0ff */
[----:B------:R-:W4:Y:S06]  /*501e0*/  LDL.LU.64 R16, [R1+0x240] ;  /* 0x0002400001107983 */ /* 0x000f2c0000300a00 */
        /* <DEDUP_REMOVED lines=10> */
[----:B------:R-:W-:-:S13]  /*50290*/  LOP3.LUT P4, RZ, R27, 0x80000, RZ, 0xc0, !PT ;  /* 0x000800001bff7812 */ /* 0x000fda000788c0ff */
[----:B------:R-:W-:Y:S02]  /*502a0*/  @P4 LOP3.LUT R3, R3, 0x1, RZ, 0xfc, !PT ;  /* 0x0000000103034812 */ /* 0x000fe400078efcff */
[----:B------:R-:W-:Y:S02]  /*502b0*/  LOP3.LUT P4, RZ, R27, 0x100000, RZ, 0xc0, !PT ;  /* 0x001000001bff7812 */ /* 0x000fe4000788c0ff */
[----:B------:R-:W-:-:S11]  /*502c0*/  LOP3.LUT R3, R3, 0xfffffffd, RZ, 0xc0, !PT ;  /* 0xfffffffd03037812 */ /* 0x000fd600078ec0ff */
[----:B------:R-:W-:Y:S02]  /*502d0*/  @P4 LOP3.LUT R3, R3, 0x2, RZ, 0xfc, !PT ;  /* 0x0000000203034812 */ /* 0x000fe400078efcff */
[----:B------:R-:W-:Y:S02]  /*502e0*/  LOP3.LUT P4, RZ, R27, 0x200000, RZ, 0xc0, !PT ;  /* 0x002000001bff7812 */ /* 0x000fe4000788c0ff */
[----:B------:R-:W-:Y:S02]  /*502f0*/  LOP3.LUT R3, R3, 0xfffffffb, RZ, 0xc0, !PT ;  /* 0xfffffffb03037812 */ /* 0x000fe400078ec0ff */
[C---:B------:R-:W-:Y:S02]  /*50300*/  LOP3.LUT P1, RZ, R27.reuse, 0x4000000, RZ, 0xc0, !PT ;  /* 0x040000001bff7812 */ /* 0x040fe4000782c0ff */
[----:B------:R-:W-:Y:S02]  /*50310*/  PRMT R2, R30, 0x7771, RZ ;  /* 0x000077711e027816 */ /* 0x000fe400000000ff */
[----:B------:R-:W-:-:S05]  /*50320*/  LOP3.LUT P2, RZ, R27, 0x2000000, RZ, 0xc0, !PT ;  /* 0x020000001bff7812 */ /* 0x000fca000784c0ff */
[----:B------:R-:W-:Y:S02]  /*50330*/  @P4 LOP3.LUT R3, R3, 0x4, RZ, 0xfc, !PT ;  /* 0x0000000403034812 */ /* 0x000fe400078efcff */
[C---:B------:R-:W-:Y:S02]  /*50340*/  LOP3.LUT P4, RZ, R27.reuse, 0x400000, RZ, 0xc0, !PT ;  /* 0x004000001bff7812 */ /* 0x040fe4000788c0ff */
[----:B------:R-:W-:Y:S02]  /*50350*/  LOP3.LUT P3, RZ, R27, 0x1000000, RZ, 0xc0, !PT ;  /* 0x010000001bff7812 */ /* 0x000fe4000786c0ff */
[----:B------:R-:W-:-:S09]  /*50360*/  LOP3.LUT R3, R3, 0xfffffff7, RZ, 0xc0, !PT ;  /* 0xfffffff703037812 */ /* 0x000fd200078ec0ff */
[----:B------:R-:W-:Y:S02]  /*50370*/  @P4 LOP3.LUT R3, R3, 0x8, RZ, 0xfc, !PT ;  /* 0x0000000803034812 */ /* 0x000fe400078efcff */
[----:B------:R-:W-:Y:S01]  /*50380*/  LOP3.LUT P4, RZ, R27, 0x800000, RZ, 0xc0, !PT ;  /* 0x008000001bff7812 */ /* 0x000fe2000788c0ff */
[----:B--2---:R0:W-:Y:S02]  /*50390*/  @P0 STG.E.U8 desc[UR40][R34.64], R2 ;  /* 0x0000000222000986 */ /* 0x0041e4000c101128 */
[----:B0-----:R-:W-:-:S05]  /*503a0*/  PRMT R2, R12, 0x7772, RZ ;  /* 0x000077720c027816 */ /* 0x001fca00000000ff */
[----:B---3--:R0:W-:Y:S02]  /*503b0*/  @P1 STG.E.U8 desc[UR40][R22.64], R2 ;  /* 0x0000000216001986 */ /* 0x0081e4000c101128 */
[----:B0-----:R-:W-:-:S05]  /*503c0*/  PRMT R2, R12, 0x7773, RZ ;  /* 0x000077730c027816 */ /* 0x001fca00000000ff */
[----:B----4-:R0:W-:Y:S02]  /*503d0*/  @P2 STG.E.U8 desc[UR40][R14.64], R2 ;  /* 0x000000020e002986 */ /* 0x0101e4000c101128 */
[----:B0-----:R-:W-:-:S05]  /*503e0*/  PRMT R2, R13, 0x7772, RZ ;  /* 0x000077720d027816 */ /* 0x001fca00000000ff */
[----:B------:R0:W-:Y:S02]  /*503f0*/  @P3 STG.E.U8 desc[UR40][R28.64], R2 ;  /* 0x000000021c003986 */ /* 0x0001e4000c101128 */
[----:B0-----:R-:W-:Y:S02]  /*50400*/  PRMT R2, R13, 0x7773, RZ ;  /* 0x000077730d027816 */ /* 0x001fe400000000ff */
[----:B------:R-:W2:Y:S04]  /*50410*/  LDL.LU.64 R28, [R1+0x238] ;  /* 0x00023800011c7983 */ /* 0x000ea80000300a00 */
[----:B------:R0:W-:Y:S01]  /*50420*/  @P4 STG.E.U8 desc[UR40][R8.64], R2 ;  /* 0x0000000208004986 */ /* 0x0001e2000c101128 */
[----:B------:R-:W-:-:S03]  /*50430*/  LOP3.LUT P4, RZ, R3, 0x8, RZ, 0xc0, !PT ;  /* 0x0000000803ff7812 */ /* 0x000fc6000788c0ff */
[----:B------:R-:W3:Y:S04]  /*50440*/  LDL.LU.64 R34, [R1+0x230] ;  /* 0x0002300001227983 */ /* 0x000ee80000300a00 */
[----:B------:R-:W4:Y:S01]  /*50450*/  LDL.LU.64 R22, [R1+0x228] ;  /* 0x0002280001167983 */ /* 0x000f220000300a00 */
[----:B0-----:R-:W-:-:S03]  /*50460*/  PRMT R2, R0, 0x7772, RZ ;  /* 0x0000777200027816 */ /* 0x001fc600000000ff */
[----:B------:R-:W2:Y:S04]  /*50470*/  LDL.LU.64 R14, [R1+0x220] ;  /* 0x00022000010e7983 */ /* 0x000ea80000300a00 */
[----:B------:R0:W-:Y:S01]  /*50480*/  @P4 STG.E.U8 desc[UR40][R32.64], R2 ;  /* 0x0000000220004986 */ /* 0x0001e2000c101128 */
[----:B------:R-:W-:-:S03]  /*50490*/  LOP3.LUT P4, RZ, R3, 0x4, RZ, 0xc0, !PT ;  /* 0x0000000403ff7812 */ /* 0x000fc6000788c0ff */
[----:B------:R-:W2:Y:S04]  /*504a0*/  LDL.LU.64 R12, [R1+0x218] ;  /* 0x00021800010c7983 */ /* 0x000ea80000300a00 */
[----:B------:R-:W2:Y:S01]  /*504b0*/  LDL.LU.64 R8, [R1+0x210] ;  /* 0x0002100001087983 */ /* 0x000ea20000300a00 */
[----:B0-----:R-:W-:-:S03]  /*504c0*/  PRMT R2, R0, 0x7773, RZ ;  /* 0x0000777300027816 */ /* 0x001fc600000000ff */
[----:B------:R-:W2:Y:S04]  /*504d0*/  LDL.LU.64 R32, [R1+0x208] ;  /* 0x0002080001207983 */ /* 0x000ea80000300a00 */
[----:B------:R0:W-:Y:S01]  /*504e0*/  @P4 STG.E.U8 desc[UR40][R6.64], R2 ;  /* 0x0000000206004986 */ /* 0x0001e2000c101128 */
[C---:B------:R-:W-:Y:S02]  /*504f0*/  LOP3.LUT P4, RZ, R3.reuse, 0x2, RZ, 0xc0, !PT ;  /* 0x0000000203ff7812 */ /* 0x040fe4000788c0ff */
[----:B0-----:R-:W-:Y:S01]  /*50500*/  PRMT R2, R18, 0x7772, RZ ;  /* 0x0000777212027816 */ /* 0x001fe200000000ff */
[----:B------:R-:W2:Y:S10]  /*50510*/  LDL.LU R6, [R1+0x16bc] ;  /* 0x0016bc0001067983 */ /* 0x000eb40000300800 */
[----:B------:R0:W-:Y:S01]  /*50520*/  @P4 STG.E.U8 desc[UR40][R24.64], R2 ;  /* 0x0000000218004986 */ /* 0x0001e2000c101128 */
[----:B------:R-:W-:-:S02]  /*50530*/  LOP3.LUT P4, RZ, R3, 0x1, RZ, 0xc0, !PT ;  /* 0x0000000103ff7812 */ /* 0x000fc4000788c0ff */
[----:B0-----:R-:W-:Y:S01]  /*50540*/  PRMT R2, R18, 0x7773, RZ ;  /* 0x0000777312027816 */ /* 0x001fe200000000ff */
[----:B------:R-:W2:Y:S10]  /*50550*/  LDL.LU R24, [R1+0x16b8] ;  /* 0x0016b80001187983 */ /* 0x000eb40000300800 */
[----:B------:R0:W-:Y:S04]  /*50560*/  @P4 STG.E.U8 desc[UR40][R20.64], R2 ;  /* 0x0000000214004986 */ /* 0x0001e8000c101128 */
[----:B0-----:R-:W2:Y:S01]  /*50570*/  LDL.LU.64 R20, [R1+0x16b0] ;  /* 0x0016b00001147983 */ /* 0x001ea20000300a00 */
[----:B------:R-:W-:-:S02]  /*50580*/  LOP3.LUT P4, RZ, R4, 0x80000000, RZ, 0xc0, !PT ;  /* 0x8000000004ff7812 */ /* 0x000fc4000788c0ff */
[----:B--2---:R-:W-:-:S11]  /*50590*/  PRMT R2, R20, 0x7772, RZ ;  /* 0x0000777214027816 */ /* 0x004fd600000000ff */
[----:B------:R0:W-:Y:S01]  /*505a0*/  @P4 STG.E.U8 desc[UR40][R10.64], R2 ;  /* 0x000000020a004986 */ /* 0x0001e2000c101128 */
[----:B------:R-:W-:Y:S02]  /*505b0*/  LOP3.LUT P4, RZ, R4, 0x40000000, RZ, 0xc0, !PT ;  /* 0x4000000004ff7812 */ /* 0x000fe4000788c0ff */
[----:B0-----:R-:W-:Y:S01]  /*505c0*/  PRMT R2, R20, 0x7773, RZ ;  /* 0x0000777314027816 */ /* 0x001fe200000000ff */
[----:B------:R-:W2:Y:S10]  /*505d0*/  LDL.LU.64 R10, [R1+0x16a8] ;  /* 0x0016a800010a7983 */ /* 0x000eb40000300a00 */
[----:B------:R0:W-:Y:S04]  /*505e0*/  @P4 STG.E.U8 desc[UR40][R16.64], R2 ;  /* 0x0000000210004986 */ /* 0x0001e8000c101128 */
[----:B0-----:R-:W2:Y:S01]  /*505f0*/  LDL.LU.64 R16, [R1+0x16a0] ;  /* 0x0016a00001107983 */ /* 0x001ea20000300a00 */
[----:B------:R-:W-:-:S02]  /*50600*/  LOP3.LUT P4, RZ, R4, 0x20000000, RZ, 0xc0, !PT ;  /* 0x2000000004ff7812 */ /* 0x000fc4000788c0ff */
[C---:B------:R-:W-:Y:S02]  /*50610*/  LOP3.LUT P5, RZ, R27.reuse, 0x4000, RZ, 0xc0, !PT ;  /* 0x000040001bff7812 */ /* 0x040fe400078ac0ff */
[C---:B------:R-:W-:Y:S02]  /*50620*/  LOP3.LUT P6, RZ, R27.reuse, 0x2000, RZ, 0xc0, !PT ;  /* 0x000020001bff7812 */ /* 0x040fe400078cc0ff */
[C---:B------:R-:W-:Y:S02]  /*50630*/  LOP3.LUT P0, RZ, R27.reuse, 0x1000, RZ, 0xc0, !PT ;  /* 0x000010001bff7812 */ /* 0x040fe4000780c0ff */
[C---:B------:R-:W-:Y:S02]  /*50640*/  LOP3.LUT P1, RZ, R27.reuse, 0x800, RZ, 0xc0, !PT ;  /* 0x000008001bff7812 */ /* 0x040fe4000782c0ff */
[----:B------:R-:W-:Y:S02]  /*50650*/  LOP3.LUT P2, RZ, R27, 0x400, RZ, 0xc0, !PT ;  /* 0x000004001bff7812 */ /* 0x000fe4000784c0ff */
[----:B--2---:R-:W-:-:S05]  /*50660*/  PRMT R2, R16, 0x7772, RZ ;  /* 0x0000777210027816 */ /* 0x004fca00000000ff */
[----:B------:R0:W-:Y:S04]  /*50670*/  @P4 STG.E.U8 desc[UR40][R28.64], R2 ;  /* 0x000000021c004986 */ /* 0x0001e8000c101128 */
[----:B0-----:R-:W2:Y:S01]  /*50680*/  LDL.LU.64 R28, [R1+0x1698] ;  /* 0x00169800011c7983 */ /* 0x001ea20000300a00 */
[----:B------:R-:W-:Y:S02]  /*50690*/  LOP3.LUT P4, RZ, R4, 0x10000000, RZ, 0xc0, !PT ;  /* 0x1000000004ff7812 */ /* 0x000fe4000788c0ff */
[----:B------:R-:W-:-:S11]  /*506a0*/  PRMT R2, R16, 0x7773, RZ ;  /* 0x0000777310027816 */ /* 0x000fd600000000ff */
[----:B---3--:R0:W-:Y:S02]  /*506b0*/  @P4 STG.E.U8 desc[UR40][R34.64], R2 ;  /* 0x0000000222004986 */ /* 0x0081e4000c101128 */
[----:B0-----:R-:W-:-:S05]  /*506c0*/  PRMT R2, R17, 0x7772, RZ ;  /* 0x0000777211027816 */ /* 0x001fca00000000ff */
[----:B----4-:R0:W-:Y:S02]  /*506d0*/  @P5 STG.E.U8 desc[UR40][R22.64], R2 ;  /* 0x0000000216005986 */ /* 0x0101e4000c101128 */
[----:B0-----:R-:W-:-:S05]  /*506e0*/  PRMT R2, R17, 0x7773, RZ ;  /* 0x0000777311027816 */ /* 0x001fca00000000ff */
[----:B------:R0:W-:Y:S01]  /*506f0*/  @P6 STG.E.U8 desc[UR40][R14.64], R2 ;  /* 0x000000020e006986 */ /* 0x0001e2000c101128 */
[----:B------:R-:W-:Y:S02]  /*50700*/  LOP3.LUT P3, RZ, R27, 0x200, RZ, 0xc0, !PT ;  /* 0x000002001bff7812 */ /* 0x000fe4000786c0ff */
[----:B0-----:R-:W-:-:S05]  /*50710*/  PRMT R2, R31, 0x7772, RZ ;  /* 0x000077721f027816 */ /* 0x001fca00000000ff */
[----:B------:R0:W-:Y:S02]  /*50720*/  @P0 STG.E.U8 desc[UR40][R12.64], R2 ;  /* 0x000000020c000986 */ /* 0x0001e4000c101128 */
[----:B0-----:R-:W-:-:S05]  /*50730*/  PRMT R2, R31, 0x7773, RZ ;  /* 0x000077731f027816 */ /* 0x001fca00000000ff */
[----:B------:R0:W-:Y:S02]  /*50740*/  @P1 STG.E.U8 desc[UR40][R8.64], R2 ;  /* 0x0000000208001986 */ /* 0x0001e4000c101128 */
[----:B0-----:R-:W-:-:S05]  /*50750*/  PRMT R2, R36, 0x7772, RZ ;  /* 0x0000777224027816 */ /* 0x001fca00000000ff */
[----:B------:R0:W-:Y:S02]  /*50760*/  @P2 STG.E.U8 desc[UR40][R32.64], R2 ;  /* 0x0000000220002986 */ /* 0x0001e4000c101128 */
[----:B0-----:R-:W-:Y:S01]  /*50770*/  PRMT R2, R36, 0x7773, RZ ;  /* 0x0000777324027816 */ /* 0x001fe200000000ff */
[----:B------:R-:W-:-:S04]  /*50780*/  IMAD.MOV.U32 R31, RZ, RZ, R37 ;  /* 0x000000ffff1f7224 */ /* 0x000fc800078e0025 */
[----:B--2---:R0:W-:Y:S04]  /*50790*/  @P3 STG.E.U8 desc[UR40][R28.64], R2 ;  /* 0x000000021c003986 */ /* 0x0041e8000c101128 */
[----:B0-----:R-:W2:Y:S04]  /*507a0*/  LDL.LU.64 R28, [R1+0x1690] ;  /* 0x00169000011c7983 */ /* 0x001ea80000300a00 */
[----:B------:R-:W3:Y:S04]  /*507b0*/  LDL.LU.64 R32, [R1+0x1f8] ;  /* 0x0001f80001207983 */ /* 0x000ee80000300a00 */
[----:B------:R-:W4:Y:S04]  /*507c0*/  LDL.LU.64 R36, [R1+0x1f0] ;  /* 0x0001f00001247983 */ /* 0x000f280000300a00 */
[----:B------:R-:W3:Y:S04]  /*507d0*/  LDL.LU.64 R16, [R1+0x1e8] ;  /* 0x0001e80001107983 */ /* 0x000ee80000300a00 */
[----:B------:R-:W3:Y:S04]  /*507e0*/  LDL.LU.64 R14, [R1+0x1e0] ;  /* 0x0001e000010e7983 */ /* 0x000ee80000300a00 */
[----:B------:R-:W4:Y:S01]  /*507f0*/  LDL.LU.64 R12, [R1+0x1d8] ;  /* 0x0001d800010c7983 */ /* 0x000f220000300a00 */
[----:B------:R-:W-:-:S02]  /*50800*/  LOP3.LUT R4, R4, 0xffefffff, RZ, 0xc0, !PT ;  /* 0xffefffff04047812 */ /* 0x000fc400078ec0ff */
[----:B------:R-:W-:Y:S01]  /*50810*/  LOP3.LUT P0, RZ, R27, 0x100, RZ, 0xc0, !PT ;  /* 0x000001001bff7812 */ /* 0x000fe2000780c0ff */
[----:B------:R-:W4:Y:S01]  /*50820*/  LDL.LU.64 R8, [R1+0x1d0] ;  /* 0x0001d00001087983 */ /* 0x000f220000300a00 */
[----:B------:R-:W-:Y:S02]  /*50830*/  PRMT R2, R21, 0x7772, RZ ;  /* 0x0000777215027816 */ /* 0x000fe400000000ff */
[C---:B------:R-:W-:Y:S02]  /*50840*/  LOP3.LUT P1, RZ, R27.reuse, 0x80, RZ, 0xc0, !PT ;  /* 0x000000801bff7812 */ /* 0x040fe4000782c0ff */
[C---:B------:R-:W-:Y:S02]  /*50850*/  LOP3.LUT P2, RZ, R27.reuse, 0x40, RZ, 0xc0, !PT ;  /* 0x000000401bff7812 */ /* 0x040fe4000784c0ff */
[----:B------:R-:W-:Y:S02]  /*50860*/  LOP3.LUT P3, RZ, R27, 0x20, RZ, 0xc0, !PT ;  /* 0x000000201bff7812 */ /* 0x000fe4000786c0ff */
[----:B--2---:R-:W-:-:S13]  /*50870*/  LOP3.LUT P4, RZ, R28, 0x10000000, RZ, 0xc0, !PT ;  /* 0x100000001cff7812 */ /* 0x004fda000788c0ff */
[----:B------:R-:W-:Y:S02]  /*50880*/  @P4 LOP3.LUT R4, R4, 0x100000, RZ, 0xfc, !PT ;  /* 0x0010000004044812 */ /* 0x000fe400078efcff */
[----:B------:R-:W-:Y:S02]  /*50890*/  LOP3.LUT P4, RZ, R28, 0x20000000, RZ, 0xc0, !PT ;  /* 0x200000001cff7812 */ /* 0x000fe4000788c0ff */
[----:B------:R-:W-:Y:S01]  /*508a0*/  LOP3.LUT R4, R4, 0xffdfffff, RZ, 0xc0, !PT ;  /* 0xffdfffff04047812 */ /* 0x000fe200078ec0ff */
[----:B---3--:R0:W-:Y:S10]  /*508b0*/  @P0 STG.E.U8 desc[UR40][R32.64], R2 ;  /* 0x0000000220000986 */ /* 0x0081f4000c101128 */
[----:B------:R-:W-:-:S02]  /*508c0*/  @P4 LOP3.LUT R4, R4, 0x200000, RZ, 0xfc, !PT ;  /* 0x0020000004044812 */ /* 0x000fc400078efcff */
[----:B------:R-:W-:Y:S01]  /*508d0*/  LOP3.LUT P4, RZ, R28, 0x40000000, RZ, 0xc0, !PT ;  /* 0x400000001cff7812 */ /* 0x000fe2000788c0ff */
[----:B0-----:R-:W2:Y:S01]  /*508e0*/  LDL.LU.64 R32, [R1+0x1c8] ;  /* 0x0001c80001207983 */ /* 0x001ea20000300a00 */
[----:B------:R-:W-:Y:S02]  /*508f0*/  LOP3.LUT R4, R4, 0xffbfffff, RZ, 0xc0, !PT ;  /* 0xffbfffff04047812 */ /* 0x000fe400078ec0ff */
[----:B------:R-:W-:-:S05]  /*50900*/  PRMT R2, R21, 0x7773, RZ ;  /* 0x0000777315027816 */ /* 0x000fca00000000ff */
[----:B----4-:R0:W-:Y:S04]  /*50910*/  @P1 STG.E.U8 desc[UR40][R36.64], R2 ;  /* 0x0000000224001986 */ /* 0x0101e8000c101128 */
[----:B------:R-:W-:Y:S02]  /*50920*/  @P4 LOP3.LUT R4, R4, 0x400000, RZ, 0xfc, !PT ;  /* 0x0040000004044812 */ /* 0x000fe400078efcff */
[----:B------:R-:W-:Y:S01]  /*50930*/  LOP3.LUT P4, RZ, R28, 0x80000000, RZ, 0xc0, !PT ;  /* 0x800000001cff7812 */ /* 0x000fe2000788c0ff */
[----:B0-----:R-:W3:Y:S01]  /*50940*/  LDL.LU.64 R36, [R1+0x1c0] ;  /* 0x0001c00001247983 */ /* 0x001ee20000300a00 */
        /* <DEDUP_REMOVED lines=15> */
[----:B------:R-:W4:Y:S04]  /*50a40*/  LDL.LU.64 R26, [R1+0x1b8] ;  /* 0x0001b800011a7983 */ /* 0x000f280000300a00 */
[----:B------:R-:W4:Y:S04]  /*50a50*/  LDL.LU.64 R34, [R1+0x1b0] ;  /* 0x0001b00001227983 */ /* 0x000f280000300a00 */
[----:B------:R-:W4:Y:S04]  /*50a60*/  LDL.LU.64 R22, [R1+0x1a8] ;  /* 0x0001a80001167983 */ /* 0x000f280000300a00 */
[----:B------:R-:W4:Y:S01]  /*50a70*/  LDL.LU.64 R20, [R1+0x1a0] ;  /* 0x0001a00001147983 */ /* 0x000f220000300a00 */
[----:B------:R-:W-:-:S03]  /*50a80*/  PRMT R2, R10, 0x7772, RZ ;  /* 0x000077720a027816 */ /* 0x000fc600000000ff */
[----:B------:R-:W4:Y:S04]  /*50a90*/  LDL.LU R18, [R1+0xe0] ;  /* 0x0000e00001127983 */ /* 0x000f280000300800 */
[----:B------:R0:W-:Y:S02]  /*50aa0*/  @P2 STG.E.U8 desc[UR40][R16.64], R2 ;  /* 0x0000000210002986 */ /* 0x0001e4000c101128 */
[----:B0-----:R-:W-:Y:S02]  /*50ab0*/  PRMT R2, R10, 0x7773, RZ ;  /* 0x000077730a027816 */ /* 0x001fe400000000ff */
[----:B------:R-:W4:Y:S04]  /*50ac0*/  LDL.LU.64 R16, [R1+0x198] ;  /* 0x0001980001107983 */ /* 0x000f280000300a00 */
[----:B------:R0:W-:Y:S02]  /*50ad0*/  @P3 STG.E.U8 desc[UR40][R14.64], R2 ;  /* 0x000000020e003986 */ /* 0x0001e4000c101128 */
[----:B0-----:R-:W-:-:S02]  /*50ae0*/  PRMT R2, R11, 0x7772, RZ ;  /* 0x000077720b027816 */ /* 0x001fc400000000ff */
[----:B------:R-:W4:Y:S04]  /*50af0*/  LDL.LU.64 R14, [R1+0x190] ;  /* 0x00019000010e7983 */ /* 0x000f280000300a00 */
[----:B------:R0:W-:Y:S04]  /*50b00*/  @P4 STG.E.U8 desc[UR40][R12.64], R2 ;  /* 0x000000020c004986 */ /* 0x0001e8000c101128 */
[----:B------:R-:W4:Y:S04]  /*50b10*/  LDL.LU R7, [R1+0xe4] ;  /* 0x0000e40001077983 */ /* 0x000f280000300800 */
[----:B0-----:R-:W4:Y:S01]  /*50b20*/  LDL.LU.64 R12, [R1+0x188] ;  /* 0x00018800010c7983 */ /* 0x001f220000300a00 */
[----:B------:R-:W-:-:S03]  /*50b30*/  PRMT R2, R11, 0x7773, RZ ;  /* 0x000077730b027816 */ /* 0x000fc600000000ff */
[----:B------:R-:W4:Y:S01]  /*50b40*/  LDL.LU.64 R10, [R1+0x180] ;  /* 0x00018000010a7983 */ /* 0x000f220000300a00 */
[----:B------:R-:W-:-:S03]  /*50b50*/  LOP3.LUT P4, RZ, R4, 0x8000000, RZ, 0xc0, !PT ;  /* 0x0800000004ff7812 */ /* 0x000fc6000788c0ff */
[----:B------:R-:W4:Y:S10]  /*50b60*/  LDL.LU R25, [R1+0xe8] ;  /* 0x0000e80001197983 */ /* 0x000f340000300800 */
[----:B------:R0:W-:Y:S01]  /*50b70*/  @P4 STG.E.U8 desc[UR40][R8.64], R2 ;  /* 0x0000000208004986 */ /* 0x0001e2000c101128 */
[----:B------:R-:W-:-:S02]  /*50b80*/  LOP3.LUT P4, RZ, R4, 0x4000000, RZ, 0xc0, !PT ;  /* 0x0400000004ff7812 */ /* 0x000fc4000788c0ff */
        /* <DEDUP_REMOVED lines=9> */
[----:B------:R-:W-:Y:S02]  /*50c20*/  PRMT R2, R6, 0x7772, RZ ;  /* 0x0000777206027816 */ /* 0x000fe400000000ff */
[----:B------:R-:W-:-:S09]  /*50c30*/  LOP3.LUT P5, RZ, R28, 0x8000000, RZ, 0xc0, !PT ;  /* 0x080000001cff7812 */ /* 0x000fd200078ac0ff */
[----:B----4-:R0:W-:Y:S01]  /*50c40*/  @P4 STG.E.U8 desc[UR40][R26.64], R2 ;  /* 0x000000021a004986 */ /* 0x0101e2000c101128 */
        /* <DEDUP_REMOVED lines=10> */
[----:B------:R-:W-:Y:S02]  /*50cf0*/  LOP3.LUT P6, RZ, R28, 0x4000000, RZ, 0xc0, !PT ;  /* 0x040000001cff7812 */ /* 0x000fe400078cc0ff */
[----:B0-----:R-:W-:-:S09]  /*50d00*/  PRMT R2, R30, 0x7772, RZ ;  /* 0x000077721e027816 */ /* 0x001fd200000000ff */
[----:B------:R0:W-:Y:S01]  /*50d10*/  @P4 STG.E.U8 desc[UR40][R16.64], R2 ;  /* 0x0000000210004986 */ /* 0x0001e2000c101128 */
[----:B------:R-:W-:Y:S02]  /*50d20*/  LOP3.LUT P0, RZ, R28, 0x2000000, RZ, 0xc0, !PT ;  /* 0x020000001cff7812 */ /* 0x000fe4000780c0ff */
[----:B0-----:R-:W-:-:S05]  /*50d30*/  PRMT R2, R30, 0x7773, RZ ;  /* 0x000077731e027816 */ /* 0x001fca00000000ff */
[----:B------:R0:W-:Y:S02]  /*50d40*/  @P5 STG.E.U8 desc[UR40][R14.64], R2 ;  /* 0x000000020e005986 */ /* 0x0001e4000c101128 */
[----:B0-----:R-:W-:-:S05]  /*50d50*/  PRMT R2, R18, 0x7770, RZ ;  /* 0x0000777012027816 */ /* 0x001fca00000000ff */
[----:B------:R0:W-:Y:S04]  /*50d60*/  @P6 STG.E.U8 desc[UR40][R12.64], R2 ;  /* 0x000000020c006986 */ /* 0x0001e8000c101128 */
[----:B------:R-:W-:Y:S01]  /*50d70*/  STL [R1+0x1680], R18 ;  /* 0x0016801201007387 */ /* 0x000fe20000100800 */
[----:B0-----:R-:W-:-:S05]  /*50d80*/  PRMT R2, R18, 0x7771, RZ ;  /* 0x0000777112027816 */ /* 0x001fca00000000ff */
[----:B------:R0:W-:Y:S04]  /*50d90*/  @P0 STG.E.U8 desc[UR40][R10.64], R2 ;  /* 0x000000020a000986 */ /* 0x0001e8000c101128 */
[----:B0-----:R-:W4:Y:S01]  /*50da0*/  LDL.LU.64 R10, [R1+0x990] ;  /* 0x00099000010a7983 */ /* 0x001f220000300a00 */
[C---:B------:R-:W-:Y:S02]  /*50db0*/  LOP3.LUT P1, RZ, R28.reuse, 0x1000000, RZ, 0xc0, !PT ;  /* 0x010000001cff7812 */ /* 0x040fe4000782c0ff */
[C---:B------:R-:W-:Y:S01]  /*50dc0*/  LOP3.LUT P2, RZ, R28.reuse, 0x800000, RZ, 0xc0, !PT ;  /* 0x008000001cff7812 */ /* 0x040fe2000784c0ff */
[----:B------:R-:W4:Y:S01]  /*50dd0*/  LDL.LU.64 R20, [R1+0x998] ;  /* 0x0009980001147983 */ /* 0x000f220000300a00 */
[C---:B------:R-:W-:Y:S02]  /*50de0*/  PRMT R2, R7.reuse, 0x7770, RZ ;  /* 0x0000777007027816 */ /* 0x040fe400000000ff */
[----:B------:R-:W-:Y:S01]  /*50df0*/  LOP3.LUT P3, RZ, R28, 0x400000, RZ, 0xc0, !PT ;  /* 0x004000001cff7812 */ /* 0x000fe2000786c0ff */
[----:B------:R-:W4:Y:S04]  /*50e00*/  LDL.LU.64 R16, [R1+0x9a0] ;  /* 0x0009a00001107983 */ /* 0x000f280000300a00 */
[----:B------:R-:W4:Y:S04]  /*50e10*/  LDL.LU.64 R14, [R1+0x9a8] ;  /* 0x0009a800010e7983 */ /* 0x000f280000300a00 */
[----:B---3--:R0:W-:Y:S02]  /*50e20*/  @P1 STG.E.U8 desc[UR40][R36.64], R2 ;  /* 0x0000000224001986 */ /* 0x0081e4000c101128 */
[----:B0-----:R-:W-:-:S05]  /*50e30*/  PRMT R2, R7, 0x7771, RZ ;  /* 0x0000777107027816 */ /* 0x001fca00000000ff */
[----:B------:R0:W-:Y:S02]  /*50e40*/  @P2 STG.E.U8 desc[UR40][R8.64], R2 ;  /* 0x0000000208002986 */ /* 0x0001e4000c101128 */
[----:B0-----:R-:W-:Y:S02]  /*50e50*/  PRMT R2, R25, 0x7770, RZ ;  /* 0x0000777019027816 */ /* 0x001fe400000000ff */
[----:B------:R-:W3:Y:S04]  /*50e60*/  LDL.LU.64 R8, [R1+0x9b0] ;  /* 0x0009b00001087983 */ /* 0x000ee80000300a00 */
[----:B--2---:R0:W-:Y:S04]  /*50e70*/  @P3 STG.E.U8 desc[UR40][R32.64], R2 ;  /* 0x0000000220003986 */ /* 0x0041e8000c101128 */
[----:B0-----:R-:W2:Y:S04]  /*50e80*/  LDL.LU.64 R32, [R1+0x9b8] ;  /* 0x0009b80001207983 */ /* 0x001ea80000300a00 */
[----:B------:R-:W2:Y:S04]  /*50e90*/  LDL.LU R12, [R1+0xec] ;  /* 0x0000ec00010c7983 */ /* 0x000ea80000300800 */
[----:B------:R-:W3:Y:S04]  /*50ea0*/  LDL.LU R13, [R1+0x170] ;  /* 0x00017000010d7983 */ /* 0x000ee80000300800 */
[----:B------:R-:W3:Y:S01]  /*50eb0*/  LDL.LU R24, [R1+0x174] ;  /* 0x0001740001187983 */ /* 0x000ee20000300800 */
[----:B------:R-:W-:-:S02]  /*50ec0*/  LOP3.LUT P0, RZ, R28, 0x200000, RZ, 0xc0, !PT ;  /* 0x002000001cff7812 */ /* 0x000fc4000780c0ff */
[----:B------:R-:W-:Y:S01]  /*50ed0*/  PRMT R2, R25, 0x7771, RZ ;  /* 0x0000777119027816 */ /* 0x000fe200000000ff */
[----:B------:R-:W3:Y:S01]  /*50ee0*/  LDL.LU R6, [R1+0x178] ;  /* 0x0001780001067983 */ /* 0x000ee20000300800 */
[----:B------:R-:W-:Y:S02]  /*50ef0*/  LOP3.LUT P4, RZ, R28, 0x200, RZ, 0xc0, !PT ;  /* 0x000002001cff7812 */ /* 0x000fe4000788c0ff */
[----:B------:R-:W-:-:S11]  /*50f00*/  LOP3.LUT R4, R4, 0xffffefff, RZ, 0xc0, !PT ;  /* 0xffffefff04047812 */ /* 0x000fd600078ec0ff */
[----:B------:R-:W-:Y:S02]  /*50f10*/  @P4 LOP3.LUT R4, R4, 0x1000, RZ, 0xfc, !PT ;  /* 0x0000100004044812 */ /* 0x000fe400078efcff */
[----:B------:R-:W-:Y:S02]  /*50f20*/  LOP3.LUT P4, RZ, R28, 0x400, RZ, 0xc0, !PT ;  /* 0x000004001cff7812 */ /* 0x000fe4000788c0ff */
[----:B------:R-:W-:-:S11]  /*50f30*/  LOP3.LUT R4, R4, 0xffffdfff, RZ, 0xc0, !PT ;  /* 0xffffdfff04047812 */ /* 0x000fd600078ec0ff */
[----:B------:R-:W-:Y:S01]  /*50f40*/  @P4 LOP3.LUT R4, R4, 0x2000, RZ, 0xfc, !PT ;  /* 0x0000200004044812 */ /* 0x000fe200078efcff */
[----:B----4-:R0:W-:Y:S04]  /*50f50*/  @P0 STG.E.U8 desc[UR40][R10.64], R2 ;  /* 0x000000020a000986 */ /* 0x0101e8000c101128 */
[----:B0-----:R-:W4:Y:S01]  /*50f60*/  LDL.LU R10, [R1+0x17c] ;  /* 0x00017c00010a7983 */ /* 0x001f220000300800 */
[----:B------:R-:W-:-:S03]  /*50f70*/  IMAD.MOV.U32 R11, RZ, RZ, R31 ;  /* 0x000000ffff0b7224 */ /* 0x000fc600078e001f */
[----:B------:R-:W4:Y:S01]  /*50f80*/  LDL.LU.64 R30, [R1+0x9c0] ;  /* 0x0009c000011e7983 */ /* 0x000f220000300a00 */
[----:B------:R-:W-:Y:S02]  /*50f90*/  LOP3.LUT P4, RZ, R28, 0x800, RZ, 0xc0, !PT ;  /* 0x000008001cff7812 */ /* 0x000fe4000788c0ff */
[----:B------:R-:W-:Y:S01]  /*50fa0*/  LOP3.LUT R4, R4, 0xffffbfff, RZ, 0xc0, !PT ;  /* 0xffffbfff04047812 */ /* 0x000fe200078ec0ff */
[----:B------:R-:W4:Y:S01]  /*50fb0*/  LDL.LU.64 R18, [R1+0x9c8] ;  /* 0x0009c80001127983 */ /* 0x000f220000300a00 */
[C---:B------:R-:W-:Y:S02]  /*50fc0*/  LOP3.LUT P1, RZ, R28.reuse, 0x100000, RZ, 0xc0, !PT ;  /* 0x001000001cff7812 */ /* 0x040fe4000782c0ff */
[C---:B------:R-:W-:Y:S01]  /*50fd0*/  LOP3.LUT P2, RZ, R28.reuse, 0x80000, RZ, 0xc0, !PT ;  /* 0x000800001cff7812 */ /* 0x040fe2000784c0ff */
[----:B------:R-:W4:Y:S01]  /*50fe0*/  LDL.LU R3, [R1+0x164] ;  /* 0x0001640001037983 */ /* 0x000f220000300800 */
[----:B------:R-:W-:-:S03]  /*50ff0*/  LOP3.LUT P3, RZ, R28, 0x40000, RZ, 0xc0, !PT ;  /* 0x000400001cff7812 */ /* 0x000fc6000786c0ff */
[----:B------:R-:W4:Y:S02]  /*51000*/  LDL.LU.64 R36, [R1+0x9e0] ;  /* 0x0009e00001247983 */ /* 0x000f240000300a00 */
[----:B------:R-:W-:Y:S02]  /*51010*/  @P4 LOP3.LUT R4, R4, 0x4000, RZ, 0xfc, !PT ;  /* 0x0000400004044812 */ /* 0x000fe400078efcff */
[----:B------:R-:W-:Y:S01]  /*51020*/  LOP3.LUT P4, RZ, R28, 0x1000, RZ, 0xc0, !PT ;  /* 0x000010001cff7812 */ /* 0x000fe2000788c0ff */
[----:B------:R-:W4:Y:S01]  /*51030*/  LDL.LU R0, [R1+0x168] ;  /* 0x0001680001007983 */ /* 0x000f220000300800 */
        /* <DEDUP_REMOVED lines=15> */
[----:B--2---:R-:W-:-:S05]  /*51130*/  PRMT R2, R12, 0x7770, RZ ;  /* 0x000077700c027816 */ /* 0x004fca00000000ff */
[----:B------:R0:W-:Y:S02]  /*51140*/  @P1 STG.E.U8 desc[UR40][R20.64], R2 ;  /* 0x0000000214001986 */ /* 0x0001e4000c101128 */
[----:B0-----:R-:W-:-:S05]  /*51150*/  PRMT R2, R12, 0x7771, RZ ;  /* 0x000077710c027816 */ /* 0x001fca00000000ff */
[----:B------:R3:W-:Y:S02]  /*51160*/  @P2 STG.E.U8 desc[UR40][R16.64], R2 ;  /* 0x0000000210002986 */ /* 0x0007e4000c101128 */
[----:B---3--:R-:W-:-:S05]  /*51170*/  PRMT R2, R13, 0x7770, RZ ;  /* 0x000077700d027816 */ /* 0x008fca00000000ff */
[----:B------:R0:W-:Y:S02]  /*51180*/  @P3 STG.E.U8 desc[UR40][R14.64], R2 ;  /* 0x000000020e003986 */ /* 0x0001e4000c101128 */
[----:B0-----:R-:W-:-:S05]  /*51190*/  PRMT R2, R13, 0x7771, RZ ;  /* 0x000077710d027816 */ /* 0x001fca00000000ff */
[----:B------:R0:W-:Y:S01]  /*511a0*/  @P4 STG.E.U8 desc[UR40][R8.64], R2 ;  /* 0x0000000208004986 */ /* 0x0001e2000c101128 */
[----:B------:R-:W-:-:S03]  /*511b0*/  LOP3.LUT P4, RZ, R4, 0x80000, RZ, 0xc0, !PT ;  /* 0x0008000004ff7812 */ /* 0x000fc6000788c0ff */
[----:B------:R1:W-:Y:S01]  /*511c0*/  STL.64 [R1+0x1658], R12 ;  /* 0x0016580c01007387 */ /* 0x0003e20000100a00 */
[----:B0-----:R-:W-:-:S03]  /*511d0*/  PRMT R2, R24, 0x7770, RZ ;  /* 0x0000777018027816 */ /* 0x001fc600000000ff */
[----:B-1----:R-:W2:Y:S04]  /*511e0*/  LDL.LU.64 R12, [R1+0x9d8] ;  /* 0x0009d800010c7983 */ /* 0x002ea80000300a00 */
[----:B------:R-:W3:Y:S04]  /*511f0*/  LDL.LU.64 R26, [R1+0x9e8] ;  /* 0x0009e800011a7983 */ /* 0x000ee80000300a00 */
[----:B------:R-:W2:Y:S04]  /*51200*/  LDL.LU.64 R34, [R1+0x9f0] ;  /* 0x0009f00001227983 */ /* 0x000ea80000300a00 */
[----:B------:R-:W2:Y:S04]  /*51210*/  LDL.LU R20, [R1+0x16c] ;  /* 0x00016c0001147983 */ /* 0x000ea80000300800 */
[----:B------:R-:W2:Y:S04]  /*51220*/  LDL.LU.64 R22, [R1+0x9f8] ;  /* 0x0009f80001167983 */ /* 0x000ea80000300a00 */
[----:B------:R-:W2:Y:S04]  /*51230*/  LDL.LU.64 R16, [R1+0xa00] ;  /* 0x000a000001107983 */ /* 0x000ea80000300a00 */
[----:B------:R-:W2:Y:S04]  /*51240*/  LDL.LU.64 R14, [R1+0xa08] ;  /* 0x000a0800010e7983 */ /* 0x000ea80000300a00 */
[----:B------:R0:W-:Y:S04]  /*51250*/  @P4 STG.E.U8 desc[UR40][R32.64], R2 ;  /* 0x0000000220004986 */ /* 0x0001e8000c101128 */
[----:B------:R-:W2:Y:S04]  /*51260*/  LDL.LU.64 R8, [R1+0xa10] ;  /* 0x000a100001087983 */ /* 0x000ea80000300a00 */
[----:B------:R1:W-:Y:S01]  /*51270*/  STL.64 [R1+0x1668], R24 ;  /* 0x0016681801007387 */ /* 0x0003e20000100a00 */
[----:B0-----:R-:W-:-:S03]  /*51280*/  PRMT R2, R24, 0x7771, RZ ;  /* 0x0000777118027816 */ /* 0x001fc600000000ff */
[----:B-1----:R-:W2:Y:S01]  /*51290*/  LDL.LU.64 R24, [R1+0x9d0] ;  /* 0x0009d00001187983 */ /* 0x002ea20000300a00 */
[----:B------:R-:W-:-:S03]  /*512a0*/  LOP3.LUT P4, RZ, R4, 0x40000, RZ, 0xc0, !PT ;  /* 0x0004000004ff7812 */ /* 0x000fc6000788c0ff */
[----:B------:R-:W3:Y:S10]  /*512b0*/  LDL.LU.64 R32, [R1+0xa18] ;  /* 0x000a180001207983 */ /* 0x000ef40000300a00 */
[----:B----4-:R0:W-:Y:S04]  /*512c0*/  @P4 STG.E.U8 desc[UR40][R30.64], R2 ;  /* 0x000000021e004986 */ /* 0x0101e8000c101128 */
[----:B0-----:R-:W4:Y:S01]  /*512d0*/  LDL.LU.64 R30, [R1+0xa20] ;  /* 0x000a2000011e7983 */ /* 0x001f220000300a00 */
[----:B------:R-:W-:-:S02]  /*512e0*/  LOP3.LUT P4, RZ, R4, 0x20000, RZ, 0xc0, !PT ;  /* 0x0002000004ff7812 */ /* 0x000fc4000788c0ff */
[----:B------:R-:W-:-:S11]  /*512f0*/  PRMT R2, R6, 0x7770, RZ ;  /* 0x0000777006027816 */ /* 0x000fd600000000ff */
[----:B------:R0:W-:Y:S01]  /*51300*/  @P4 STG.E.U8 desc[UR40][R18.64], R2 ;  /* 0x0000000212004986 */ /* 0x0001e2000c101128 */
[----:B------:R-:W-:Y:S02]  /*51310*/  LOP3.LUT P4, RZ, R4, 0x10000, RZ, 0xc0, !PT ;  /* 0x0001000004ff7812 */ /* 0x000fe4000788c0ff */
[----:B0-----:R-:W-:Y:S01]  /*51320*/  PRMT R2, R6, 0x7771, RZ ;  /* 0x0000777106027816 */ /* 0x001fe200000000ff */
[----:B------:R-:W4:Y:S01]  /*51330*/  LDL.LU R18, [R1+0x1680] ;  /* 0x0016800001127983 */ /* 0x000f220000300800 */
[C---:B------:R-:W-:Y:S02]  /*51340*/  LOP3.LUT P5, RZ, R28.reuse, 0x100, RZ, 0xc0, !PT ;  /* 0x000001001cff7812 */ /* 0x040fe400078ac0ff */
[C---:B------:R-:W-:Y:S02]  /*51350*/  LOP3.LUT P6, RZ, R28.reuse, 0x80, RZ, 0xc0, !PT ;  /* 0x000000801cff7812 */ /* 0x040fe400078cc0ff */
[C---:B------:R-:W-:Y:S02]  /*51360*/  LOP3.LUT P0, RZ, R28.reuse, 0x40, RZ, 0xc0, !PT ;  /* 0x000000401cff7812 */ /* 0x040fe4000780c0ff */
[----:B------:R-:W-:-:S02]  /*51370*/  LOP3.LUT P1, RZ, R28, 0x20, RZ, 0xc0, !PT ;  /* 0x000000201cff7812 */ /* 0x000fc4000782c0ff */
[C---:B------:R-:W-:Y:S02]  /*51380*/  LOP3.LUT P2, RZ, R28.reuse, 0x10, RZ, 0xc0, !PT ;  /* 0x000000101cff7812 */ /* 0x040fe4000784c0ff */
[----:B------:R-:W-:Y:S01]  /*51390*/  LOP3.LUT P3, RZ, R28, 0x8, RZ, 0xc0, !PT ;  /* 0x000000081cff7812 */ /* 0x000fe2000786c0ff */
[----:B------:R-:W-:Y:S04]  /*513a0*/  STL.64 [R1+0x1670], R6 ;  /* 0x0016700601007387 */ /* 0x000fe80000100a00 */
[----:B------:R-:W-:Y:S04]  /*513b0*/  STL.64 [R1+0x1678], R10 ;  /* 0x0016780a01007387 */ /* 0x000fe80000100a00 */
        /* <DEDUP_REMOVED lines=12> */
[----:B------:R0:W-:Y:S02]  /*51480*/  @P4 STG.E.U8 desc[UR40][R34.64], R2 ;  /* 0x0000000222004986 */ /* 0x0001e4000c101128 */
[C---:B0-----:R-:W-:Y:S02]  /*51490*/  PRMT R2, R3.reuse, 0x7770, RZ ;  /* 0x0000777003027816 */ /* 0x041fe400000000ff */
[----:B------:R-:W2:Y:S04]  /*514a0*/  LDL.LU.64 R34, [R1+0xa28] ;  /* 0x000a280001227983 */ /* 0x000ea80000300a00 */
[----:B------:R0:W-:Y:S02]  /*514b0*/  @P5 STG.E.U8 desc[UR40][R22.64], R2 ;  /* 0x0000000216005986 */ /* 0x0001e4000c101128 */
[----:B0-----:R-:W-:-:S02]  /*514c0*/  PRMT R2, R3, 0x7771, RZ ;  /* 0x0000777103027816 */ /* 0x001fc400000000ff */
[----:B------:R-:W3:Y:S04]  /*514d0*/  LDL.LU.64 R22, [R1+0xa30] ;  /* 0x000a300001167983 */ /* 0x000ee80000300a00 */
        /* <DEDUP_REMOVED lines=8> */
[----:B----4-:R0:W-:Y:S04]  /*51560*/  @P3 STG.E.U8 desc[UR40][R30.64], R2 ;  /* 0x000000021e003986 */ /* 0x0101e8000c101128 */
[----:B0-----:R-:W4:Y:S04]  /*51570*/  LDL.LU.64 R30, [R1+0xa38] ;  /* 0x000a3800011e7983 */ /* 0x001f280000300a00 */
[----:B------:R-:W2:Y:S04]  /*51580*/  LDL.LU.64 R16, [R1+0xa40] ;  /* 0x000a400001107983 */ /* 0x000ea80000300a00 */
[----:B------:R-:W2:Y:S04]  /*51590*/  LDL.LU.64 R14, [R1+0xa48] ;  /* 0x000a4800010e7983 */ /* 0x000ea80000300a00 */
[----:B------:R-:W2:Y:S04]  /*515a0*/  LDL.LU.64 R32, [R1+0xa50] ;  /* 0x000a500001207983 */ /* 0x000ea80000300a00 */
[----:B------:R-:W2:Y:S04]  /*515b0*/  LDL.LU R21, [R1+0x150] ;  /* 0x0001500001157983 */ /* 0x000ea80000300800 */
[----:B------:R-:W3:Y:S04]  /*515c0*/  LDL.LU R8, [R1+0x154] ;  /* 0x0001540001087983 */ /* 0x000ee80000300800 */
[----:B------:R-:W3:Y:S04]  /*515d0*/  LDL.LU R9, [R1+0x158] ;  /* 0x0001580001097983 */ /* 0x000ee80000300800 */
[----:B------:R-:W3:Y:S04]  /*515e0*/  LDL.LU R19, [R1+0x15c] ;  /* 0x00015c0001137983 */ /* 0x000ee80000300800 */
[----:B------:R-:W3:Y:S04]  /*515f0*/  LDL.LU.64 R10, [R1+0xa58] ;  /* 0x000a5800010a7983 */ /* 0x000ee80000300a00 */
[----:B------:R-:W3:Y:S01]  /*51600*/  LDL.LU.64 R6, [R1+0xa60] ;  /* 0x000a600001067983 */ /* 0x000ee20000300a00 */
[----:B------:R-:W-:-:S02]  /*51610*/  LOP3.LUT P4, RZ, R29, 0x400000, RZ, 0xc0, !PT ;  /* 0x004000001dff7812 */ /* 0x000fc4000788c0ff */
[----:B------:R-:W-:Y:S01]  /*51620*/  LOP3.LUT R4, R4, 0xffffffef, RZ, 0xc0, !PT ;  /* 0xffffffef04047812 */ /* 0x000fe200078ec0ff */
[----:B------:R-:W4:Y:S01]  /*51630*/  LDL.LU.64 R24, [R1+0xa68] ;  /* 0x000a680001187983 */ /* 0x000f220000300a00 */
[C---:B------:R-:W-:Y:S02]  /*51640*/  LOP3.LUT P0, RZ, R28.reuse, 0x4, RZ, 0xc0, !PT ;  /* 0x000000041cff7812 */ /* 0x040fe4000780c0ff */
        /* <DEDUP_REMOVED lines=20> */
[----:B------:R-:W-:-:S09]  /*51790*/  LOP3.LUT P2, RZ, R28, 0x1, RZ, 0xc0, !PT ;  /* 0x000000011cff7812 */ /* 0x000fd2000784c0ff */
[----:B------:R-:W-:Y:S02]  /*517a0*/  @P4 LOP3.LUT R4, R4, 0x400, RZ, 0xfc, !PT ;  /* 0x0000040004044812 */ /* 0x000fe400078efcff */
[C---:B------:R-:W-:Y:S02]  /*517b0*/  LOP3.LUT P4, RZ, R29.reuse, 0x20000000, RZ, 0xc0, !PT ;  /* 0x200000001dff7812 */ /* 0x040fe4000788c0ff */
[----:B------:R-:W-:Y:S02]  /*517c0*/  LOP3.LUT P3, RZ, R29, 0x80000000, RZ, 0xc0, !PT ;  /* 0x800000001dff7812 */ /* 0x000fe4000786c0ff */
[----:B------:R-:W-:-:S09]  /*517d0*/  LOP3.LUT R4, R4, 0xfffff7ff, RZ, 0xc0, !PT ;  /* 0xfffff7ff04047812 */ /* 0x000fd200078ec0ff */
[----:B------:R-:W-:Y:S02]  /*517e0*/  @P4 LOP3.LUT R4, R4, 0x800, RZ, 0xfc, !PT ;  /* 0x0000080004044812 */ /* 0x000fe400078efcff */
[----:B------:R-:W-:Y:S02]  /*517f0*/  LOP3.LUT P4, RZ, R29, 0x40000000, RZ, 0xc0, !PT ;  /* 0x400000001dff7812 */ /* 0x000fe4000788c0ff */
[----:B--2---:R-:W-:-:S05]  /*51800*/  PRMT R2, R21, 0x7770, RZ ;  /* 0x0000777015027816 */ /* 0x004fca00000000ff */
[----:B------:R0:W-:Y:S02]  /*51810*/  @P0 STG.E.U8 desc[UR40][R34.64], R2 ;  /* 0x0000000222000986 */ /* 0x0001e4000c101128 */
[----:B0-----:R-:W-:-:S05]  /*51820*/  PRMT R2, R21, 0x7771, RZ ;  /* 0x0000777115027816 */ /* 0x001fca00000000ff */
[----:B---3--:R0:W-:Y:S02]  /*51830*/  @P1 STG.E.U8 desc[UR40][R22.64], R2 ;  /* 0x0000000216001986 */ /* 0x0081e4000c101128 */
[----:B0-----:R-:W-:-:S05]  /*51840*/  PRMT R2, R8, 0x7770, RZ ;  /* 0x0000777008027816 */ /* 0x001fca00000000ff */
[----:B----4-:R0:W-:Y:S02]  /*51850*/  @P2 STG.E.U8 desc[UR40][R30.64], R2 ;  /* 0x000000021e002986 */ /* 0x0101e4000c101128 */
[----:B0-----:R-:W-:Y:S02]  /*51860*/  PRMT R2, R8, 0x7771, RZ ;  /* 0x0000777108027816 */ /* 0x001fe400000000ff */
[----:B------:R-:W2:Y:S04]  /*51870*/  LDL.LU.64 R30, [R1+0xa78] ;  /* 0x000a7800011e7983 */ /* 0x000ea80000300a00 */
[----:B------:R0:W-:Y:S04]  /*51880*/  @P3 STG.E.U8 desc[UR40][R16.64], R2 ;  /* 0x0000000210003986 */ /* 0x0001e8000c101128 */
        /* <DEDUP_REMOVED lines=21> */
[----:B------:R-:W-:-:S11]  /*519e0*/  PRMT R2, R18, 0x7772, RZ ;  /* 0x0000777212027816 */ /* 0x000fd600000000ff */
[----:B------:R0:W-:Y:S01]  /*519f0*/  @P4 STG.E.U8 desc[UR40][R24.64], R2 ;  /* 0x0000000218004986 */ /* 0x0001e2000c101128 */
[----:B------:R-:W-:-:S03]  /*51a00*/  LOP3.LUT P4, RZ, R4, 0x80, RZ, 0xc0, !PT ;  /* 0x0000008004ff7812 */ /* 0x000fc6000788c0ff */
[----:B0-----:R-:W3:Y:S01]  /*51a10*/  LDL.LU.64 R24, [R1+0x1668] ;  /* 0x0016680001187983 */ /* 0x001ee20000300a00 */
[----:B------:R-:W-:-:S03]  /*51a20*/  PRMT R2, R18, 0x7773, RZ ;  /* 0x0000777312027816 */ /* 0x000fc600000000ff */
[----:B------:R-:W3:Y:S06]  /*51a30*/  LDL.LU R18, [R1+0x1660] ;  /* 0x0016600001127983 */ /* 0x000eec0000300800 */
[----:B------:R0:W-:Y:S04]  /*51a40*/  @P4 STG.E.U8 desc[UR40][R12.64], R2 ;  /* 0x000000020c004986 */ /* 0x0001e8000c101128 */
[----:B0-----:R-:W4:Y:S01]  /*51a50*/  LDL.LU.64 R12, [R1+0x1658] ;  /* 0x00165800010c7983 */ /* 0x001f220000300a00 */
[----:B------:R-:W-:-:S02]  /*51a60*/  LOP3.LUT P4, RZ, R4, 0x40, RZ, 0xc0, !PT ;  /* 0x0000004004ff7812 */ /* 0x000fc4000788c0ff */
[----:B--2---:R-:W-:-:S11]  /*51a70*/  PRMT R2, R7, 0x7772, RZ ;  /* 0x0000777207027816 */ /* 0x004fd600000000ff */
[----:B------:R0:W-:Y:S04]  /*51a80*/  @P4 STG.E.U8 desc[UR40][R30.64], R2 ;  /* 0x000000021e004986 */ /* 0x0001e8000c101128 */
[----:B0-----:R-:W2:Y:S01]  /*51a90*/  LDL.LU.64 R30, [R1+0x1650] ;  /* 0x00165000011e7983 */ /* 0x001ea20000300a00 */
[----:B------:R-:W-:Y:S02]  /*51aa0*/  LOP3.LUT P4, RZ, R4, 0x20, RZ, 0xc0, !PT ;  /* 0x0000002004ff7812 */ /* 0x000fe4000788c0ff */
[----:B------:R-:W-:Y:S02]  /*51ab0*/  PRMT R2, R7, 0x7773, RZ ;  /* 0x0000777307027816 */ /* 0x000fe400000000ff */
[----:B------:R-:W-:-:S09]  /*51ac0*/  LOP3.LUT P5, RZ, R29, 0x200000, RZ, 0xc0, !PT ;  /* 0x002000001dff7812 */ /* 0x000fd200078ac0ff */
[----:B---3--:R0:W-:Y:S01]  /*51ad0*/  @P4 STG.E.U8 desc[UR40][R36.64], R2 ;  /* 0x0000000224004986 */ /* 0x0081e2000c101128 */
[----:B------:R-:W-:Y:S02]  /*51ae0*/  LOP3.LUT P4, RZ, R4, 0x10, RZ, 0xc0, !PT ;  /* 0x0000001004ff7812 */ /* 0x000fe4000788c0ff */
[----:B------:R-:W-:Y:S02]  /*51af0*/  LOP3.LUT P6, RZ, R29, 0x100000, RZ, 0xc0, !PT ;  /* 0x001000001dff7812 */ /* 0x000fe400078cc0ff */
[----:B0-----:R-:W-:-:S09]  /*51b00*/  PRMT R2, R25, 0x7772, RZ ;  /* 0x0000777219027816 */ /* 0x001fd200000000ff */
        /* <DEDUP_REMOVED lines=16> */
[----:B--2---:R0:W-:Y:S04]  /*51c10*/  @P3 STG.E.U8 desc[UR40][R30.64], R2 ;  /* 0x000000021e003986 */ /* 0x0041e8000c101128 */
[----:B0-----:R-:W2:Y:S04]  /*51c20*/  LDL.LU.64 R30, [R1+0x1648] ;  /* 0x00164800011e7983 */ /* 0x001ea80000300a00 */
[----:B------:R-:W3:Y:S04]  /*51c30*/  LDL.LU.64 R32, [R1+0xac0] ;  /* 0x000ac00001207983 */ /* 0x000ee80000300a00 */
[----:B------:R-:W4:Y:S04]  /*51c40*/  LDL.LU.64 R34, [R1+0xac8] ;  /* 0x000ac80001227983 */ /* 0x000f280000300a00 */
[----:B------:R-:W2:Y:S04]  /*51c50*/  LDL.LU.64 R22, [R1+0xad0] ;  /* 0x000ad00001167983 */ /* 0x000ea80000300a00 */
[----:B------:R-:W2:Y:S04]  /*51c60*/  LDL.LU.64 R16, [R1+0xad8] ;  /* 0x000ad80001107983 */ /* 0x000ea80000300a00 */
[----:B------:R-:W2:Y:S04]  /*51c70*/  LDL.LU.64 R14, [R1+0xae0] ;  /* 0x000ae000010e7983 */ /* 0x000ea80000300a00 */
[----:B------:R-:W2:Y:S01]  /*51c80*/  LDL.LU.64 R12, [R1+0xae8] ;  /* 0x000ae800010c7983 */ /* 0x000ea20000300a00 */
        /* <DEDUP_REMOVED lines=23> */
[C---:B------:R-:W-:Y:S02]  /*51e00*/  LOP3.LUT P4, RZ, R29.reuse, 0x400, RZ, 0xc0, !PT ;  /* 0x000004001dff7812 */ /* 0x040fe4000788c0ff */
[----:B------:R-:W-:Y:S02]  /*51e10*/  LOP3.LUT R4, R4, 0xfffffff7, RZ, 0xc0, !PT ;  /* 0xfffffff704047812 */ /* 0x000fe400078ec0ff */
[C---:B------:R-:W-:Y:S02]  /*51e20*/  LOP3.LUT P1, RZ, R29.reuse, 0x4000, RZ, 0xc0, !PT ;  /* 0x000040001dff7812 */ /* 0x040fe4000782c0ff */
[C---:B------:R-:W-:Y:S02]  /*51e30*/  LOP3.LUT P2, RZ, R29.reuse, 0x2000, RZ, 0xc0, !PT ;  /* 0x000020001dff7812 */ /* 0x040fe4000784c0ff */
[----:B------:R-:W-:-:S02]  /*51e40*/  LOP3.LUT P3, RZ, R29, 0x1000, RZ, 0xc0, !PT ;  /* 0x000010001dff7812 */ /* 0x000fc4000786c0ff */
[C---:B------:R-:W-:Y:S02]  /*51e50*/  LOP3.LUT P5, RZ, R29.reuse, 0x4, RZ, 0xc0, !PT ;  /* 0x000000041dff7812 */ /* 0x040fe400078ac0ff */
[C---:B------:R-:W-:Y:S02]  /*51e60*/  LOP3.LUT P6, RZ, R29.reuse, 0x2, RZ, 0xc0, !PT ;  /* 0x000000021dff7812 */ /* 0x040fe400078cc0ff */
[----:B------:R-:W-:Y:S02]  /*51e70*/  @P4 LOP3.LUT R4, R4, 0x8, RZ, 0xfc, !PT ;  /* 0x0000000804044812 */ /* 0x000fe400078efcff */
[C---:B------:R-:W-:Y:S01]  /*51e80*/  LOP3.LUT P4, RZ, R29.reuse, 0x800, RZ, 0xc0, !PT ;  /* 0x000008001dff7812 */ /* 0x040fe2000788c0ff */
[----:B---3--:R0:W-:Y:S04]  /*51e90*/  @P0 STG.E.U8 desc[UR40][R32.64], R2 ;  /* 0x0000000220000986 */ /* 0x0081e8000c101128 */
[----:B0-----:R-:W3:Y:S01]  /*51ea0*/  LDL.LU.64 R32, [R1+0xaf0] ;  /* 0x000af00001207983 */ /* 0x001ee20000300a00 */
[----:B------:R-:W-:-:S03]  /*51eb0*/  LOP3.LUT P0, RZ, R29, 0x1, RZ, 0xc0, !PT ;  /* 0x000000011dff7812 */ /* 0x000fc6000780c0ff */
[----:B------:R-:W3:Y:S04]  /*51ec0*/  LDL.LU.64 R36, [R1+0xb00] ;  /* 0x000b000001247983 */ /* 0x000ee80000300a00 */
[----:B------:R-:W3:Y:S04]  /*51ed0*/  LDL.LU.64 R26, [R1+0xb08] ;  /* 0x000b0800011a7983 */ /* 0x000ee80000300a00 */
[----:B------:R-:W3:Y:S01]  /*51ee0*/  LDL.LU.64 R28, [R1+0xaf8] ;  /* 0x000af800011c7983 */ /* 0x000ee20000300a00 */
[----:B------:R-:W-:-:S05]  /*51ef0*/  PRMT R2, R6, 0x7772, RZ ;  /* 0x0000777206027816 */ /* 0x000fca00000000ff */
[----:B----4-:R0:W-:Y:S02]  /*51f00*/  @P1 STG.E.U8 desc[UR40][R34.64], R2 ;  /* 0x0000000222001986 */ /* 0x0101e4000c101128 */
[----:B0-----:R-:W-:Y:S02]  /*51f10*/  PRMT R2, R6, 0x7773, RZ ;  /* 0x0000777306027816 */ /* 0x001fe400000000ff */
[----:B------:R-:W4:Y:S04]  /*51f20*/  LDL.LU.64 R6, [R1+0xb10] ;  /* 0x000b100001067983 */ /* 0x000f280000300a00 */
[----:B------:R-:W4:Y:S04]  /*51f30*/  LDL.LU.64 R24, [R1+0xb18] ;  /* 0x000b180001187983 */ /* 0x000f280000300a00 */
[----:B--2---:R0:W-:Y:S04]  /*51f40*/  @P2 STG.E.U8 desc[UR40][R22.64], R2 ;  /* 0x0000000216002986 */ /* 0x0041e8000c101128 */
[----:B------:R-:W2:Y:S01]  /*51f50*/  LDL.LU.64 R34, [R1+0xb20] ;  /* 0x000b200001227983 */ /* 0x000ea20000300a00 */
[----:B0-----:R-:W-:-:S03]  /*51f60*/  PRMT R2, R10, 0x7772, RZ ;  /* 0x000077720a027816 */ /* 0x001fc600000000ff */
[----:B------:R-:W2:Y:S04]  /*51f70*/  LDL.LU.64 R22, [R1+0xb28] ;  /* 0x000b280001167983 */ /* 0x000ea80000300a00 */
[----:B------:R0:W-:Y:S02]  /*51f80*/  @P3 STG.E.U8 desc[UR40][R16.64], R2 ;  /* 0x0000000210003986 */ /* 0x0001e4000c101128 */
[----:B0-----:R-:W-:Y:S02]  /*51f90*/  PRMT R2, R10, 0x7773, RZ ;  /* 0x000077730a027816 */ /* 0x001fe400000000ff */
[----:B------:R-:W2:Y:S04]  /*51fa0*/  LDL.LU.64 R16, [R1+0xb30] ;  /* 0x000b300001107983 */ /* 0x000ea80000300a00 */
[----:B------:R0:W-:Y:S01]  /*51fb0*/  @P4 STG.E.U8 desc[UR40][R14.64], R2 ;  /* 0x000000020e004986 */ /* 0x0001e2000c101128 */
[----:B------:R-:W-:-:S03]  /*51fc0*/  LOP3.LUT P4, RZ, R4, 0x8, RZ, 0xc0, !PT ;  /* 0x0000000804ff7812 */ /* 0x000fc6000788c0ff */
[----:B0-----:R-:W2:Y:S01]  /*51fd0*/  LDL.LU.64 R14, [R1+0xb38] ;  /* 0x000b3800010e7983 */ /* 0x001ea20000300a00 */
[----:B------:R-:W-:-:S09]  /*51fe0*/  PRMT R2, R11, 0x7772, RZ ;  /* 0x000077720b027816 */ /* 0x000fd200000000ff */
[----:B------:R0:W-:Y:S04]  /*51ff0*/  @P4 STG.E.U8 desc[UR40][R12.64], R2 ;  /* 0x000000020c004986 */ /* 0x0001e8000c101128 */
[----:B0-----:R-:W2:Y:S01]  /*52000*/  LDL.LU.64 R12, [R1+0xb40] ;  /* 0x000b4000010c7983 */ /* 0x001ea20000300a00 */
[----:B------:R-:W-:-:S03]  /*52010*/  IMAD.MOV.U32 R2, RZ, RZ, R11 ;  /* 0x000000ffff027224 */ /* 0x000fc600078e000b */
[----:B------:R-:W2:Y:S01]  /*52020*/  LDL.LU.64 R10, [R1+0xb48] ;  /* 0x000b4800010a7983 */ /* 0x000ea20000300a00 */
[----:B------:R-:W-:Y:S02]  /*52030*/  LOP3.LUT P4, RZ, R4, 0x4, RZ, 0xc0, !PT ;  /* 0x0000000404ff7812 */ /* 0x000fe4000788c0ff */
[----:B------:R-:W-:Y:S02]  /*52040*/  PRMT R2, R2, 0x7773, RZ ;  /* 0x0000777302027816 */ /* 0x000fe400000000ff */
[C---:B------:R-:W-:Y:S02]  /*52050*/  LOP3.LUT P1, RZ, R30.reuse, 0x80000000, RZ, 0xc0, !PT ;  /* 0x800000001eff7812 */ /* 0x040fe4000782c0ff */
[----:B------:R-:W-:-:S07]  /*52060*/  LOP3.LUT P2, RZ, R30, 0x40000000, RZ, 0xc0, !PT ;  /* 0x400000001eff7812 */ /* 0x000fce000784c0ff */
[----:B---3--:R0:W-:Y:S01]  /*52070*/  @P4 STG.E.U8 desc[UR40][R32.64], R2 ;  /* 0x0000000220004986 */ /* 0x0081e2000c101128 */
[C---:B------:R-:W-:Y:S02]  /*52080*/  LOP3.LUT P4, RZ, R4.reuse, 0x2, RZ, 0xc0, !PT ;  /* 0x0000000204ff7812 */ /* 0x040fe4000788c0ff */
[----:B0-----:R-:W-:Y:S01]  /*52090*/  PRMT R2, R3, 0x7772, RZ ;  /* 0x0000777203027816 */ /* 0x001fe200000000ff */
[----:B------:R-:W3:Y:S10]  /*520a0*/  LDL.LU.64 R32, [R1+0xb50] ;  /* 0x000b500001207983 */ /* 0x000ef40000300a00 */
[----:B------:R0:W-:Y:S01]  /*520b0*/  @P4 STG.E.U8 desc[UR40][R28.64], R2 ;  /* 0x000000021c004986 */ /* 0x0001e2000c101128 */
        /* <DEDUP_REMOVED lines=10> */
[----:B0-----:R-:W-:-:S11]  /*52160*/  PRMT R2, R20, 0x7772, RZ ;  /* 0x0000777214027816 */ /* 0x001fd600000000ff */
[----:B------:R0:W-:Y:S01]  /*52170*/  @P4 STG.E.U8 desc[UR40][R24.64], R2 ;  /* 0x0000000218004986 */ /* 0x0001e2000c101128 */
[----:B------:R-:W-:Y:S02]  /*52180*/  LOP3.LUT P4, RZ, R5, 0x10000000, RZ, 0xc0, !PT ;  /* 0x1000000005ff7812 */ /* 0x000fe4000788c0ff */
[----:B0-----:R-:W-:-:S11]  /*52190*/  PRMT R2, R20, 0x7773, RZ ;  /* 0x0000777314027816 */ /* 0x001fd600000000ff */
[----:B--2---:R0:W-:Y:S02]  /*521a0*/  @P4 STG.E.U8 desc[UR40][R34.64], R2 ;  /* 0x0000000222004986 */ /* 0x0041e4000c101128 */
        /* <DEDUP_REMOVED lines=8> */
[----:B------:R0:W-:Y:S02]  /*52230*/  @P1 STG.E.U8 desc[UR40][R12.64], R2 ;  /* 0x000000020c001986 */ /* 0x0001e4000c101128 */
[----:B0-----:R-:W-:-:S05]  /*52240*/  PRMT R2, R9, 0x7772, RZ ;  /* 0x0000777209027816 */ /* 0x001fca00000000ff */
[----:B------:R0:W-:Y:S02]  /*52250*/  @P2 STG.E.U8 desc[UR40][R10.64], R2 ;  /* 0x000000020a002986 */ /* 0x0001e4000c101128 */
[----:B0-----:R-:W-:Y:S02]  /*52260*/  PRMT R2, R9, 0x7773, RZ ;  /* 0x0000777309027816 */ /* 0x001fe400000000ff */
[----:B------:R-:W4:Y:S01]  /*52270*/  LDL.LU.64 R8, [R1+0xb60] ;  /* 0x000b600001087983 */ /* 0x000f220000300a00 */
[C---:B------:R-:W-:Y:S02]  /*52280*/  LOP3.LUT P3, RZ, R30.reuse, 0x20000000, RZ, 0xc0, !PT ;  /* 0x200000001eff7812 */ /* 0x040fe4000786c0ff */
[C---:B------:R-:W-:Y:S01]  /*52290*/  LOP3.LUT P0, RZ, R30.reuse, 0x10000000, RZ, 0xc0, !PT ;  /* 0x100000001eff7812 */ /* 0x040fe2000780c0ff */
[----:B------:R-:W4:Y:S01]  /*522a0*/  LDL.LU.64 R20, [R1+0xb68] ;  /* 0x000b680001147983 */ /* 0x000f220000300a00 */
[----:B------:R-:W-:-:S03]  /*522b0*/  LOP3.LUT P1, RZ, R30, 0x8000000, RZ, 0xc0, !PT ;  /* 0x080000001eff7812 */ /* 0x000fc6000782c0ff */
[----:B------:R-:W4:Y:S06]  /*522c0*/  LDL.LU.64 R16, [R1+0xb70] ;  /* 0x000b700001107983 */ /* 0x000f2c0000300a00 */
[----:B---3--:R0:W-:Y:S02]  /*522d0*/  @P3 STG.E.U8 desc[UR40][R32.64], R2 ;  /* 0x0000000220003986 */ /* 0x0081e4000c101128 */
[C---:B0-----:R-:W-:Y:S02]  /*522e0*/  PRMT R2, R19.reuse, 0x7772, RZ ;  /* 0x0000777213027816 */ /* 0x041fe400000000ff */
[----:B------:R-:W3:Y:S04]  /*522f0*/  LDL.LU.64 R32, [R1+0xb78] ;  /* 0x000b780001207983 */ /* 0x000ee80000300a00 */
[----:B------:R-:W3:Y:S04]  /*52300*/  LDL.LU R10, [R1+0x140] ;  /* 0x00014000010a7983 */ /* 0x000ee80000300800 */
[----:B------:R-:W3:Y:S04]  /*52310*/  LDL.LU R11, [R1+0x144] ;  /* 0x00014400010b7983 */ /* 0x000ee80000300800 */
[----:B------:R-:W3:Y:S04]  /*52320*/  LDL.LU R12, [R1+0x148] ;  /* 0x00014800010c7983 */ /* 0x000ee80000300800 */
[----:B------:R-:W3:Y:S04]  /*52330*/  LDL.LU R13, [R1+0x14c] ;  /* 0x00014c00010d7983 */ /* 0x000ee80000300800 */
[----:B--2---:R0:W-:Y:S02]  /*52340*/  @P0 STG.E.U8 desc[UR40][R14.64], R2 ;  /* 0x000000020e000986 */ /* 0x0041e4000c101128 */
[----:B0-----:R-:W-:-:S02]  /*52350*/  PRMT R2, R19, 0x7773, RZ ;  /* 0x0000777313027816 */ /* 0x001fc400000000ff */
[----:B------:R-:W2:Y:S04]  /*52360*/  LDL.LU.64 R14, [R1+0xb80] ;  /* 0x000b8000010e7983 */ /* 0x000ea80000300a00 */
[----:B----4-:R0:W-:Y:S04]  /*52370*/  @P1 STG.E.U8 desc[UR40][R8.64], R2 ;  /* 0x0000000208001986 */ /* 0x0101e8000c101128 */
[----:B0-----:R-:W4:Y:S04]  /*52380*/  LDL.LU.64 R8, [R1+0xb88] ;  /* 0x000b880001087983 */ /* 0x001f280000300a00 */
[----:B------:R-:W2:Y:S04]  /*52390*/  LDL.LU R0, [R1+0x130] ;  /* 0x0001300001007983 */ /* 0x000ea80000300800 */
        /* <DEDUP_REMOVED lines=19> */
[C---:B------:R-:W-:Y:S01]  /*524d0*/  LOP3.LUT P4, RZ, R30.reuse, 0x400000, RZ, 0xc0, !PT ;  /* 0x004000001eff7812 */ /* 0x040fe2000788c0ff */
[----:B--2---:R0:W-:Y:S04]  /*524e0*/  STL [R1+0x1640], R6 ;  /* 0x0016400601007387 */ /* 0x0041e80000100800 */
[----:B0-----:R-:W2:Y:S01]  /*524f0*/  LDL.LU.64 R6, [R1+0xb90] ;  /* 0x000b900001067983 */ /* 0x001ea20000300a00 */
[----:B------:R-:W-:Y:S02]  /*52500*/  LOP3.LUT R5, R5, 0xfbffffff, RZ, 0xc0, !PT ;  /* 0xfbffffff05057812 */ /* 0x000fe400078ec0ff */
[----:B------:R-:W-:Y:S01]  /*52510*/  LOP3.LUT P2, RZ, R30, 0x4000000, RZ, 0xc0, !PT ;  /* 0x040000001eff7812 */ /* 0x000fe2000784c0ff */
[----:B------:R-:W2:Y:S04]  /*52520*/  LDL.LU.64 R28, [R1+0xba0] ;  /* 0x000ba000011c7983 */ /* 0x000ea80000300a00 */
[----:B------:R-:W-:-:S02]  /*52530*/  @P4 LOP3.LUT R5, R5, 0x4000000, RZ, 0xfc, !PT ;  /* 0x0400000005054812 */ /* 0x000fc400078efcff */
[C---:B------:R-:W-:Y:S01]  /*52540*/  LOP3.LUT P4, RZ, R30.reuse, 0x800000, RZ, 0xc0, !PT ;  /* 0x008000001eff7812 */ /* 0x040fe2000788c0ff */
[----:B------:R-:W2:Y:S01]  /*52550*/  LDL.LU.64 R36, [R1+0xba8] ;  /* 0x000ba80001247983 */ /* 0x000ea20000300a00 */
[----:B------:R-:W-:Y:S02]  /*52560*/  LOP3.LUT P3, RZ, R30, 0x2000000, RZ, 0xc0, !PT ;  /* 0x020000001eff7812 */ /* 0x000fe4000786c0ff */
[----:B------:R-:W-:Y:S01]  /*52570*/  LOP3.LUT R5, R5, 0xf7ffffff, RZ, 0xc0, !PT ;  /* 0xf7ffffff05057812 */ /* 0x000fe200078ec0ff */
[----:B------:R-:W2:Y:S01]  /*52580*/  LDL.LU R19, [R1+0x138] ;  /* 0x0001380001137983 */ /* 0x000ea20000300800 */
[----:B---3--:R-:W-:-:S03]  /*52590*/  PRMT R2, R10, 0x7770, RZ ;  /* 0x000077700a027816 */ /* 0x008fc600000000ff */
[----:B------:R-:W3:Y:S04]  /*525a0*/  LDL.LU.64 R26, [R1+0xbb0] ;  /* 0x000bb000011a7983 */ /* 0x000ee80000300a00 */
[----:B------:R-:W-:Y:S01]  /*525b0*/  @P4 LOP3.LUT R5, R5, 0x8000000, RZ, 0xfc, !PT ;  /* 0x0800000005054812 */ /* 0x000fe200078efcff */
[----:B------:R0:W-:Y:S01]  /*525c0*/  @P2 STG.E.U8 desc[UR40][R20.64], R2 ;  /* 0x0000000214002986 */ /* 0x0001e2000c101128 */
[----:B------:R-:W-:-:S03]  /*525d0*/  LOP3.LUT P4, RZ, R30, 0x1000000, RZ, 0xc0, !PT ;  /* 0x010000001eff7812 */ /* 0x000fc6000788c0ff */
[----:B------:R-:W3:Y:S04]  /*525e0*/  LDL.LU.64 R24, [R1+0xbb8] ;  /* 0x000bb80001187983 */ /* 0x000ee80000300a00 */
[----:B------:R-:W3:Y:S01]  /*525f0*/  LDL.LU.64 R34, [R1+0xbc0] ;  /* 0x000bc00001227983 */ /* 0x000ee20000300a00 */
[----:B0-----:R-:W-:-:S05]  /*52600*/  PRMT R2, R10, 0x7771, RZ ;  /* 0x000077710a027816 */ /* 0x001fca00000000ff */
[----:B------:R0:W-:Y:S02]  /*52610*/  @P3 STG.E.U8 desc[UR40][R16.64], R2 ;  /* 0x0000000210003986 */ /* 0x0001e4000c101128 */
[----:B0-----:R-:W-:-:S05]  /*52620*/  PRMT R2, R11, 0x7770, RZ ;  /* 0x000077700b027816 */ /* 0x001fca00000000ff */
[----:B------:R0:W-:Y:S01]  /*52630*/  @P4 STG.E.U8 desc[UR40][R32.64], R2 ;  /* 0x0000000220004986 */ /* 0x0001e2000c101128 */
[----:B------:R-:W-:-:S03]  /*52640*/  LOP3.LUT P4, RZ, R5, 0x8000000, RZ, 0xc0, !PT ;  /* 0x0800000005ff7812 */ /* 0x000fc6000788c0ff */
[----:B0-----:R-:W3:Y:S01]  /*52650*/  LDL.LU R32, [R1+0x13c] ;  /* 0x00013c0001207983 */ /* 0x001ee20000300800 */
[----:B------:R-:W-:-:S03]  /*52660*/  PRMT R2, R11, 0x7771, RZ ;  /* 0x000077710b027816 */ /* 0x000fc600000000ff */
[----:B------:R0:W-:Y:S04]  /*52670*/  STL.64 [R1+0x1630], R10 ;  /* 0x0016300a01007387 */ /* 0x0001e80000100a00 */
[----:B0-----:R-:W3:Y:S04]  /*52680*/  LDL.LU.64 R10, [R1+0xb98] ;  /* 0x000b9800010a7983 */ /* 0x001ee80000300a00 */
[----:B------:R0:W-:Y:S01]  /*52690*/  @P4 STG.E.U8 desc[UR40][R14.64], R2 ;  /* 0x000000020e004986 */ /* 0x0001e2000c101128 */
[----:B------:R-:W-:-:S03]  /*526a0*/  LOP3.LUT P4, RZ, R5, 0x4000000, RZ, 0xc0, !PT ;  /* 0x0400000005ff7812 */ /* 0x000fc6000788c0ff */
[----:B------:R-:W3:Y:S04]  /*526b0*/  LDL.LU.64 R22, [R1+0xbc8] ;  /* 0x000bc80001167983 */ /* 0x000ee80000300a00 */
[----:B------:R-:W3:Y:S01]  /*526c0*/  LDL.LU.64 R20, [R1+0xbd0] ;  /* 0x000bd00001147983 */ /* 0x000ee20000300a00 */
[----:B0-----:R-:W-:-:S03]  /*526d0*/  PRMT R2, R12, 0x7770, RZ ;  /* 0x000077700c027816 */ /* 0x001fc600000000ff */
[----:B------:R-:W3:Y:S04]  /*526e0*/  LDL.LU.64 R16, [R1+0xbd8] ;  /* 0x000bd80001107983 */ /* 0x000ee80000300a00 */
[----:B----4-:R0:W-:Y:S01]  /*526f0*/  @P4 STG.E.U8 desc[UR40][R8.64], R2 ;  /* 0x0000000208004986 */ /* 0x0101e2000c101128 */
[----:B------:R-:W-:-:S03]  /*52700*/  LOP3.LUT P4, RZ, R5, 0x2000000, RZ, 0xc0, !PT ;  /* 0x0200000005ff7812 */ /* 0x000fc6000788c0ff */
[----:B------:R-:W4:Y:S04]  /*52710*/  LDL.LU R33, [R1+0xd0] ;  /* 0x0000d00001217983 */ /* 0x000f280000300800 */
[----:B------:R-:W4:Y:S01]  /*52720*/  LDL.LU.64 R14, [R1+0xbe0] ;  /* 0x000be000010e7983 */ /* 0x000f220000300a00 */
[----:B0-----:R-:W-:-:S03]  /*52730*/  PRMT R2, R12, 0x7771, RZ ;  /* 0x000077710c027816 */ /* 0x001fc600000000ff */
[----:B------:R-:W4:Y:S04]  /*52740*/  LDL.LU.64 R8, [R1+0xbe8] ;  /* 0x000be80001087983 */ /* 0x000f280000300a00 */
[----:B--2---:R0:W-:Y:S04]  /*52750*/  @P4 STG.E.U8 desc[UR40][R6.64], R2 ;  /* 0x0000000206004986 */ /* 0x0041e8000c101128 */
[----:B0-----:R-:W2:Y:S01]  /*52760*/  LDL.LU R6, [R1+0x1640] ;  /* 0x0016400001067983 */ /* 0x001ea20000300800 */
[----:B------:R-:W-:Y:S02]  /*52770*/  LOP3.LUT P4, RZ, R5, 0x1000000, RZ, 0xc0, !PT ;  /* 0x0100000005ff7812 */ /* 0x000fe4000788c0ff */
[----:B------:R-:W-:-:S02]  /*52780*/  PRMT R2, R13, 0x7770, RZ ;  /* 0x000077700d027816 */ /* 0x000fc400000000ff */
[C---:B------:R-:W-:Y:S02]  /*52790*/  LOP3.LUT P5, RZ, R30.reuse, 0x8000, RZ, 0xc0, !PT ;  /* 0x000080001eff7812 */ /* 0x040fe400078ac0ff */
[C---:B------:R-:W-:Y:S02]  /*527a0*/  LOP3.LUT P6, RZ, R30.reuse, 0x4000, RZ, 0xc0, !PT ;  /* 0x000040001eff7812 */ /* 0x040fe400078cc0ff */
[----:B------:R-:W-:-:S05]  /*527b0*/  LOP3.LUT P0, RZ, R30, 0x2000, RZ, 0xc0, !PT ;  /* 0x000020001eff7812 */ /* 0x000fca000780c0ff */
        /* <DEDUP_REMOVED lines=11> */
[C---:B------:R-:W-:Y:S02]  /*52870*/  LOP3.LUT P1, RZ, R30.reuse, 0x1000, RZ, 0xc0, !PT ;  /* 0x000010001eff7812 */ /* 0x040fe4000782c0ff */
[C---:B------:R-:W-:Y:S02]  /*52880*/  LOP3.LUT P2, RZ, R30.reuse, 0x800, RZ, 0xc0, !PT ;  /* 0x000008001eff7812 */ /* 0x040fe4000784c0ff */
[----:B------:R-:W-:Y:S01]  /*52890*/  LOP3.LUT P3, RZ, R30, 0x400, RZ, 0xc0, !PT ;  /* 0x000004001eff7812 */ /* 0x000fe2000786c0ff */
[----:B------:R-:W-:Y:S04]  /*528a0*/  STL.64 [R1+0x1638], R12 ;  /* 0x0016380c01007387 */ /* 0x000fe80000100a00 */
[----:B------:R-:W-:Y:S01]  /*528b0*/  STL.64 [R1+0x1610], R18 ;  /* 0x0016101201007387 */ /* 0x000fe20000100a00 */
[----:B--2---:R-:W-:-:S05]  /*528c0*/  PRMT R2, R6, 0x7770, RZ ;  /* 0x0000777006027816 */ /* 0x004fca00000000ff */
        /* <DEDUP_REMOVED lines=11> */
[----:B0-----:R-:W-:-:S05]  /*52980*/  PRMT R2, R33, 0x7770, RZ ;  /* 0x0000777021027816 */ /* 0x001fca00000000ff */
        /* <DEDUP_REMOVED lines=9> */
[----:B------:R-:W4:Y:S01]  /*52a20*/  LDL.LU R4, [R1+0xdc] ;  /* 0x0000dc0001047983 */ /* 0x000f220000300800 */
[----:B------:R-:W-:-:S02]  /*52a30*/  LOP3.LUT P0, RZ, R30, 0x200, RZ, 0xc0, !PT ;  /* 0x000002001eff7812 */ /* 0x000fc4000780c0ff */
[----:B------:R-:W-:Y:S01]  /*52a40*/  PRMT R2, R33, 0x7771, RZ ;  /* 0x0000777121027816 */ /* 0x000fe200000000ff */
[----:B------:R-:W4:Y:S04]  /*52a50*/  LDL.LU R25, [R1] ;  /* 0x0000000001197983 */ /* 0x000f280000300800 */
[----:B------:R-:W4:Y:S04]  /*52a60*/  LDL.LU R24, [R1+0x4] ;  /* 0x0000040001187983 */ /* 0x000f280000300800 */
[----:B------:R-:W-:Y:S01]  /*52a70*/  STL.64 [R1+0x1620], R32 ;  /* 0x0016202001007387 */ /* 0x000fe20000100a00 */
        /* <DEDUP_REMOVED lines=16> */
[C---:B------:R-:W-:Y:S01]  /*52b80*/  LOP3.LUT P4, RZ, R30.reuse, 0x2, RZ, 0xc0, !PT ;  /* 0x000000021eff7812 */ /* 0x040fe2000788c0ff */
[----:B------:R-:W2:Y:S01]  /*52b90*/  LDL.LU R3, [R1+0x8] ;  /* 0x0000080001037983 */ /* 0x000ea20000300800 */
[----:B------:R-:W-:Y:S02]  /*52ba0*/  LOP3.LUT R5, R5, 0xfffeffff, RZ, 0xc0, !PT ;  /* 0xfffeffff05057812 */ /* 0x000fe400078ec0ff */
[C---:B------:R-:W-:Y:S01]  /*52bb0*/  LOP3.LUT P1, RZ, R30.reuse, 0x100, RZ, 0xc0, !PT ;  /* 0x000001001eff7812 */ /* 0x040fe2000782c0ff */
[----:B------:R-:W2:Y:S01]  /*52bc0*/  LDL.LU.64 R32, [R1+0xc38] ;  /* 0x000c380001207983 */ /* 0x000ea20000300a00 */
[----:B------:R-:W-:Y:S02]  /*52bd0*/  LOP3.LUT P2, RZ, R30, 0x80, RZ, 0xc0, !PT ;  /* 0x000000801eff7812 */ /* 0x000fe4000784c0ff */
[----:B---3--:R-:W-:Y:S01]  /*52be0*/  PRMT R2, R20, 0x7770, RZ ;  /* 0x0000777014027816 */ /* 0x008fe200000000ff */
[----:B------:R-:W3:Y:S04]  /*52bf0*/  LDL.LU.64 R18, [R1+0xc40] ;  /* 0x000c400001127983 */ /* 0x000ee80000300a00 */
[----:B------:R-:W-:Y:S01]  /*52c00*/  @P4 LOP3.LUT R5, R5, 0x10000, RZ, 0xfc, !PT ;  /* 0x0001000005054812 */ /* 0x000fe200078efcff */
[----:B------:R-:W3:Y:S01]  /*52c10*/  LDL.LU R7, [R1+0xc] ;  /* 0x00000c0001077983 */ /* 0x000ee20000300800 */
[----:B------:R-:W-:-:S02]  /*52c20*/  LOP3.LUT P4, RZ, R30, 0x4, RZ, 0xc0, !PT ;  /* 0x000000041eff7812 */ /* 0x000fc4000788c0ff */
[----:B------:R-:W-:Y:S01]  /*52c30*/  LOP3.LUT R5, R5, 0xfffdffff, RZ, 0xc0, !PT ;  /* 0xfffdffff05057812 */ /* 0x000fe200078ec0ff */
[----:B------:R0:W-:Y:S01]  /*52c40*/  @P1 STG.E.U8 desc[UR40][R26.64], R2 ;  /* 0x000000021a001986 */ /* 0x0001e2000c101128 */
[----:B------:R-:W-:-:S03]  /*52c50*/  LOP3.LUT P3, RZ, R30, 0x40, RZ, 0xc0, !PT ;  /* 0x000000401eff7812 */ /* 0x000fc6000786c0ff */
[----:B------:R-:W3:Y:S04]  /*52c60*/  LDL.LU.64 R28, [R1+0xc48] ;  /* 0x000c4800011c7983 */ /* 0x000ee80000300a00 */
[----:B------:R-:W3:Y:S02]  /*52c70*/  LDL.LU.64 R36, [R1+0xc50] ;  /* 0x000c500001247983 */ /* 0x000ee40000300a00 */
[----:B------:R-:W-:Y:S02]  /*52c80*/  @P4 LOP3.LUT R5, R5, 0x20000, RZ, 0xfc, !PT ;  /* 0x0002000005054812 */ /* 0x000fe400078efcff */
[----:B------:R-:W-:Y:S01]  /*52c90*/  LOP3.LUT P4, RZ, R30, 0x8, RZ, 0xc0, !PT ;  /* 0x000000081eff7812 */ /* 0x000fe2000788c0ff */
[----:B0-----:R-:W3:Y:S01]  /*52ca0*/  LDL.LU.64 R26, [R1+0xc58] ;  /* 0x000c5800011a7983 */ /* 0x001ee20000300a00 */
[----:B------:R-:W-:-:S11]  /*52cb0*/  LOP3.LUT R5, R5, 0xfffbffff, RZ, 0xc0, !PT ;  /* 0xfffbffff05057812 */ /* 0x000fd600078ec0ff */
[----:B------:R-:W-:Y:S02]  /*52cc0*/  @P4 LOP3.LUT R5, R5, 0x40000, RZ, 0xfc, !PT ;  /* 0x0004000005054812 */ /* 0x000fe400078efcff */
[----:B------:R-:W-:Y:S02]  /*52cd0*/  LOP3.LUT P4, RZ, R30, 0x10, RZ, 0xc0, !PT ;  /* 0x000000101eff7812 */ /* 0x000fe4000788c0ff */
[----:B------:R-:W-:Y:S02]  /*52ce0*/  LOP3.LUT R5, R5, 0xfff7ffff, RZ, 0xc0, !PT ;  /* 0xfff7ffff05057812 */ /* 0x000fe400078ec0ff */
[----:B------:R-:W-:-:S05]  /*52cf0*/  PRMT R2, R20, 0x7771, RZ ;  /* 0x0000777114027816 */ /* 0x000fca00000000ff */
[----:B----4-:R0:W-:Y:S04]  /*52d00*/  @P2 STG.E.U8 desc[UR40][R34.64], R2 ;  /* 0x0000000222002986 */ /* 0x0101e8000c101128 */
[----:B------:R-:W-:Y:S02]  /*52d10*/  @P4 LOP3.LUT R5, R5, 0x80000, RZ, 0xfc, !PT ;  /* 0x0008000005054812 */ /* 0x000fe400078efcff */
[----:B------:R-:W-:Y:S02]  /*52d20*/  LOP3.LUT P4, RZ, R30, 0x20, RZ, 0xc0, !PT ;  /* 0x000000201eff7812 */ /* 0x000fe4000788c0ff */
[C---:B0-----:R-:W-:Y:S01]  /*52d30*/  PRMT R2, R21.reuse, 0x7770, RZ ;  /* 0x0000777015027816 */ /* 0x041fe200000000ff */
[----:B------:R-:W4:Y:S04]  /*52d40*/  LDL.LU.64 R34, [R1+0xc60] ;  /* 0x000c600001227983 */ /* 0x000f280000300a00 */
[----:B------:R0:W-:Y:S02]  /*52d50*/  @P3 STG.E.U8 desc[UR40][R22.64], R2 ;  /* 0x0000000216003986 */ /* 0x0001e4000c101128 */
[----:B0-----:R-:W-:-:S02]  /*52d60*/  PRMT R2, R21, 0x7771, RZ ;  /* 0x0000777115027816 */ /* 0x001fc400000000ff */
[----:B------:R-:W4:Y:S04]  /*52d70*/  LDL.LU.64 R22, [R1+0xc68] ;  /* 0x000c680001167983 */ /* 0x000f280000300a00 */
        /* <DEDUP_REMOVED lines=31> */
[----:B------:R0:W-:Y:S01]  /*52f70*/  @P4 STG.E.U8 desc[UR40][R36.64], R2 ;  /* 0x0000000224004986 */ /* 0x0001e2000c101128 */
[----:B------:R-:W-:Y:S02]  /*52f80*/  LOP3.LUT P0, RZ, R31, 0x4000000, RZ, 0xc0, !PT ;  /* 0x040000001fff7812 */ /* 0x000fe4000780c0ff */
[----:B0-----:R-:W-:-:S05]  /*52f90*/  PRMT R2, R7, 0x7770, RZ ;  /* 0x0000777007027816 */ /* 0x001fca00000000ff */
[----:B------:R0:W-:Y:S01]  /*52fa0*/  @P5 STG.E.U8 desc[UR40][R26.64], R2 ;  /* 0x000000021a005986 */ /* 0x0001e2000c101128 */
[----:B------:R-:W-:Y:S02]  /*52fb0*/  LOP3.LUT P1, RZ, R31, 0x2000000, RZ, 0xc0, !PT ;  /* 0x020000001fff7812 */ /* 0x000fe4000782c0ff */
[----:B0-----:R-:W-:-:S05]  /*52fc0*/  PRMT R2, R7, 0x7771, RZ ;  /* 0x0000777107027816 */ /* 0x001fca00000000ff */
[----:B----4-:R2:W-:Y:S01]  /*52fd0*/  @P6 STG.E.U8 desc[UR40][R34.64], R2 ;  /* 0x0000000222006986 */ /* 0x0105e2000c101128 */
[C---:B------:R-:W-:Y:S02]  /*52fe0*/  LOP3.LUT P2, RZ, R31.reuse, 0x1000000, RZ, 0xc0, !PT ;  /* 0x010000001fff7812 */ /* 0x040fe4000784c0ff */
[----:B------:R-:W-:Y:S02]  /*52ff0*/  LOP3.LUT P3, RZ, R31, 0x800000, RZ, 0xc0, !PT ;  /* 0x008000001fff7812 */ /* 0x000fe4000786c0ff */
[----:B--2---:R-:W-:-:S05]  /*53000*/  PRMT R2, R10, 0x7772, RZ ;  /* 0x000077720a027816 */ /* 0x004fca00000000ff */
        /* <DEDUP_REMOVED lines=10> */
[----:B------:R-:W4:Y:S04]  /*530b0*/  LDL.LU.64 R34, [R1+0xca8] ;  /* 0x000ca80001227983 */ /* 0x000f280000300a00 */
[----:B------:R0:W-:Y:S04]  /*530c0*/  @P3 STG.E.U8 desc[UR40][R8.64], R2 ;  /* 0x0000000208003986 */ /* 0x0001e8000c101128 */
[----:B0-----:R-:W4:Y:S04]  /*530d0*/  LDL.LU.64 R8, [R1+0xcb0] ;  /* 0x000cb00001087983 */ /* 0x001f280000300a00 */
[----:B------:R-:W4:Y:S04]  /*530e0*/  LDL.LU.64 R32, [R1+0xcb8] ;  /* 0x000cb80001207983 */ /* 0x000f280000300a00 */
[----:B------:R-:W4:Y:S01]  /*530f0*/  LDL.LU.64 R18, [R1+0xcc8] ;  /* 0x000cc80001127983 */ /* 0x000f220000300a00 */
        /* <DEDUP_REMOVED lines=31> */
[----:B0-----:R-:W-:Y:S02]  /*532f0*/  PRMT R2, R12, 0x7773, RZ ;  /* 0x000077730c027816 */ /* 0x001fe400000000ff */
[----:B------:R-:W2:Y:S04]  /*53300*/  LDL.LU.64 R22, [R1+0xcd0] ;  /* 0x000cd00001167983 */ /* 0x000ea80000300a00 */
[----:B---3--:R0:W-:Y:S02]  /*53310*/  @P1 STG.E.U8 desc[UR40][R16.64], R2 ;  /* 0x0000000210001986 */ /* 0x0081e4000c101128 */
[----:B0-----:R-:W-:-:S02]  /*53320*/  PRMT R2, R13, 0x7772, RZ ;  /* 0x000077720d027816 */ /* 0x001fc400000000ff */
[----:B------:R-:W3:Y:S04]  /*53330*/  LDL.LU.64 R16, [R1+0xcd8] ;  /* 0x000cd80001107983 */ /* 0x000ee80000300a00 */
[----:B----4-:R0:W-:Y:S02]  /*53340*/  @P2 STG.E.U8 desc[UR40][R14.64], R2 ;  /* 0x000000020e002986 */ /* 0x0101e4000c101128 */
[----:B0-----:R-:W-:Y:S02]  /*53350*/  PRMT R2, R13, 0x7773, RZ ;  /* 0x000077730d027816 */ /* 0x001fe400000000ff */
[----:B------:R-:W4:Y:S04]  /*53360*/  LDL.LU.64 R14, [R1+0xce0] ;  /* 0x000ce000010e7983 */ /* 0x000f280000300a00 */
[----:B------:R0:W-:Y:S04]  /*53370*/  @P3 STG.E.U8 desc[UR40][R10.64], R2 ;  /* 0x000000020a003986 */ /* 0x0001e8000c101128 */
[----:B------:R-:W2:Y:S01]  /*53380*/  LDL.LU.64 R12, [R1+0xce8] ;  /* 0x000ce800010c7983 */ /* 0x000ea20000300a00 */
        /* <DEDUP_REMOVED lines=9> */
[----:B------:R-:W-:-:S03]  /*53420*/  LOP3.LUT P4, RZ, R5, 0x400, RZ, 0xc0, !PT ;  /* 0x0000040005ff7812 */ /* 0x000fc6000788c0ff */
[----:B------:R-:W2:Y:S04]  /*53430*/  LDL.LU.64 R34, [R1+0xd20] ;  /* 0x000d200001227983 */ /* 0x000ea80000300a00 */
[----:B------:R-:W2:Y:S01]  /*53440*/  LDL.LU R0, [R1+0x1628] ;  /* 0x0016280001007983 */ /* 0x000ea20000300800 */
[----:B0-----:R-:W-:-:S03]  /*53450*/  PRMT R2, R6, 0x7772, RZ ;  /* 0x0000777206027816 */ /* 0x001fc600000000ff */
[----:B------:R-:W2:Y:S04]  /*53460*/  LDL.LU.64 R8, [R1+0xd28] ;  /* 0x000d280001087983 */ /* 0x000ea80000300a00 */
[----:B------:R0:W-:Y:S01]  /*53470*/  @P4 STG.E.U8 desc[UR40][R32.64], R2 ;  /* 0x0000000220004986 */ /* 0x0001e2000c101128 */
[C---:B------:R-:W-:Y:S02]  /*53480*/  LOP3.LUT P4, RZ, R5.reuse, 0x200, RZ, 0xc0, !PT ;  /* 0x0000020005ff7812 */ /* 0x040fe4000788c0ff */
[----:B0-----:R-:W-:Y:S01]  /*53490*/  PRMT R2, R6, 0x7773, RZ ;  /* 0x0000777306027816 */ /* 0x001fe200000000ff */
[----:B------:R-:W2:Y:S04]  /*534a0*/  LDL.LU.64 R32, [R1+0x1620] ;  /* 0x0016200001207983 */ /* 0x000ea80000300a00 */
[----:B------:R-:W2:Y:S06]  /*534b0*/  LDL.LU R6, [R1+0x1618] ;  /* 0x0016180001067983 */ /* 0x000eac0000300800 */
        /* <DEDUP_REMOVED lines=8> */
[----:B---3--:R0:W-:Y:S01]  /*53540*/  @P4 STG.E.U8 desc[UR40][R16.64], R2 ;  /* 0x0000000210004986 */ /* 0x0081e2000c101128 */
[----:B------:R-:W-:-:S03]  /*53550*/  LOP3.LUT P4, RZ, R5, 0x40, RZ, 0xc0, !PT ;  /* 0x0000004005ff7812 */ /* 0x000fc6000788c0ff */
[----:B------:R-:W3:Y:S01]  /*53560*/  LDL.LU R19, [R1+0x1600] ;  /* 0x0016000001137983 */ /* 0x000ee20000300800 */
[----:B0-----:R-:W-:-:S03]  /*53570*/  PRMT R2, R32, 0x7772, RZ ;  /* 0x0000777220027816 */ /* 0x001fc600000000ff */
[----:B------:R-:W2:Y:S06]  /*53580*/  LDL.LU.64 R16, [R1+0x15f8] ;  /* 0x0015f80001107983 */ /* 0x000eac0000300a00 */
[----:B----4-:R0:W-:Y:S01]  /*53590*/  @P4 STG.E.U8 desc[UR40][R14.64], R2 ;  /* 0x000000020e004986 */ /* 0x0101e2000c101128 */
[C---:B------:R-:W-:Y:S02]  /*535a0*/  LOP3.LUT P4, RZ, R5.reuse, 0x20, RZ, 0xc0, !PT ;  /* 0x0000002005ff7812 */ /* 0x040fe4000788c0ff */
[----:B0-----:R-:W-:Y:S01]  /*535b0*/  PRMT R2, R32, 0x7773, RZ ;  /* 0x0000777320027816 */ /* 0x001fe200000000ff */
[----:B------:R-:W4:Y:S10]  /*535c0*/  LDL.LU.64 R14, [R1+0x15f0] ;  /* 0x0015f000010e7983 */ /* 0x000f340000300a00 */
[----:B------:R0:W-:Y:S01]  /*535d0*/  @P4 STG.E.U8 desc[UR40][R12.64], R2 ;  /* 0x000000020c004986 */ /* 0x0001e2000c101128 */
[----:B------:R-:W-:-:S03]  /*535e0*/  LOP3.LUT P4, RZ, R5, 0x10, RZ, 0xc0, !PT ;  /* 0x0000001005ff7812 */ /* 0x000fc6000788c0ff */
[----:B------:R-:W2:Y:S01]  /*535f0*/  LDL.LU R32, [R1+0x15e8] ;  /* 0x0015e80001207983 */ /* 0x000ea20000300800 */
[----:B0-----:R-:W-:-:S03]  /*53600*/  PRMT R2, R33, 0x7772, RZ ;  /* 0x0000777221027816 */ /* 0x001fc600000000ff */
[----:B------:R-:W2:Y:S06]  /*53610*/  LDL.LU.64 R12, [R1+0x15e0] ;  /* 0x0015e000010c7983 */ /* 0x000eac0000300a00 */
[----:B------:R0:W-:Y:S04]  /*53620*/  @P4 STG.E.U8 desc[UR40][R10.64], R2 ;  /* 0x000000020a004986 */ /* 0x0001e8000c101128 */
[----:B0-----:R-:W2:Y:S01]  /*53630*/  LDL.LU.64 R10, [R1+0x15d8] ;  /* 0x0015d800010a7983 */ /* 0x001ea20000300a00 */
[----:B------:R-:W-:-:S03]  /*53640*/  PRMT R2, R33, 0x7773, RZ ;  /* 0x0000777321027816 */ /* 0x000fc600000000ff */
[----:B------:R-:W2:Y:S01]  /*53650*/  LDL.LU R33, [R1+0x15d0] ;  /* 0x0015d00001217983 */ /* 0x000ea20000300800 */
[C---:B------:R-:W-:Y:S02]  /*53660*/  LOP3.LUT P5, RZ, R31.reuse, 0x200, RZ, 0xc0, !PT ;  /* 0x000002001fff7812 */ /* 0x040fe400078ac0ff */
[C---:B------:R-:W-:Y:S02]  /*53670*/  LOP3.LUT P6, RZ, R31.reuse, 0x100, RZ, 0xc0, !PT ;  /* 0x000001001fff7812 */ /* 0x040fe400078cc0ff */
[C---:B------:R-:W-:Y:S02]  /*53680*/  LOP3.LUT P0, RZ, R31.reuse, 0x80, RZ, 0xc0, !PT ;  /* 0x000000801fff7812 */ /* 0x040fe4000780c0ff */
[----:B------:R-:W-:-:S07]  /*53690*/  LOP3.LUT P1, RZ, R31, 0x40, RZ, 0xc0, !PT ;  /* 0x000000401fff7812 */ /* 0x000fce000782c0ff */
        /* <DEDUP_REMOVED lines=11> */
[----:B0-----:R-:W-:Y:S02]  /*53750*/  PRMT R2, R4, 0x7772, RZ ;  /* 0x0000777204027816 */ /* 0x001fe400000000ff */
[C---:B------:R-:W-:Y:S02]  /*53760*/  LOP3.LUT P0, RZ, R31.reuse, 0x8, RZ, 0xc0, !PT ;  /* 0x000000081fff7812 */ /* 0x040fe4000780c0ff */
[C---:B------:R-:W-:Y:S02]  /*53770*/  LOP3.LUT P1, RZ, R31.reuse, 0x4, RZ, 0xc0, !PT ;  /* 0x000000041fff7812 */ /* 0x040fe4000782c0ff */
[C---:B------:R-:W-:Y:S01]  /*53780*/  LOP3.LUT P2, RZ, R31.reuse, 0x2, RZ, 0xc0, !PT ;  /* 0x000000021fff7812 */ /* 0x040fe2000784c0ff */
[----:B--2---:R0:W-:Y:S04]  /*53790*/  @P3 STG.E.U8 desc[UR40][R32.64], R2 ;  /* 0x0000000220003986 */ /* 0x0041e8000c101128 */
[----:B0-----:R-:W2:Y:S04]  /*537a0*/  LDL.LU.64 R32, [R1+0x15c8] ;  /* 0x0015c80001207983 */ /* 0x001ea80000300a00 */
[----:B------:R-:W3:Y:S04]  /*537b0*/  LDL.LU.64 R28, [R1+0xd48] ;  /* 0x000d4800011c7983 */ /* 0x000ee80000300a00 */
[----:B------:R-:W3:Y:S01]  /*537c0*/  LDL.LU.64 R36, [R1+0xd50] ;  /* 0x000d500001247983 */ /* 0x000ee20000300a00 */
[----:B------:R-:W-:-:S03]  /*537d0*/  LOP3.LUT P3, RZ, R31, 0x1, RZ, 0xc0, !PT ;  /* 0x000000011fff7812 */ /* 0x000fc6000786c0ff */
[----:B------:R-:W3:Y:S04]  /*537e0*/  LDL.LU.64 R26, [R1+0xd60] ;  /* 0x000d6000011a7983 */ /* 0x000ee80000300a00 */
[----:B------:R-:W3:Y:S04]  /*537f0*/  LDL.LU.64 R34, [R1+0xd68] ;  /* 0x000d680001227983 */ /* 0x000ee80000300a00 */
[----:B------:R-:W3:Y:S04]  /*53800*/  LDL.LU.64 R20, [R1+0xd70] ;  /* 0x000d700001147983 */ /* 0x000ee80000300a00 */
[----:B------:R-:W3:Y:S04]  /*53810*/  LDL.LU.64 R8, [R1+0xd78] ;  /* 0x000d780001087983 */ /* 0x000ee80000300a00 */
[----:B------:R-:W3:Y:S01]  /*53820*/  LDL.LU.64 R30, [R1+0xd40] ;  /* 0x000d4000011e7983 */ /* 0x000ee20000300a00 */
[----:B------:R-:W-:-:S02]  /*53830*/  LOP3.LUT R6, R6, 0xefffffff, RZ, 0xc0, !PT ;  /* 0xefffffff06067812 */ /* 0x000fc400078ec0ff */
[----:B------:R-:W-:Y:S02]  /*53840*/  LOP3.LUT R5, R5, 0xfffffffe, RZ, 0xc0, !PT ;  /* 0xfffffffe05057812 */ /* 0x000fe400078ec0ff */
[----:B------:R-:W-:Y:S02]  /*53850*/  PRMT R2, R4, 0x7773, RZ ;  /* 0x0000777304027816 */ /* 0x000fe400000000ff */
        /* <DEDUP_REMOVED lines=17> */
[----:B------:R-:W-:Y:S01]  /*53970*/  LOP3.LUT R5, R5, 0xfffffffb, RZ, 0xc0, !PT ;  /* 0xfffffffb05057812 */ /* 0x000fe200078ec0ff */
[----:B---3--:R0:W-:Y:S10]  /*53980*/  @P0 STG.E.U8 desc[UR40][R30.64], R2 ;  /* 0x000000021e000986 */ /* 0x0081f4000c101128 */
[----:B------:R-:W-:-:S02]  /*53990*/  @P4 LOP3.LUT R5, R5, 0x4, RZ, 0xfc, !PT ;  /* 0x0000000405054812 */ /* 0x000fc400078efcff */
[----:B------:R-:W-:Y:S01]  /*539a0*/  LOP3.LUT P4, RZ, R32, 0x40000000, RZ, 0xc0, !PT ;  /* 0x4000000020ff7812 */ /* 0x000fe2000788c0ff */
[----:B0-----:R-:W2:Y:S01]  /*539b0*/  LDL.LU.64 R30, [R1+0xda0] ;  /* 0x000da000011e7983 */ /* 0x001ea20000300a00 */
[----:B------:R-:W-:Y:S02]  /*539c0*/  PRMT R2, R25, 0x7772, RZ ;  /* 0x0000777219027816 */ /* 0x000fe400000000ff */
[----:B------:R-:W-:-:S03]  /*539d0*/  LOP3.LUT R5, R5, 0xfffffff7, RZ, 0xc0, !PT ;  /* 0xfffffff705057812 */ /* 0x000fc600078ec0ff */
[----:B------:R0:W-:Y:S06]  /*539e0*/  @P1 STG.E.U8 desc[UR40][R28.64], R2 ;  /* 0x000000021c001986 */ /* 0x0001ec000c101128 */
[----:B------:R-:W-:Y:S02]  /*539f0*/  @P4 LOP3.LUT R5, R5, 0x8, RZ, 0xfc, !PT ;  /* 0x0000000805054812 */ /* 0x000fe400078efcff */
[----:B------:R-:W-:Y:S02]  /*53a00*/  LOP3.LUT P4, RZ, R32, 0x80000000, RZ, 0xc0, !PT ;  /* 0x8000000020ff7812 */ /* 0x000fe4000788c0ff */
[----:B0-----:R-:W-:Y:S01]  /*53a10*/  PRMT R2, R25, 0x7773, RZ ;  /* 0x0000777319027816 */ /* 0x001fe200000000ff */
[----:B------:R-:W3:Y:S04]  /*53a20*/  LDL.LU.64 R28, [R1+0xdb0] ;  /* 0x000db000011c7983 */ /* 0x000ee80000300a00 */
[----:B------:R0:W-:Y:S02]  /*53a30*/  @P2 STG.E.U8 desc[UR40][R36.64], R2 ;  /* 0x0000000224002986 */ /* 0x0001e4000c101128 */
[----:B0-----:R-:W-:-:S02]  /*53a40*/  PRMT R2, R24, 0x7772, RZ ;  /* 0x0000777218027816 */ /* 0x001fc400000000ff */
[----:B------:R-:W2:Y:S04]  /*53a50*/  LDL.LU.64 R36, [R1+0xdb8] ;  /* 0x000db80001247983 */ /* 0x000ea80000300a00 */
[----:B------:R0:W-:Y:S02]  /*53a60*/  @P3 STG.E.U8 desc[UR40][R26.64], R2 ;  /* 0x000000021a003986 */ /* 0x0001e4000c101128 */
[----:B0-----:R-:W-:Y:S02]  /*53a70*/  PRMT R2, R24, 0x7773, RZ ;  /* 0x0000777318027816 */ /* 0x001fe400000000ff */
[----:B------:R-:W2:Y:S04]  /*53a80*/  LDL.LU.64 R26, [R1+0xdc0] ;  /* 0x000dc000011a7983 */ /* 0x000ea80000300a00 */
[----:B------:R0:W-:Y:S01]  /*53a90*/  @P4 STG.E.U8 desc[UR40][R34.64], R2 ;  /* 0x0000000222004986 */ /* 0x0001e2000c101128 */
[----:B------:R-:W-:-:S03]  /*53aa0*/  LOP3.LUT P4, RZ, R5, 0x8, RZ, 0xc0, !PT ;  /* 0x0000000805ff7812 */ /* 0x000fc6000788c0ff */
[----:B------:R-:W2:Y:S01]  /*53ab0*/  LDL.LU.64 R24, [R1+0xdc8] ;  /* 0x000dc80001187983 */ /* 0x000ea20000300a00 */
[----:B0-----:R-:W-:-:S03]  /*53ac0*/  PRMT R2, R3, 0x7772, RZ ;  /* 0x0000777203027816 */ /* 0x001fc600000000ff */
[----:B------:R-:W2:Y:S06]  /*53ad0*/  LDL.LU.64 R34, [R1+0xdd0] ;  /* 0x000dd00001227983 */ /* 0x000eac0000300a00 */
[----:B------:R0:W-:Y:S01]  /*53ae0*/  @P4 STG.E.U8 desc[UR40][R20.64], R2 ;  /* 0x0000000214004986 */ /* 0x0001e2000c101128 */
[----:B------:R-:W-:Y:S02]  /*53af0*/  LOP3.LUT P4, RZ, R5, 0x4, RZ, 0xc0, !PT ;  /* 0x0000000405ff7812 */ /* 0x000fe4000788c0ff */
[----:B0-----:R-:W-:Y:S01]  /*53b00*/  PRMT R2, R3, 0x7773, RZ ;  /* 0x0000777303027816 */ /* 0x001fe200000000ff */
[----:B------:R-:W2:Y:S10]  /*53b10*/  LDL.LU.64 R20, [R1+0xdd8] ;  /* 0x000dd80001147983 */ /* 0x000eb40000300a00 */
[----:B------:R0:W-:Y:S04]  /*53b20*/  @P4 STG.E.U8 desc[UR40][R8.64], R2 ;  /* 0x0000000208004986 */ /* 0x0001e8000c101128 */
[----:B0-----:R-:W2:Y:S01]  /*53b30*/  LDL.LU.64 R8, [R1+0x15c0] ;  /* 0x0015c00001087983 */ /* 0x001ea20000300a00 */
[----:B------:R-:W-:-:S02]  /*53b40*/  LOP3.LUT P4, RZ, R5, 0x2, RZ, 0xc0, !PT ;  /* 0x0000000205ff7812 */ /* 0x000fc4000788c0ff */
[----:B------:R-:W-:-:S11]  /*53b50*/  PRMT R2, R7, 0x7772, RZ ;  /* 0x0000777207027816 */ /* 0x000fd600000000ff */
[----:B--2---:R0:W-:Y:S01]  /*53b60*/  @P4 STG.E.U8 desc[UR40][R8.64], R2 ;  /* 0x0000000208004986 */ /* 0x0041e2000c101128 */
[----:B------:R-:W-:-:S03]  /*53b70*/  LOP3.LUT P4, RZ, R5, 0x1, RZ, 0xc0, !PT ;  /* 0x0000000105ff7812 */ /* 0x000fc6000788c0ff */
[----:B0-----:R-:W2:Y:S04]  /*53b80*/  LDL.LU.64 R8, [R1+0x15b8] ;  /* 0x0015b80001087983 */ /* 0x001ea80000300a00 */
[----:B------:R-:W2:Y:S01]  /*53b90*/  LDL.LU.64 R4, [R1+0xd90] ;  /* 0x000d900001047983 */ /* 0x000ea20000300a00 */
[----:B------:R-:W-:-:S05]  /*53ba0*/  PRMT R2, R7, 0x7773, RZ ;  /* 0x0000777307027816 */ /* 0x000fca00000000ff */
[----:B--2---:R0:W-:Y:S01]  /*53bb0*/  @P4 STG.E.U8 desc[UR40][R4.64], R2 ;  /* 0x0000000204004986 */ /* 0x0041e2000c101128 */
[----:B------:R-:W-:Y:S02]  /*53bc0*/  LOP3.LUT P4, RZ, R6, 0x80000000, RZ, 0xc0, !PT ;  /* 0x8000000006ff7812 */ /* 0x000fe4000788c0ff */
[----:B0-----:R-:W-:-:S11]  /*53bd0*/  PRMT R2, R8, 0x7770, RZ ;  /* 0x0000777008027816 */ /* 0x001fd600000000ff */
[----:B------:R0:W-:Y:S01]  /*53be0*/  @P4 STG.E.U8 desc[UR40][R10.64], R2 ;  /* 0x000000020a004986 */ /* 0x0001e2000c101128 */
[----:B------:R-:W-:-:S03]  /*53bf0*/  LOP3.LUT P4, RZ, R6, 0x40000000, RZ, 0xc0, !PT ;  /* 0x4000000006ff7812 */ /* 0x000fc6000788c0ff */
[----:B0-----:R-:W2:Y:S01]  /*53c00*/  LDL.LU.64 R10, [R1+0x15b0] ;  /* 0x0015b000010a7983 */ /* 0x001ea20000300a00 */
[----:B------:R-:W-:-:S09]  /*53c10*/  PRMT R2, R8, 0x7771, RZ ;  /* 0x0000777108027816 */ /* 0x000fd200000000ff */
[----:B------:R0:W-:Y:S01]  /*53c20*/  @P4 STG.E.U8 desc[UR40][R30.64], R2 ;  /* 0x000000021e004986 */ /* 0x0001e2000c101128 */
[----:B------:R-:W-:Y:S02]  /*53c30*/  LOP3.LUT P4, RZ, R6, 0x20000000, RZ, 0xc0, !PT ;  /* 0x2000000006ff7812 */ /* 0x000fe4000788c0ff */
[----:B0-----:R-:W-:-:S11]  /*53c40*/  PRMT R2, R9, 0x7770, RZ ;  /* 0x0000777009027816 */ /* 0x001fd600000000ff */
[----:B------:R0:W-:Y:S04]  /*53c50*/  @P4 STG.E.U8 desc[UR40][R12.64], R2 ;  /* 0x000000020c004986 */ /* 0x0001e8000c101128 */
[----:B0-----:R-:W4:Y:S01]  /*53c60*/  LDL.LU.64 R12, [R1+0x15a8] ;  /* 0x0015a800010c7983 */ /* 0x001f220000300a00 */
[----:B------:R-:W-:Y:S02]  /*53c70*/  LOP3.LUT P4, RZ, R6, 0x10000000, RZ, 0xc0, !PT ;  /* 0x1000000006ff7812 */ /* 0x000fe4000788c0ff */
[C---:B------:R-:W-:Y:S02]  /*53c80*/  LOP3.LUT P5, RZ, R32.reuse, 0x400000, RZ, 0xc0, !PT ;  /* 0x0040000020ff7812 */ /* 0x040fe400078ac0ff */
[----:B------:R-:W-:Y:S02]  /*53c90*/  PRMT R2, R9, 0x7771, RZ ;  /* 0x0000777109027816 */ /* 0x000fe400000000ff */
[----:B------:R-:W-:-:S02]  /*53ca0*/  LOP3.LUT P6, RZ, R32, 0x200000, RZ, 0xc0, !PT ;  /* 0x0020000020ff7812 */ /* 0x000fc400078cc0ff */
[----:B------:R-:W-:-:S05]  /*53cb0*/  LOP3.LUT P0, RZ, R32, 0x100000, RZ, 0xc0, !PT ;  /* 0x0010000020ff7812 */ /* 0x000fca000780c0ff */
[----:B---3--:R2:W-:Y:S01]  /*53cc0*/  @P4 STG.E.U8 desc[UR40][R28.64], R2 ;  /* 0x000000021c004986 */ /* 0x0085e2000c101128 */
[C---:B------:R-:W-:Y:S02]  /*53cd0*/  LOP3.LUT P1, RZ, R32.reuse, 0x80000, RZ, 0xc0, !PT ;  /* 0x0008000020ff7812 */ /* 0x040fe4000782c0ff */
[C---:B------:R-:W-:Y:S02]  /*53ce0*/  LOP3.LUT P2, RZ, R32.reuse, 0x40000, RZ, 0xc0, !PT ;  /* 0x0004000020ff7812 */ /* 0x040fe4000784c0ff */
[----:B------:R-:W-:Y:S02]  /*53cf0*/  LOP3.LUT P3, RZ, R32, 0x20000, RZ, 0xc0, !PT ;  /* 0x0002000020ff7812 */ /* 0x000fe4000786c0ff */
        /* <DEDUP_REMOVED lines=8> */
[----:B----4-:R-:W-:-:S05]  /*53d80*/  PRMT R2, R12, 0x7770, RZ ;  /* 0x000077700c027816 */ /* 0x010fca00000000ff */
[----:B------:R0:W-:Y:S02]  /*53d90*/  @P2 STG.E.U8 desc[UR40][R20.64], R2 ;  /* 0x0000000214002986 */ /* 0x0001e4000c101128 */
[----:B0-----:R-:W-:-:S05]  /*53da0*/  PRMT R2, R12, 0x7771, RZ ;  /* 0x000077710c027816 */ /* 0x001fca00000000ff */
[----:B------:R0:W-:Y:S04]  /*53db0*/  @P3 STG.E.U8 desc[UR40][R14.64], R2 ;  /* 0x000000020e003986 */ /* 0x0001e8000c101128 */
[----:B0-----:R-:W2:Y:S04]  /*53dc0*/  LDL.LU.64 R14, [R1+0x15a0] ;  /* 0x0015a000010e7983 */ /* 0x001ea80000300a00 */
[----:B------:R-:W3:Y:S04]  /*53dd0*/  LDL.LU.64 R20, [R1+0xde8] ;  /* 0x000de80001147983 */ /* 0x000ee80000300a00 */
[----:B------:R-:W4:Y:S04]  /*53de0*/  LDL.LU.64 R28, [R1+0xdf8] ;  /* 0x000df800011c7983 */ /* 0x000f280000300a00 */
[----:B------:R-:W2:Y:S01]  /*53df0*/  LDL.LU.64 R36, [R1+0xe00] ;  /* 0x000e000001247983 */ /* 0x000ea20000300a00 */
[----:B------:R-:W-:-:S02]  /*53e00*/  LOP3.LUT P0, RZ, R32, 0x10000, RZ, 0xc0, !PT ;  /* 0x0001000020ff7812 */ /* 0x000fc4000780c0ff */
[C---:B------:R-:W-:Y:S01]  /*53e10*/  LOP3.LUT P1, RZ, R32.reuse, 0x8000, RZ, 0xc0, !PT ;  /* 0x0000800020ff7812 */ /* 0x040fe2000782c0ff */
[----:B------:R-:W2:Y:S01]  /*53e20*/  LDL.LU.64 R26, [R1+0xe10] ;  /* 0x000e1000011a7983 */ /* 0x000ea20000300a00 */
[----:B------:R-:W-:Y:S02]  /*53e30*/  PRMT R2, R13, 0x7770, RZ ;  /* 0x000077700d027816 */ /* 0x000fe400000000ff */
[C---:B------:R-:W-:Y:S01]  /*53e40*/  LOP3.LUT P2, RZ, R32.reuse, 0x4000, RZ, 0xc0, !PT ;  /* 0x0000400020ff7812 */ /* 0x040fe2000784c0ff */
[----:B------:R-:W2:Y:S01]  /*53e50*/  LDL.LU.64 R24, [R1+0xe18] ;  /* 0x000e180001187983 */ /* 0x000ea20000300a00 */
[----:B------:R-:W-:-:S03]  /*53e60*/  LOP3.LUT P3, RZ, R32, 0x2000, RZ, 0xc0, !PT ;  /* 0x0000200020ff7812 */ /* 0x000fc6000786c0ff */
[----:B------:R-:W2:Y:S01]  /*53e70*/  LDL.LU.64 R34, [R1+0xe20] ;  /* 0x000e200001227983 */ /* 0x000ea20000300a00 */
        /* <DEDUP_REMOVED lines=11> */
[----:B---3--:R0:W-:Y:S02]  /*53f30*/  @P0 STG.E.U8 desc[UR40][R20.64], R2 ;  /* 0x0000000214000986 */ /* 0x0081e4000c101128 */
[----:B0-----:R-:W-:Y:S02]  /*53f40*/  PRMT R2, R13, 0x7771, RZ ;  /* 0x000077710d027816 */ /* 0x001fe400000000ff */
[----:B------:R-:W3:Y:S04]  /*53f50*/  LDL.LU.64 R20, [R1+0xe28] ;  /* 0x000e280001147983 */ /* 0x000ee80000300a00 */
[----:B----4-:R2:W-:Y:S02]  /*53f60*/  @P1 STG.E.U8 desc[UR40][R28.64], R2 ;  /* 0x000000021c001986 */ /* 0x0105e4000c101128 */
[----:B--2---:R-:W-:-:S02]  /*53f70*/  PRMT R2, R14, 0x7770, RZ ;  /* 0x000077700e027816 */ /* 0x004fc400000000ff */
[----:B------:R0:W-:Y:S04]  /*53f80*/  STL.64 [R1+0x1570], R12 ;  /* 0x0015700c01007387 */ /* 0x0001e80000100a00 */
[----:B------:R1:W-:Y:S04]  /*53f90*/  @P2 STG.E.U8 desc[UR40][R36.64], R2 ;  /* 0x0000000224002986 */ /* 0x0003e8000c101128 */
[----:B0-----:R-:W2:Y:S01]  /*53fa0*/  LDL.LU.64 R12, [R1+0xe40] ;  /* 0x000e4000010c7983 */ /* 0x001ea20000300a00 */
[----:B-1----:R-:W-:-:S03]  /*53fb0*/  PRMT R2, R14, 0x7771, RZ ;  /* 0x000077710e027816 */ /* 0x002fc600000000ff */
[----:B------:R-:W4:Y:S04]  /*53fc0*/  LDL.LU.64 R4, [R1+0xe48] ;  /* 0x000e480001047983 */ /* 0x000f280000300a00 */
[----:B------:R0:W-:Y:S04]  /*53fd0*/  @P3 STG.E.U8 desc[UR40][R16.64], R2 ;  /* 0x0000000210003986 */ /* 0x0001e8000c101128 */
[----:B0-----:R-:W2:Y:S01]  /*53fe0*/  LDL.LU.64 R16, [R1+0x1598] ;  /* 0x0015980001107983 */ /* 0x001ea20000300a00 */
[----:B------:R-:W-:Y:S02]  /*53ff0*/  @P4 LOP3.LUT R6, R6, 0x800000, RZ, 0xfc, !PT ;  /* 0x0080000006064812 */ /* 0x000fe400078efcff */
[----:B------:R-:W-:Y:S01]  /*54000*/  LOP3.LUT P4, RZ, R32, 0x100, RZ, 0xc0, !PT ;  /* 0x0000010020ff7812 */ /* 0x000fe2000788c0ff */
[----:B------:R-:W3:Y:S01]  /*54010*/  LDL.LU.64 R30, [R1+0xe58] ;  /* 0x000e5800011e7983 */ /* 0x000ee20000300a00 */
[----:B------:R-:W-:-:S02]  /*54020*/  LOP3.LUT R6, R6, 0xfeffffff, RZ, 0xc0, !PT ;  /* 0xfeffffff06067812 */ /* 0x000fc400078ec0ff */
[----:B------:R-:W-:Y:S01]  /*54030*/  PRMT R2, R15, 0x7770, RZ ;  /* 0x000077700f027816 */ /* 0x000fe200000000ff */
[----:B------:R-:W3:Y:S04]  /*54040*/  LDL.LU.64 R28, [R1+0xe60] ;  /* 0x000e6000011c7983 */ /* 0x000ee80000300a00 */
[----:B------:R-:W3:Y:S04]  /*54050*/  LDL.LU.64 R36, [R1+0xe68] ;  /* 0x000e680001247983 */ /* 0x000ee80000300a00 */
[----:B------:R-:W-:Y:S02]  /*54060*/  @P4 LOP3.LUT R6, R6, 0x1000000, RZ, 0xfc, !PT ;  /* 0x0100000006064812 */ /* 0x000fe400078efcff */
        /* <DEDUP_REMOVED lines=10> */
[----:B------:R0:W-:Y:S01]  /*54110*/  @P4 STG.E.U8 desc[UR40][R26.64], R2 ;  /* 0x000000021a004986 */ /* 0x0001e2000c101128 */
[C---:B------:R-:W-:Y:S02]  /*54120*/  LOP3.LUT P4, RZ, R6.reuse, 0x8000000, RZ, 0xc0, !PT ;  /* 0x0800000006ff7812 */ /* 0x040fe4000788c0ff */
[----:B0-----:R-:W-:Y:S01]  /*54130*/  PRMT R2, R15, 0x7771, RZ ;  /* 0x000077710f027816 */ /* 0x001fe200000000ff */
[----:B------:R-:W4:Y:S10]  /*54140*/  LDL.LU.64 R26, [R1+0xe70] ;  /* 0x000e7000011a7983 */ /* 0x000f340000300a00 */
[----:B------:R0:W-:Y:S01]  /*54150*/  @P4 STG.E.U8 desc[UR40][R24.64], R2 ;  /* 0x0000000218004986 */ /* 0x0001e2000c101128 */
[----:B------:R-:W-:-:S03]  /*54160*/  LOP3.LUT P4, RZ, R6, 0x4000000, RZ, 0xc0, !PT ;  /* 0x0400000006ff7812 */ /* 0x000fc6000788c0ff */
[----:B0-----:R-:W4:Y:S01]  /*54170*/  LDL.LU.64 R24, [R1+0xe78] ;  /* 0x000e780001187983 */ /* 0x001f220000300a00 */
[----:B--2---:R-:W-:-:S09]  /*54180*/  PRMT R2, R16, 0x7770, RZ ;  /* 0x0000777010027816 */ /* 0x004fd200000000ff */
[----:B------:R0:W-:Y:S01]  /*54190*/  @P4 STG.E.U8 desc[UR40][R34.64], R2 ;  /* 0x0000000222004986 */ /* 0x0001e2000c101128 */
[----:B------:R-:W-:Y:S02]  /*541a0*/  LOP3.LUT P4, RZ, R6, 0x2000000, RZ, 0xc0, !PT ;  /* 0x0200000006ff7812 */ /* 0x000fe4000788c0ff */
[----:B0-----:R-:W-:Y:S01]  /*541b0*/  PRMT R2, R16, 0x7771, RZ ;  /* 0x0000777110027816 */ /* 0x001fe200000000ff */
[----:B------:R-:W2:Y:S10]  /*541c0*/  LDL.LU.64 R34, [R1+0xe80] ;  /* 0x000e800001227983 */ /* 0x000eb40000300a00 */
[----:B---3--:R0:W-:Y:S04]  /*541d0*/  @P4 STG.E.U8 desc[UR40][R20.64], R2 ;  /* 0x0000000214004986 */ /* 0x0081e8000c101128 */
[----:B0-----:R-:W3:Y:S01]  /*541e0*/  LDL.LU.64 R20, [R1+0x1590] ;  /* 0x0015900001147983 */ /* 0x001ee20000300a00 */
[----:B------:R-:W-:-:S02]  /*541f0*/  LOP3.LUT P4, RZ, R6, 0x1000000, RZ, 0xc0, !PT ;  /* 0x0100000006ff7812 */ /* 0x000fc4000788c0ff */
[----:B------:R-:W-:-:S11]  /*54200*/  PRMT R2, R17, 0x7770, RZ ;  /* 0x0000777011027816 */ /* 0x000fd600000000ff */
[----:B---3--:R0:W-:Y:S01]  /*54210*/  @P4 STG.E.U8 desc[UR40][R20.64], R2 ;  /* 0x0000000214004986 */ /* 0x0081e2000c101128 */
[C---:B------:R-:W-:Y:S02]  /*54220*/  LOP3.LUT P4, RZ, R6.reuse, 0x800000, RZ, 0xc0, !PT ;  /* 0x0080000006ff7812 */ /* 0x040fe4000788c0ff */
[----:B0-----:R-:W-:Y:S01]  /*54230*/  PRMT R2, R17, 0x7771, RZ ;  /* 0x0000777111027816 */ /* 0x001fe200000000ff */
[----:B------:R-:W3:Y:S10]  /*54240*/  LDL.LU.64 R20, [R1+0x1588] ;  /* 0x0015880001147983 */ /* 0x000ef40000300a00 */
[----:B------:R0:W-:Y:S04]  /*54250*/  @P4 STG.E.U8 desc[UR40][R18.64], R2 ;  /* 0x0000000212004986 */ /* 0x0001e8000c101128 */
[----:B0-----:R-:W2:Y:S01]  /*54260*/  LDL.LU.64 R18, [R1+0x1580] ;  /* 0x0015800001127983 */ /* 0x001ea20000300a00 */
[----:B------:R-:W-:-:S02]  /*54270*/  LOP3.LUT P4, RZ, R6, 0x400000, RZ, 0xc0, !PT ;  /* 0x0040000006ff7812 */ /* 0x000fc4000788c0ff */
[----:B------:R-:W-:Y:S02]  /*54280*/  LOP3.LUT P5, RZ, R32, 0x8, RZ, 0xc0, !PT ;  /* 0x0000000820ff7812 */ /* 0x000fe400078ac0ff */
[----:B--2---:R-:W-:-:S09]  /*54290*/  PRMT R2, R18, 0x7770, RZ ;  /* 0x0000777012027816 */ /* 0x004fd200000000ff */
[----:B------:R0:W-:Y:S01]  /*542a0*/  @P4 STG.E.U8 desc[UR40][R12.64], R2 ;  /* 0x000000020c004986 */ /* 0x0001e2000c101128 */
[----:B------:R-:W-:Y:S02]  /*542b0*/  LOP3.LUT P4, RZ, R6, 0x200000, RZ, 0xc0, !PT ;  /* 0x0020000006ff7812 */ /* 0x000fe4000788c0ff */
[----:B0-----:R-:W-:-:S11]  /*542c0*/  PRMT R2, R18, 0x7771, RZ ;  /* 0x0000777112027816 */ /* 0x001fd600000000ff */
[----:B----4-:R0:W-:Y:S01]  /*542d0*/  @P4 STG.E.U8 desc[UR40][R4.64], R2 ;  /* 0x0000000204004986 */ /* 0x0101e2000c101128 */
[----:B------:R-:W-:Y:S02]  /*542e0*/  LOP3.LUT P4, RZ, R6, 0x100000, RZ, 0xc0, !PT ;  /* 0x0010000006ff7812 */ /* 0x000fe4000788c0ff */
[----:B0-----:R-:W-:-:S11]  /*542f0*/  PRMT R2, R19, 0x7770, RZ ;  /* 0x0000777013027816 */ /* 0x001fd600000000ff */
[----:B------:R0:W-:Y:S04]  /*54300*/  @P4 STG.E.U8 desc[UR40][R22.64], R2 ;  /* 0x0000000216004986 */ /* 0x0001e8000c101128 */
[----:B0-----:R-:W2:Y:S01]  /*54310*/  LDL.LU.64 R22, [R1+0x1578] ;  /* 0x0015780001167983 */ /* 0x001ea20000300a00 */
[C---:B------:R-:W-:Y:S02]  /*54320*/  LOP3.LUT P6, RZ, R32.reuse, 0x4, RZ, 0xc0, !PT ;  /* 0x0000000420ff7812 */ /* 0x040fe400078cc0ff */
[----:B------:R-:W-:Y:S01]  /*54330*/  PRMT R2, R19, 0x7771, RZ ;  /* 0x0000777113027816 */ /* 0x000fe200000000ff */
[----:B------:R-:W4:Y:S01]  /*54340*/  LDL.LU.64 R4, [R1+0xe88] ;  /* 0x000e880001047983 */ /* 0x000f220000300a00 */
[----:B------:R-:W-:-:S03]  /*54350*/  LOP3.LUT P0, RZ, R32, 0x2, RZ, 0xc0, !PT ;  /* 0x0000000220ff7812 */ /* 0x000fc6000780c0ff */
[----:B------:R3:W-:Y:S01]  /*54360*/  @P5 STG.E.U8 desc[UR40][R30.64], R2 ;  /* 0x000000021e005986 */ /* 0x0007e2000c101128 */
[----:B------:R-:W-:Y:S02]  /*54370*/  LOP3.LUT P1, RZ, R32, 0x1, RZ, 0xc0, !PT ;  /* 0x0000000120ff7812 */ /* 0x000fe4000782c0ff */
[----:B---3--:R-:W-:-:S05]  /*54380*/  PRMT R2, R20, 0x7770, RZ ;  /* 0x0000777014027816 */ /* 0x008fca00000000ff */
        /* <DEDUP_REMOVED lines=8> */
[----:B------:R0:W-:Y:S04]  /*54410*/  @P2 STG.E.U8 desc[UR40][R24.64], R2 ;  /* 0x0000000218002986 */ /* 0x0001e8000c101128 */
[----:B0-----:R-:W3:Y:S04]  /*54420*/  LDL.LU.64 R24, [R1+0xe90] ;  /* 0x000e900001187983 */ /* 0x001ee80000300a00 */
[----:B------:R-:W3:Y:S01]  /*54430*/  LDL.LU.64 R30, [R1+0xe98] ;  /* 0x000e9800011e7983 */ /* 0x000ee20000300a00 */
[----:B------:R-:W-:Y:S02]  /*54440*/  LOP3.LUT P4, RZ, R33, 0x20000, RZ, 0xc0, !PT ;  /* 0x0002000021ff7812 */ /* 0x000fe4000788c0ff */
[----:B------:R-:W-:-:S02]  /*54450*/  LOP3.LUT R6, R6, 0xffffefff, RZ, 0xc0, !PT ;  /* 0xffffefff06067812 */ /* 0x000fc400078ec0ff */
[----:B--2---:R-:W-:-:S05]  /*54460*/  PRMT R2, R22, 0x7770, RZ ;  /* 0x0000777016027816 */ /* 0x004fca00000000ff */
[----:B------:R0:W-:Y:S04]  /*54470*/  @P3 STG.E.U8 desc[UR40][R34.64], R2 ;  /* 0x0000000222003986 */ /* 0x0001e8000c101128 */
[----:B0-----:R-:W2:Y:S04]  /*54480*/  LDL.LU.64 R34, [R1+0xea0] ;  /* 0x000ea00001227983 */ /* 0x001ea80000300a00 */
[----:B------:R-:W2:Y:S04]  /*54490*/  LDL.LU.64 R28, [R1+0xea8] ;  /* 0x000ea800011c7983 */ /* 0x000ea80000300a00 */
        /* <DEDUP_REMOVED lines=20> */
[C---:B------:R-:W-:Y:S02]  /*545e0*/  LOP3.LUT P0, RZ, R33.reuse, 0x20000000, RZ, 0xc0, !PT ;  /* 0x2000000021ff7812 */ /* 0x040fe4000780c0ff */
[----:B------:R-:W-:Y:S02]  /*545f0*/  LOP3.LUT R6, R6, 0xfffbffff, RZ, 0xc0, !PT ;  /* 0xfffbffff06067812 */ /* 0x000fe400078ec0ff */
[----:B------:R-:W-:Y:S02]  /*54600*/  LOP3.LUT P1, RZ, R33, 0x10000000, RZ, 0xc0, !PT ;  /* 0x1000000021ff7812 */ /* 0x000fe4000782c0ff */
[----:B------:R-:W-:-:S05]  /*54610*/  PRMT R2, R22, 0x7771, RZ ;  /* 0x0000777116027816 */ /* 0x000fca00000000ff */
[----:B------:R-:W-:Y:S02]  /*54620*/  @P4 LOP3.LUT R6, R6, 0x40000, RZ, 0xfc, !PT ;  /* 0x0004000006064812 */ /* 0x000fe400078efcff */
[C---:B------:R-:W-:Y:S01]  /*54630*/  LOP3.LUT P4, RZ, R33.reuse, 0x1000000, RZ, 0xc0, !PT ;  /* 0x0100000021ff7812 */ /* 0x040fe2000788c0ff */
[----:B----4-:R0:W-:Y:S01]  /*54640*/  @P0 STG.E.U8 desc[UR40][R4.64], R2 ;  /* 0x0000000204000986 */ /* 0x0101e2000c101128 */
[C---:B------:R-:W-:Y:S02]  /*54650*/  LOP3.LUT P2, RZ, R33.reuse, 0x8000000, RZ, 0xc0, !PT ;  /* 0x0800000021ff7812 */ /* 0x040fe4000784c0ff */
[----:B------:R-:W-:Y:S02]  /*54660*/  LOP3.LUT R6, R6, 0xfff7ffff, RZ, 0xc0, !PT ;  /* 0xfff7ffff06067812 */ /* 0x000fe400078ec0ff */
[----:B------:R-:W-:Y:S02]  /*54670*/  LOP3.LUT P3, RZ, R33, 0x4000000, RZ, 0xc0, !PT ;  /* 0x0400000021ff7812 */ /* 0x000fe4000786c0ff */
[----:B0-----:R-:W-:-:S05]  /*54680*/  PRMT R2, R23, 0x7770, RZ ;  /* 0x0000777017027816 */ /* 0x001fca00000000ff */
[----:B------:R-:W-:Y:S02]  /*54690*/  @P4 LOP3.LUT R6, R6, 0x80000, RZ, 0xfc, !PT ;  /* 0x0008000006064812 */ /* 0x000fe400078efcff */
[----:B------:R-:W-:Y:S01]  /*546a0*/  LOP3.LUT P4, RZ, R33, 0x2000000, RZ, 0xc0, !PT ;  /* 0x0200000021ff7812 */ /* 0x000fe2000788c0ff */
[----:B---3--:R0:W-:Y:S02]  /*546b0*/  @P1 STG.E.U8 desc[UR40][R24.64], R2 ;  /* 0x0000000218001986 */ /* 0x0081e4000c101128 */
[----:B0-----:R-:W-:Y:S02]  /*546c0*/  PRMT R2, R23, 0x7771, RZ ;  /* 0x0000777117027816 */ /* 0x001fe400000000ff */
[----:B------:R-:W3:Y:S04]  /*546d0*/  LDL.LU.64 R24, [R1+0xee0] ;  /* 0x000ee00001187983 */ /* 0x000ee80000300a00 */
[----:B------:R0:W-:Y:S02]  /*546e0*/  @P2 STG.E.U8 desc[UR40][R30.64], R2 ;  /* 0x000000021e002986 */ /* 0x0001e4000c101128 */
[----:B0-----:R-:W-:-:S02]  /*546f0*/  PRMT R2, R8, 0x7772, RZ ;  /* 0x0000777208027816 */ /* 0x001fc400000000ff */
[----:B------:R-:W-:-:S03]  /*54700*/  PRMT R8, R8, 0x7773, RZ ;  /* 0x0000777308087816 */ /* 0x000fc600000000ff */
[----:B--2---:R0:W-:Y:S04]  /*54710*/  @P3 STG.E.U8 desc[UR40][R34.64], R2 ;  /* 0x0000000222003986 */ /* 0x0041e8000c101128 */
[----:B------:R1:W-:Y:S01]  /*54720*/  @P4 STG.E.U8 desc[UR40][R28.64], R8 ;  /* 0x000000081c004986 */ /* 0x0003e2000c101128 */
[----:B------:R-:W-:Y:S02]  /*54730*/  LOP3.LUT P4, RZ, R6, 0x80000, RZ, 0xc0, !PT ;  /* 0x0008000006ff7812 */ /* 0x000fe4000788c0ff */
[C---:B0-----:R-:W-:Y:S01]  /*54740*/  PRMT R2, R9.reuse, 0x7772, RZ ;  /* 0x0000777209027816 */ /* 0x041fe200000000ff */
[----:B------:R-:W2:Y:S01]  /*54750*/  LDL.LU.64 R34, [R1+0xef0] ;  /* 0x000ef00001227983 */ /* 0x000ea20000300a00 */
[----:B------:R-:W-:-:S03]  /*54760*/  PRMT R9, R9, 0x7773, RZ ;  /* 0x0000777309097816 */ /* 0x000fc600000000ff */
[----:B------:R-:W4:Y:S06]  /*54770*/  LDL.LU.64 R4, [R1+0xf10] ;  /* 0x000f100001047983 */ /* 0x000f2c0000300a00 */
[----:B------:R0:W-:Y:S01]  /*54780*/  @P4 STG.E.U8 desc[UR40][R36.64], R2 ;  /* 0x0000000224004986 */ /* 0x0001e2000c101128 */
[----:B------:R-:W-:-:S03]  /*54790*/  LOP3.LUT P4, RZ, R6, 0x40000, RZ, 0xc0, !PT ;  /* 0x0004000006ff7812 */ /* 0x000fc6000788c0ff */
[----:B------:R-:W2:Y:S04]  /*547a0*/  LDL.LU.64 R30, [R1+0xf18] ;  /* 0x000f1800011e7983 */ /* 0x000ea80000300a00 */
[----:B-1----:R-:W2:Y:S01]  /*547b0*/  LDL.LU.64 R28, [R1+0xf20] ;  /* 0x000f2000011c7983 */ /* 0x002ea20000300a00 */
[----:B0-----:R-:W-:-:S03]  /*547c0*/  PRMT R2, R10, 0x7772, RZ ;  /* 0x000077720a027816 */ /* 0x001fc600000000ff */
[----:B------:R-:W2:Y:S04]  /*547d0*/  LDL.LU.64 R36, [R1+0xf30] ;  /* 0x000f300001247983 */ /* 0x000ea80000300a00 */
[----:B------:R0:W-:Y:S01]  /*547e0*/  @P4 STG.E.U8 desc[UR40][R26.64], R9 ;  /* 0x000000091a004986 */ /* 0x0001e2000c101128 */
[----:B------:R-:W-:-:S03]  /*547f0*/  LOP3.LUT P4, RZ, R6, 0x20000, RZ, 0xc0, !PT ;  /* 0x0002000006ff7812 */ /* 0x000fc6000788c0ff */
[----:B0-----:R-:W2:Y:S04]  /*54800*/  LDL.LU.64 R8, [R1+0xf08] ;  /* 0x000f080001087983 */ /* 0x001ea80000300a00 */
[----:B------:R-:W2:Y:S06]  /*54810*/  LDL.LU.64 R26, [R1+0xf38] ;  /* 0x000f3800011a7983 */ /* 0x000eac0000300a00 */
[----:B------:R0:W-:Y:S04]  /*54820*/  @P4 STG.E.U8 desc[UR40][R12.64], R2 ;  /* 0x000000020c004986 */ /* 0x0001e8000c101128 */
[----:B0-----:R-:W2:Y:S04]  /*54830*/  LDL.LU.64 R12, [R1+0x1570] ;  /* 0x00157000010c7983 */ /* 0x001ea80000300a00 */
[----:B------:R-:W2:Y:S01]  /*54840*/  LDL.LU.64 R2, [R1+0xed0] ;  /* 0x000ed00001027983 */ /* 0x000ea20000300a00 */
[----:B------:R-:W-:-:S02]  /*54850*/  LOP3.LUT P4, RZ, R6, 0x10000, RZ, 0xc0, !PT ;  /* 0x0001000006ff7812 */ /* 0x000fc4000788c0ff */
[----:B------:R-:W-:-:S11]  /*54860*/  PRMT R10, R10, 0x7773, RZ ;  /* 0x000077730a0a7816 */ /* 0x000fd600000000ff */
[----:B--2---:R0:W-:Y:S01]  /*54870*/  @P4 STG.E.U8 desc[UR40][R2.64], R10 ;  /* 0x0000000a02004986 */ /* 0x0041e2000c101128 */
[----:B------:R-:W-:Y:S02]  /*54880*/  LOP3.LUT P4, RZ, R6, 0x8000, RZ, 0xc0, !PT ;  /* 0x0000800006ff7812 */ /* 0x000fe4000788c0ff */
[----:B0-----:R-:W-:-:S11]  /*54890*/  PRMT R2, R11, 0x7772, RZ ;  /* 0x000077720b027816 */ /* 0x001fd600000000ff */
[----:B---3--:R0:W-:Y:S04]  /*548a0*/  @P4 STG.E.U8 desc[UR40][R24.64], R2 ;  /* 0x0000000218004986 */ /* 0x0081e8000c101128 */
[----:B0-----:R-:W2:Y:S04]  /*548b0*/  LDL.LU R25, [R1+0x156c] ;  /* 0x00156c0001197983 */ /* 0x001ea80000300800 */
[----:B------:R-:W3:Y:S01]  /*548c0*/  LDL.LU.64 R2, [R1+0xee8] ;  /* 0x000ee80001027983 */ /* 0x000ee20000300a00 */
[----:B------:R-:W-:Y:S02]  /*548d0*/  LOP3.LUT P4, RZ, R6, 0x4000, RZ, 0xc0, !PT ;  /* 0x0000400006ff7812 */ /* 0x000fe4000788c0ff */
[----:B------:R-:W-:-:S02]  /*548e0*/  PRMT R11, R11, 0x7773, RZ ;  /* 0x000077730b0b7816 */ /* 0x000fc400000000ff */
[----:B------:R-:W-:-:S09]  /*548f0*/  LOP3.LUT P5, RZ, R33, 0x10000, RZ, 0xc0, !PT ;  /* 0x0001000021ff7812 */ /* 0x000fd200078ac0ff */
[----:B---3--:R0:W-:Y:S04]  /*54900*/  @P4 STG.E.U8 desc[UR40][R2.64], R11 ;  /* 0x0000000b02004986 */ /* 0x0081e8000c101128 */
[----:B0-----:R-:W3:Y:S01]  /*54910*/  LDL.LU.64 R10, [R1+0xef8] ;  /* 0x000ef800010a7983 */ /* 0x001ee20000300a00 */
[----:B------:R-:W-:Y:S02]  /*54920*/  LOP3.LUT P4, RZ, R6, 0x2000, RZ, 0xc0, !PT ;  /* 0x0000200006ff7812 */ /* 0x000fe4000788c0ff */
[----:B------:R-:W-:-:S11]  /*54930*/  PRMT R2, R12, 0x7772, RZ ;  /* 0x000077720c027816 */ /* 0x000fd600000000ff */
[----:B------:R0:W-:Y:S04]  /*54940*/  @P4 STG.E.U8 desc[UR40][R34.64], R2 ;  /* 0x0000000222004986 */ /* 0x0001e8000c101128 */
[----:B0-----:R-:W2:Y:S01]  /*54950*/  LDL.LU R34, [R1+0x1568] ;  /* 0x0015680001227983 */ /* 0x001ea20000300800 */
[----:B------:R-:W-:Y:S02]  /*54960*/  LOP3.LUT P4, RZ, R6, 0x1000, RZ, 0xc0, !PT ;  /* 0x0000100006ff7812 */ /* 0x000fe4000788c0ff */
[C---:B------:R-:W-:Y:S02]  /*54970*/  LOP3.LUT P6, RZ, R33.reuse, 0x8000, RZ, 0xc0, !PT ;  /* 0x0000800021ff7812 */ /* 0x040fe400078cc0ff */
[----:B------:R-:W-:Y:S02]  /*54980*/  LOP3.LUT P0, RZ, R33, 0x4000, RZ, 0xc0, !PT ;  /* 0x0000400021ff7812 */ /* 0x000fe4000780c0ff */
[----:B------:R-:W-:-:S02]  /*54990*/  PRMT R12, R12, 0x7773, RZ ;  /* 0x000077730c0c7816 */ /* 0x000fc400000000ff */
[----:B------:R-:W-:Y:S02]  /*549a0*/  PRMT R2, R13, 0x7772, RZ ;  /* 0x000077720d027816 */ /* 0x000fe400000000ff */
[C---:B------:R-:W-:Y:S02]  /*549b0*/  LOP3.LUT P1, RZ, R33.reuse, 0x2000, RZ, 0xc0, !PT ;  /* 0x0000200021ff7812 */ /* 0x040fe4000782c0ff */
[C---:B------:R-:W-:Y:S02]  /*549c0*/  LOP3.LUT P2, RZ, R33.reuse, 0x1000, RZ, 0xc0, !PT ;  /* 0x0000100021ff7812 */ /* 0x040fe4000784c0ff */
[----:B------:R-:W-:Y:S02]  /*549d0*/  LOP3.LUT P3, RZ, R33, 0x800, RZ, 0xc0, !PT ;  /* 0x0000080021ff7812 */ /* 0x000fe4000786c0ff */
[----:B------:R-:W-:Y:S02]  /*549e0*/  PRMT R13, R13, 0x7773, RZ ;  /* 0x000077730d0d7816 */ /* 0x000fe400000000ff */
[----:B------:R-:W-:Y:S01]  /*549f0*/  LOP3.LUT R6, R6, 0xffffffdf, RZ, 0xc0, !PT ;  /* 0xffffffdf06067812 */ /* 0x000fe200078ec0ff */
[----:B---3--:R-:W-:Y:S04]  /*54a00*/  @P4 STG.E.U8 desc[UR40][R10.64], R12 ;  /* 0x0000000c0a004986 */ /* 0x008fe8000c101128 */
[----:B------:R0:W-:Y:S04]  /*54a10*/  @P5 STG.E.U8 desc[UR40][R8.64], R2 ;  /* 0x0000000208005986 */ /* 0x0001e8000c101128 */
[----:B----4-:R-:W-:Y:S01]  /*54a20*/  @P6 STG.E.U8 desc[UR40][R4.64], R13 ;  /* 0x0000000d04006986 */ /* 0x010fe2000c101128 */
[----:B0-----:R-:W-:-:S02]  /*54a30*/  PRMT R2, R14, 0x7772, RZ ;  /* 0x000077720e027816 */ /* 0x001fc400000000ff */
[----:B------:R-:W-:-:S03]  /*54a40*/  PRMT R14, R14, 0x7773, RZ ;  /* 0x000077730e0e7816 */ /* 0x000fc600000000ff */
[----:B------:R0:W-:Y:S04]  /*54a50*/  @P0 STG.E.U8 desc[UR40][R30.64], R2 ;  /* 0x000000021e000986 */ /* 0x0001e8000c101128 */
[----:B------:R-:W-:Y:S01]  /*54a60*/  @P1 STG.E.U8 desc[UR40][R28.64], R14 ;  /* 0x0000000e1c001986 */ /* 0x000fe2000c101128 */
[C---:B0-----:R-:W-:Y:S02]  /*54a70*/  PRMT R2, R15.reuse, 0x7772, RZ ;  /* 0x000077720f027816 */ /* 0x041fe400000000ff */
[----:B------:R-:W-:-:S03]  /*54a80*/  PRMT R15, R15, 0x7773, RZ ;  /* 0x000077730f0f7816 */ /* 0x000fc600000000ff */
[----:B------:R-:W-:Y:S04]  /*54a90*/  @P2 STG.E.U8 desc[UR40][R36.64], R2 ;  /* 0x0000000224002986 */ /* 0x000fe8000c101128 */
[----:B------:R0:W-:Y:S04]  /*54aa0*/  @P3 STG.E.U8 desc[UR40][R26.64], R15 ;  /* 0x0000000f1a003986 */ /* 0x0001e8000c101128 */
[----:B0-----:R-:W3:Y:S04]  /*54ab0*/  LDL.LU.64 R26, [R1+0xf48] ;  /* 0x000f4800011a7983 */ /* 0x001ee80000300a00 */
[----:B------:R-:W4:Y:S04]  /*54ac0*/  LDL.LU.64 R10, [R1+0xf50] ;  /* 0x000f5000010a7983 */ /* 0x000f280000300a00 */
[----:B------:R-:W4:Y:S04]  /*54ad0*/  LDL.LU.64 R8, [R1+0xf58] ;  /* 0x000f580001087983 */ /* 0x000f280000300a00 */
[----:B------:R-:W4:Y:S04]  /*54ae0*/  LDL.LU.64 R4, [R1+0xf60] ;  /* 0x000f600001047983 */ /* 0x000f280000300a00 */
[----:B------:R-:W4:Y:S04]  /*54af0*/  LDL.LU.64 R30, [R1+0xf70] ;  /* 0x000f7000011e7983 */ /* 0x000f280000300a00 */
[----:B------:R-:W4:Y:S04]  /*54b00*/  LDL.LU.64 R28, [R1+0xf68] ;  /* 0x000f6800011c7983 */ /* 0x000f280000300a00 */
[----:B------:R-:W4:Y:S01]  /*54b10*/  LDL.LU.64 R36, [R1+0xf40] ;  /* 0x000f400001247983 */ /* 0x000f220000300a00 */
        /* <DEDUP_REMOVED lines=16> */
[----:B------:R-:W-:Y:S02]  /*54c20*/  LOP3.LUT R6, R6, 0xfffffbff, RZ, 0xc0, !PT ;  /* 0xfffffbff06067812 */ /* 0x000fe400078ec0ff */
[----:B------:R-:W-:Y:S02]  /*54c30*/  PRMT R2, R16, 0x7772, RZ ;  /* 0x0000777210027816 */ /* 0x000fe400000000ff */
[C---:B------:R-:W-:Y:S02]  /*54c40*/  LOP3.LUT P0, RZ, R33.reuse, 0x200, RZ, 0xc0, !PT ;  /* 0x0000020021ff7812 */ /* 0x040fe4000780c0ff */
[----:B------:R-:W-:-:S05]  /*54c50*/  LOP3.LUT P1, RZ, R33, 0x100, RZ, 0xc0, !PT ;  /* 0x0000010021ff7812 */ /* 0x000fca000782c0ff */
[----:B------:R-:W-:Y:S02]  /*54c60*/  @P4 LOP3.LUT R6, R6, 0x400, RZ, 0xfc, !PT ;  /* 0x0000040006064812 */ /* 0x000fe400078efcff */
[C---:B------:R-:W-:Y:S02]  /*54c70*/  LOP3.LUT P4, RZ, R33.reuse, 0x10, RZ, 0xc0, !PT ;  /* 0x0000001021ff7812 */ /* 0x040fe4000788c0ff */
[C---:B------:R-:W-:Y:S02]  /*54c80*/  LOP3.LUT P2, RZ, R33.reuse, 0x80, RZ, 0xc0, !PT ;  /* 0x0000008021ff7812 */ /* 0x040fe4000784c0ff */
[----:B------:R-:W-:Y:S02]  /*54c90*/  LOP3.LUT R6, R6, 0xfffff7ff, RZ, 0xc0, !PT ;  /* 0xfffff7ff06067812 */ /* 0x000fe400078ec0ff */
[----:B------:R-:W-:Y:S02]  /*54ca0*/  PRMT R16, R16, 0x7773, RZ ;  /* 0x0000777310107816 */ /* 0x000fe400000000ff */
[----:B------:R-:W-:-:S05]  /*54cb0*/  LOP3.LUT P3, RZ, R33, 0x40, RZ, 0xc0, !PT ;  /* 0x0000004021ff7812 */ /* 0x000fca000786c0ff */
[----:B------:R-:W-:Y:S02]  /*54cc0*/  @P4 LOP3.LUT R6, R6, 0x800, RZ, 0xfc, !PT ;  /* 0x0000080006064812 */ /* 0x000fe400078efcff */
[----:B------:R-:W-:Y:S01]  /*54cd0*/  LOP3.LUT P4, RZ, R33, 0x20, RZ, 0xc0, !PT ;  /* 0x0000002021ff7812 */ /* 0x000fe2000788c0ff */
[----:B---3--:R0:W-:Y:S04]  /*54ce0*/  @P6 STG.E.U8 desc[UR40][R26.64], R2 ;  /* 0x000000021a006986 */ /* 0x0081e8000c101128 */
[----:B0-----:R-:W2:Y:S01]  /*54cf0*/  LDL.LU.64 R26, [R1+0xf28] ;  /* 0x000f2800011a7983 */ /* 0x001ea20000300a00 */
[C---:B------:R-:W-:Y:S02]  /*54d00*/  PRMT R2, R17.reuse, 0x7772, RZ ;  /* 0x0000777211027816 */ /* 0x040fe400000000ff */
[----:B------:R-:W-:Y:S01]  /*54d10*/  PRMT R17, R17, 0x7773, RZ ;  /* 0x0000777311117816 */ /* 0x000fe200000000ff */
[----:B----4-:R-:W-:Y:S04]  /*54d20*/  @P0 STG.E.U8 desc[UR40][R10.64], R16 ;  /* 0x000000100a000986 */ /* 0x010fe8000c101128 */
[----:B------:R-:W-:Y:S04]  /*54d30*/  @P1 STG.E.U8 desc[UR40][R8.64], R2 ;  /* 0x0000000208001986 */ /* 0x000fe8000c101128 */
[----:B------:R-:W3:Y:S04]  /*54d40*/  LDL.LU.64 R32, [R1+0xed8] ;  /* 0x000ed80001207983 */ /* 0x000ee80000300a00 */
[----:B------:R-:W4:Y:S04]  /*54d50*/  LDL.LU.64 R14, [R1+0xeb0] ;  /* 0x000eb000010e7983 */ /* 0x000f280000300a00 */
[----:B------:R0:W-:Y:S04]  /*54d60*/  @P2 STG.E.U8 desc[UR40][R4.64], R17 ;  /* 0x0000001104002986 */ /* 0x0001e8000c101128 */
[----:B0-----:R-:W3:Y:S04]  /*54d70*/  LDL.LU.64 R16, [R1+0xf00] ;  /* 0x000f000001107983 */ /* 0x001ee80000300a00 */
[----:B------:R-:W4:Y:S01]  /*54d80*/  LDL.LU.64 R12, [R1+0xdf0] ;  /* 0x000df000010c7983 */ /* 0x000f220000300a00 */
[----:B------:R-:W-:-:S03]  /*54d90*/  PRMT R2, R18, 0x7772, RZ ;  /* 0x0000777212027816 */ /* 0x000fc600000000ff */
[----:B------:R-:W4:Y:S04]  /*54da0*/  LDL.LU.64 R10, [R1+0xd80] ;  /* 0x000d8000010a7983 */ /* 0x000f280000300a00 */
[----:B------:R-:W4:Y:S04]  /*54db0*/  LDL.LU.64 R8, [R1+0xd58] ;  /* 0x000d580001087983 */ /* 0x000f280000300a00 */
[----:B------:R0:W-:Y:S04]  /*54dc0*/  @P3 STG.E.U8 desc[UR40][R30.64], R2 ;  /* 0x000000021e003986 */ /* 0x0001e8000c101128 */
[----:B------:R-:W4:Y:S04]  /*54dd0*/  LDL.LU.64 R4, [R1+0xd30] ;  /* 0x000d300001047983 */ /* 0x000f280000300a00 */
[----:B0-----:R-:W4:Y:S04]  /*54de0*/  LDL.LU.64 R30, [R1+0xd18] ;  /* 0x000d1800011e7983 */ /* 0x001f280000300a00 */
[----:B------:R-:W4:Y:S01]  /*54df0*/  LDL.LU R35, [R1+0x3a0] ;  /* 0x0003a00001237983 */ /* 0x000f220000300800 */
[----:B------:R-:W-:-:S05]  /*54e00*/  PRMT R18, R18, 0x7773, RZ ;  /* 0x0000777312127816 */ /* 0x000fca00000000ff */
[----:B------:R0:W-:Y:S01]  /*54e10*/  @P4 STG.E.U8 desc[UR40][R28.64], R18 ;  /* 0x000000121c004986 */ /* 0x0001e2000c101128 */
[C---:B------:R-:W-:Y:S02]  /*54e20*/  LOP3.LUT P4, RZ, R6.reuse, 0x800, RZ, 0xc0, !PT ;  /* 0x0000080006ff7812 */ /* 0x040fe4000788c0ff */
[----:B------:R-:W-:Y:S01]  /*54e30*/  PRMT R2, R19, 0x7772, RZ ;  /* 0x0000777213027816 */ /* 0x000fe200000000ff */
[----:B0-----:R-:W4:Y:S10]  /*54e40*/  LDL.LU.64 R28, [R1+0xfa8] ;  /* 0x000fa800011c7983 */ /* 0x001f340000300a00 */
[----:B------:R0:W-:Y:S04]  /*54e50*/  @P4 STG.E.U8 desc[UR40][R36.64], R2 ;  /* 0x0000000224004986 */ /* 0x0001e8000c101128 */
[----:B0-----:R-:W4:Y:S01]  /*54e60*/  LDL.LU.64 R36, [R1+0xfa0] ;  /* 0x000fa00001247983 */ /* 0x001f220000300a00 */
[----:B------:R-:W-:-:S02]  /*54e70*/  LOP3.LUT P4, RZ, R6, 0x400, RZ, 0xc0, !PT ;  /* 0x0000040006ff7812 */ /* 0x000fc4000788c0ff */
[----:B------:R-:W-:Y:S02]  /*54e80*/  PRMT R19, R19, 0x7773, RZ ;  /* 0x0000777313137816 */ /* 0x000fe400000000ff */
[C---:B------:R-:W-:Y:S02]  /*54e90*/  PRMT R2, R20.reuse, 0x7772, RZ ;  /* 0x0000777214027816 */ /* 0x040fe400000000ff */
[----:B------:R-:W-:Y:S02]  /*54ea0*/  PRMT R20, R20, 0x7773, RZ ;  /* 0x0000777314147816 */ /* 0x000fe400000000ff */
[C---:B------:R-:W-:Y:S02]  /*54eb0*/  LOP3.LUT P5, RZ, R34.reuse, 0x20000000, RZ, 0xc0, !PT ;  /* 0x2000000022ff7812 */ /* 0x040fe400078ac0ff */
[C---:B------:R-:W-:Y:S02]  /*54ec0*/  LOP3.LUT P6, RZ, R34.reuse, 0x10000000, RZ, 0xc0, !PT ;  /* 0x1000000022ff7812 */ /* 0x040fe400078cc0ff */
[----:B------:R-:W-:-:S02]  /*54ed0*/  LOP3.LUT P0, RZ, R34, 0x8000000, RZ, 0xc0, !PT ;  /* 0x0800000022ff7812 */ /* 0x000fc4000780c0ff */
[C---:B------:R-:W-:Y:S02]  /*54ee0*/  LOP3.LUT P1, RZ, R34.reuse, 0x4000000, RZ, 0xc0, !PT ;  /* 0x0400000022ff7812 */ /* 0x040fe4000782c0ff */
[----:B------:R-:W-:Y:S01]  /*54ef0*/  LOP3.LUT P2, RZ, R34, 0x2000000, RZ, 0xc0, !PT ;  /* 0x0200000022ff7812 */ /* 0x000fe2000784c0ff */
[----:B--2---:R0:W-:Y:S01]  /*54f00*/  @P4 STG.E.U8 desc[UR40][R26.64], R19 ;  /* 0x000000131a004986 */ /* 0x0041e2000c101128 */
[----:B------:R-:W-:-:S03]  /*54f10*/  LOP3.LUT P4, RZ, R6, 0x200, RZ, 0xc0, !PT ;  /* 0x0000020006ff7812 */ /* 0x000fc6000788c0ff */
[----:B0-----:R-:W2:Y:S10]  /*54f20*/  LDL.LU.64 R26, [R1+0xf98] ;  /* 0x000f9800011a7983 */ /* 0x001eb40000300a00 */
[----:B---3--:R0:W-:Y:S01]  /*54f30*/  @P4 STG.E.U8 desc[UR40][R16.64], R2 ;  /* 0x0000000210004986 */ /* 0x0081e2000c101128 */
[----:B------:R-:W-:-:S13]  /*54f40*/  LOP3.LUT P4, RZ, R6, 0x100, RZ, 0xc0, !PT ;  /* 0x0000010006ff7812 */ /* 0x000fda000788c0ff */
[----:B------:R-:W-:Y:S01]  /*54f50*/  @P4 STG.E.U8 desc[UR40][R32.64], R20 ;  /* 0x0000001420004986 */ /* 0x000fe2000c101128 */
[----:B------:R-:W-:Y:S02]  /*54f60*/  LOP3.LUT P4, RZ, R6, 0x80, RZ, 0xc0, !PT ;  /* 0x0000008006ff7812 */ /* 0x000fe4000788c0ff */
[C---:B0-----:R-:W-:Y:S02]  /*54f70*/  PRMT R2, R21.reuse, 0x7772, RZ ;  /* 0x0000777215027816 */ /* 0x041fe400000000ff */
[----:B------:R-:W-:-:S09]  /*54f80*/  PRMT R21, R21, 0x7773, RZ ;  /* 0x0000777315157816 */ /* 0x000fd200000000ff */
[----:B----4-:R0:W-:Y:S01]  /*54f90*/  @P4 STG.E.U8 desc[UR40][R14.64], R2 ;  /* 0x000000020e004986 */ /* 0x0101e2000c101128 */
[----:B------:R-:W-:Y:S02]  /*54fa0*/  LOP3.LUT P4, RZ, R6, 0x40, RZ, 0xc0, !PT ;  /* 0x0000004006ff7812 */ /* 0x000fe4000788c0ff */
[----:B0-----:R-:W-:Y:S01]  /*54fb0*/  PRMT R2, R22, 0x7772, RZ ;  /* 0x0000777216027816 */ /* 0x001fe200000000ff */
[----:B------:R-:W3:Y:S10]  /*54fc0*/  LDL.LU.64 R14, [R1+0xf90] ;  /* 0x000f9000010e7983 */ /* 0x000ef40000300a00 */
[----:B------:R0:W-:Y:S01]  /*54fd0*/  @P4 STG.E.U8 desc[UR40][R12.64], R21 ;  /* 0x000000150c004986 */ /* 0x0001e2000c101128 */
[----:B------:R-:W-:-:S02]  /*54fe0*/  LOP3.LUT P4, RZ, R6, 0x20, RZ, 0xc0, !PT ;  /* 0x0000002006ff7812 */ /* 0x000fc4000788c0ff */
[----:B------:R-:W-:Y:S01]  /*54ff0*/  PRMT R22, R22, 0x7773, RZ ;  /* 0x0000777316167816 */ /* 0x000fe200000000ff */
[----:B0-----:R-:W4:Y:S10]  /*55000*/  LDL.LU.64 R12, [R1+0xf88] ;  /* 0x000f8800010c7983 */ /* 0x001f340000300a00 */
[----:B------:R0:W-:Y:S04]  /*55010*/  @P4 STG.E.U8 desc[UR40][R10.64], R2 ;  /* 0x000000020a004986 */ /* 0x0001e8000c101128 */
[----:B------:R-:W-:Y:S04]  /*55020*/  @P5 STG.E.U8 desc[UR40][R8.64], R22 ;  /* 0x0000001608005986 */ /* 0x000fe8000c101128 */
[----:B------:R-:W1:Y:S01]  /*55030*/  LDS.128 R8, [R35] ;  /* 0x0000000023087984 */ /* 0x000e620000000c00 */
[----:B0-----:R-:W-:-:S02]  /*55040*/  PRMT R2, R23, 0x7772, RZ ;  /* 0x0000777217027816 */ /* 0x001fc400000000ff */
[----:B------:R-:W-:-:S03]  /*55050*/  PRMT R23, R23, 0x7773, RZ ;  /* 0x0000777317177816 */ /* 0x000fc600000000ff */
[----:B------:R1:W-:Y:S04]  /*55060*/  @P6 STG.E.U8 desc[UR40][R4.64], R2 ;  /* 0x0000000204006986 */ /* 0x0003e8000c101128 */
[----:B------:R-:W-:Y:S01]  /*55070*/  @P0 STG.E.U8 desc[UR40][R30.64], R23 ;  /* 0x000000171e000986 */ /* 0x000fe2000c101128 */
[----:B-1----:R-:W-:-:S05]  /*55080*/  PRMT R2, R8, 0x7770, RZ ;  /* 0x0000777008027816 */ /* 0x002fca00000000ff */
[----:B------:R0:W-:Y:S02]  /*55090*/  @P1 STG.E.U8 desc[UR40][R28.64], R2 ;  /* 0x000000021c001986 */ /* 0x0001e4000c101128 */
[----:B0-----:R-:W-:-:S05]  /*550a0*/  PRMT R2, R8, 0x7771, RZ ;  /* 0x0000777108027816 */ /* 0x001fca00000000ff */
[----:B------:R0:W-:Y:S04]  /*550b0*/  @P2 STG.E.U8 desc[UR40][R36.64], R2 ;  /* 0x0000000224002986 */ /* 0x0001e8000c101128 */
[----:B0-----:R-:W4:Y:S04]  /*550c0*/  LDL.LU.64 R36, [R1+0xf80] ;  /* 0x000f800001247983 */ /* 0x001f280000300a00 */
[----:B------:R-:W4:Y:S04]  /*550d0*/  LDL.LU.64 R4, [R1+0xf78] ;  /* 0x000f780001047983 */ /* 0x000f280000300a00 */
[----:B------:R-:W4:Y:S01]  /*550e0*/  LDL.LU.64 R30, [R1+0xcf0] ;  /* 0x000cf000011e7983 */ /* 0x000f220000300a00 */
[----:B------:R-:W-:-:S03]  /*550f0*/  LOP3.LUT P3, RZ, R34, 0x1000000, RZ, 0xc0, !PT ;  /* 0x0100000022ff7812 */ /* 0x000fc6000786c0ff */
[----:B------:R-:W4:Y:S01]  /*55100*/  LDL.LU.64 R28, [R1+0xfe8] ;  /* 0x000fe800011c7983 */ /* 0x000f220000300a00 */
[----:B------:R-:W-:Y:S02]  /*55110*/  PRMT R2, R9, 0x7770, RZ ;  /* 0x0000777009027816 */ /* 0x000fe400000000ff */
[C---:B------:R-:W-:Y:S02]  /*55120*/  LOP3.LUT P5, RZ, R34.reuse, 0x800000, RZ, 0xc0, !PT ;  /* 0x0080000022ff7812 */ /* 0x040fe400078ac0ff */
[C---:B------:R-:W-:Y:S02]  /*55130*/  LOP3.LUT P0, RZ, R34.reuse, 0x400000, RZ, 0xc0, !PT ;  /* 0x0040000022ff7812 */ /* 0x040fe4000780c0ff */
[----:B------:R-:W-:-:S03]  /*55140*/  LOP3.LUT P1, RZ, R34, 0x200000, RZ, 0xc0, !PT ;  /* 0x0020000022ff7812 */ /* 0x000fc6000782c0ff */
[----:B--2---:R0:W-:Y:S04]  /*55150*/  @P3 STG.E.U8 desc[UR40][R26.64], R2 ;  /* 0x000000021a003986 */ /* 0x0041e8000c101128 */
[----:B0-----:R-:W2:Y:S04]  /*55160*/  LDL.LU.64 R26, [R1+0xfe0] ;  /* 0x000fe000011a7983 */ /* 0x001ea80000300a00 */
[----:B------:R-:W-:Y:S04]  /*55170*/  STL.64 [R1+0x1558], R8 ;  /* 0x0015580801007387 */ /* 0x000fe80000100a00 */
[----:B------:R-:W2:Y:S01]  /*55180*/  LDL.LU.64 R22, [R1+0xfd8] ;  /* 0x000fd80001167983 */ /* 0x000ea20000300a00 */
[----:B------:R-:W-:-:S03]  /*55190*/  PRMT R2, R9, 0x7771, RZ ;  /* 0x0000777109027816 */ /* 0x000fc600000000ff */
[----:B------:R-:W2:Y:S01]  /*551a0*/  LDL.LU.64 R20, [R1+0xfd0] ;  /* 0x000fd00001147983 */ /* 0x000ea20000300a00 */
[----:B------:R-:W-:-:S03]  /*551b0*/  LOP3.LUT P3, RZ, R34, 0x100000, RZ, 0xc0, !PT ;  /* 0x0010000022ff7812 */ /* 0x000fc6000786c0ff */
[----:B---3--:R0:W-:Y:S02]  /*551c0*/  @P5 STG.E.U8 desc[UR40][R14.64], R2 ;  /* 0x000000020e005986 */ /* 0x0081e4000c101128 */
[----:B0-----:R-:W-:-:S05]  /*551d0*/  PRMT R2, R10, 0x7770, RZ ;  /* 0x000077700a027816 */ /* 0x001fca00000000ff */
[----:B----4-:R0:W-:Y:S01]  /*551e0*/  @P0 STG.E.U8 desc[UR40][R12.64], R2 ;  /* 0x000000020c000986 */ /* 0x0101e2000c101128 */
[C---:B------:R-:W-:Y:S02]  /*551f0*/  LOP3.LUT P2, RZ, R34.reuse, 0x20000, RZ, 0xc0, !PT ;  /* 0x0002000022ff7812 */ /* 0x040fe4000784c0ff */
[----:B------:R-:W-:Y:S01]  /*55200*/  LOP3.LUT P4, RZ, R34, 0x1000, RZ, 0xc0, !PT ;  /* 0x0000100022ff7812 */ /* 0x000fe2000788c0ff */
[----:B------:R-:W1:Y:S01]  /*55210*/  LDS.128 R12, [R35+0x2000] ;  /* 0x00200000230c7984 */ /* 0x000e620000000c00 */
[----:B0-----:R-:W-:-:S05]  /*55220*/  PRMT R2, R10, 0x7771, RZ ;  /* 0x000077710a027816 */ /* 0x001fca00000000ff */
[----:B------:R0:W-:Y:S04]  /*55230*/  @P1 STG.E.U8 desc[UR40][R36.64], R2 ;  /* 0x0000000224001986 */ /* 0x0001e8000c101128 */
[----:B0-----:R-:W3:Y:S04]  /*55240*/  LDL.LU.64 R36, [R1+0xfc8] ;  /* 0x000fc80001247983 */ /* 0x001ee80000300a00 */
[----:B------:R-:W4:Y:S01]  /*55250*/  LDL.LU.64 R18, [R1+0xfc0] ;  /* 0x000fc00001127983 */ /* 0x000f220000300a00 */
[----:B------:R-:W-:-:S03]  /*55260*/  PRMT R2, R11, 0x7770, RZ ;  /* 0x000077700b027816 */ /* 0x000fc600000000ff */
[----:B------:R-:W4:Y:S04]  /*55270*/  LDL.LU.64 R16, [R1+0xfb8] ;  /* 0x000fb80001107983 */ /* 0x000f280000300a00 */
[----:B------:R0:W-:Y:S04]  /*55280*/  @P3 STG.E.U8 desc[UR40][R4.64], R2 ;  /* 0x0000000204003986 */ /* 0x0001e8000c101128 */
[----:B0-----:R-:W4:Y:S04]  /*55290*/  LDL.LU.64 R4, [R1+0xfb0] ;  /* 0x000fb00001047983 */ /* 0x001f280000300a00 */
[----:B------:R-:W-:Y:S04]  /*552a0*/  STL.64 [R1+0x1560], R10 ;  /* 0x0015600a01007387 */ /* 0x000fe80000100a00 */
[----:B------:R-:W4:Y:S01]  /*552b0*/  LDL.LU.64 R32, [R1+0x1030] ;  /* 0x0010300001207983 */ /* 0x000f220000300a00 */
[----:B------:R-:W-:-:S04]  /*552c0*/  LOP3.LUT R6, R6, 0xfffffff7, RZ, 0xc0, !PT ;  /* 0xfffffff706067812 */ /* 0x000fc800078ec0ff */
[----:B------:R-:W-:Y:S02]  /*552d0*/  @P2 LOP3.LUT R6, R6, 0x8, RZ, 0xfc, !PT ;  /* 0x0000000806062812 */ /* 0x000fe400078efcff */
[----:B------:R-:W-:Y:S02]  /*552e0*/  LOP3.LUT P2, RZ, R34, 0x40000, RZ, 0xc0, !PT ;  /* 0x0004000022ff7812 */ /* 0x000fe4000784c0ff */
[----:B------:R-:W-:Y:S02]  /*552f0*/  LOP3.LUT R0, R0, 0x7fffffff, RZ, 0xc0, !PT ;  /* 0x7fffffff00007812 */ /* 0x000fe400078ec0ff */
[----:B------:R-:W-:Y:S02]  /*55300*/  LOP3.LUT R6, R6, 0xffffffef, RZ, 0xc0, !PT ;  /* 0xffffffef06067812 */ /* 0x000fe400078ec0ff */
[----:B------:R-:W-:Y:S02]  /*55310*/  @P4 LOP3.LUT R0, R0, 0x80000000, RZ, 0xfc, !PT ;  /* 0x8000000000004812 */ /* 0x000fe400078efcff */
[----:B------:R-:W-:-:S05]  /*55320*/  LOP3.LUT P4, RZ, R34, 0x2000, RZ, 0xc0, !PT ;  /* 0x0000200022ff7812 */ /* 0x000fca000788c0ff */
[----:B------:R-:W-:-:S04]  /*55330*/  @P2 LOP3.LUT R6, R6, 0x10, RZ, 0xfc, !PT ;  /* 0x0000001006062812 */ /* 0x000fc800078efcff */
[----:B------:R-:W-:-:S04]  /*55340*/  LOP3.LUT R6, R6, 0xfffffffe, RZ, 0xc0, !PT ;  /* 0xfffffffe06067812 */ /* 0x000fc800078ec0ff */
[----:B------:R-:W-:Y:S02]  /*55350*/  @P4 LOP3.LUT R6, R6, 0x1, RZ, 0xfc, !PT ;  /* 0x0000000106064812 */ /* 0x000fe400078efcff */
[----:B------:R-:W-:Y:S02]  /*55360*/  LOP3.LUT P4, RZ, R34, 0x4000, RZ, 0xc0, !PT ;  /* 0x0000400022ff7812 */ /* 0x000fe4000788c0ff */
[----:B------:R-:W-:Y:S02]  /*55370*/  LOP3.LUT R6, R6, 0xfffffffd, RZ, 0xc0, !PT ;  /* 0xfffffffd06067812 */ /* 0x000fe400078ec0ff */
[----:B------:R-:W-:-:S09]  /*55380*/  LOP3.LUT P2, RZ, R34, 0x80000, RZ, 0xc0, !PT ;  /* 0x0008000022ff7812 */ /* 0x000fd2000784c0ff */
[----:B------:R-:W-:Y:S02]  /*55390*/  @P4 LOP3.LUT R6, R6, 0x2, RZ, 0xfc, !PT ;  /* 0x0000000206064812 */ /* 0x000fe400078efcff */
[----:B------:R-:W-:Y:S02]  /*553a0*/  LOP3.LUT P4, RZ, R34, 0x8000, RZ, 0xc0, !PT ;  /* 0x0000800022ff7812 */ /* 0x000fe4000788c0ff */
[----:B------:R-:W-:Y:S02]  /*553b0*/  LOP3.LUT R6, R6, 0xfffffffb, RZ, 0xc0, !PT ;  /* 0xfffffffb06067812 */ /* 0x000fe400078ec0ff */
[----:B------:R-:W-:-:S05]  /*553c0*/  PRMT R2, R11, 0x7771, RZ ;  /* 0x000077710b027816 */ /* 0x000fca00000000ff */
[----:B------:R1:W-:Y:S04]  /*553d0*/  @P2 STG.E.U8 desc[UR40][R30.64], R2 ;  /* 0x000000021e002986 */ /* 0x0003e8000c101128 */
[----:B------:R-:W-:-:S04]  /*553e0*/  @P4 LOP3.LUT R6, R6, 0x4, RZ, 0xfc, !PT ;  /* 0x0000000406064812 */ /* 0x000fc800078efcff */
[----:B------:R-:W-:Y:S02]  /*553f0*/  LOP3.LUT P2, RZ, R6, 0x10, RZ, 0xc0, !PT ;  /* 0x0000001006ff7812 */ /* 0x000fe4000784c0ff */
[----:B-1----:R-:W-:Y:S01]  /*55400*/  PRMT R2, R12, 0x7770, RZ ;  /* 0x000077700c027816 */ /* 0x002fe200000000ff */
[----:B------:R-:W4:Y:S01]  /*55410*/  LDL.LU.64 R30, [R1+0x1028] ;  /* 0x00102800011e7983 */ /* 0x000f220000300a00 */
[----:B------:R-:W-:-:S09]  /*55420*/  LOP3.LUT P4, RZ, R34, 0x10000, RZ, 0xc0, !PT ;  /* 0x0001000022ff7812 */ /* 0x000fd2000788c0ff */
[----:B------:R0:W-:Y:S01]  /*55430*/  @P2 STG.E.U8 desc[UR40][R28.64], R2 ;  /* 0x000000021c002986 */ /* 0x0001e2000c101128 */
[----:B------:R-:W-:Y:S02]  /*55440*/  LOP3.LUT P2, RZ, R6, 0x8, RZ, 0xc0, !PT ;  /* 0x0000000806ff7812 */ /* 0x000fe4000784c0ff */
[----:B0-----:R-:W-:Y:S01]  /*55450*/  PRMT R2, R12, 0x7771, RZ ;  /* 0x000077710c027816 */ /* 0x001fe200000000ff */
[----:B------:R-:W4:Y:S10]  /*55460*/  LDL.LU.64 R28, [R1+0x1020] ;  /* 0x00102000011c7983 */ /* 0x000f340000300a00 */
[----:B--2---:R0:W-:Y:S02]  /*55470*/  @P2 STG.E.U8 desc[UR40][R26.64], R2 ;  /* 0x000000021a002986 */ /* 0x0041e4000c101128 */
[----:B0-----:R-:W-:-:S02]  /*55480*/  PRMT R2, R13, 0x7770, RZ ;  /* 0x000077700d027816 */ /* 0x001fc400000000ff */
[----:B------:R-:W2:Y:S04]  /*55490*/  LDL.LU.64 R26, [R1+0x1018] ;  /* 0x00101800011a7983 */ /* 0x000ea80000300a00 */
[----:B------:R0:W-:Y:S01]  /*554a0*/  @P4 STG.E.U8 desc[UR40][R22.64], R2 ;  /* 0x0000000216004986 */ /* 0x0001e2000c101128 */
[----:B------:R-:W-:Y:S02]  /*554b0*/  LOP3.LUT P4, RZ, R6, 0x4, RZ, 0xc0, !PT ;  /* 0x0000000406ff7812 */ /* 0x000fe4000788c0ff */
[----:B0-----:R-:W-:-:S11]  /*554c0*/  PRMT R2, R13, 0x7771, RZ ;  /* 0x000077710d027816 */ /* 0x001fd600000000ff */
[----:B------:R0:W-:Y:S01]  /*554d0*/  @P4 STG.E.U8 desc[UR40][R20.64], R2 ;  /* 0x0000000214004986 */ /* 0x0001e2000c101128 */
[----:B------:R-:W-:Y:S02]  /*554e0*/  LOP3.LUT P4, RZ, R6, 0x2, RZ, 0xc0, !PT ;  /* 0x0000000206ff7812 */ /* 0x000fe4000788c0ff */
[----:B0-----:R-:W-:Y:S02]  /*554f0*/  PRMT R2, R14, 0x7770, RZ ;  /* 0x000077700e027816 */ /* 0x001fe400000000ff */
[C---:B------:R-:W-:Y:S02]  /*55500*/  LOP3.LUT P6, RZ, R34.reuse, 0x800, RZ, 0xc0, !PT ;  /* 0x0000080022ff7812 */ /* 0x040fe400078cc0ff */
[----:B------:R-:W-:-:S07]  /*55510*/  LOP3.LUT P0, RZ, R34, 0x400, RZ, 0xc0, !PT ;  /* 0x0000040022ff7812 */ /* 0x000fce000780c0ff */
[----:B---3--:R0:W-:Y:S01]  /*55520*/  @P4 STG.E.U8 desc[UR40][R36.64], R2 ;  /* 0x0000000224004986 */ /* 0x0081e2000c101128 */
[----:B------:R-:W-:Y:S02]  /*55530*/  LOP3.LUT P4, RZ, R6, 0x1, RZ, 0xc0, !PT ;  /* 0x0000000106ff7812 */ /* 0x000fe4000788c0ff */
[----:B0-----:R-:W-:Y:S01]  /*55540*/  PRMT R2, R14, 0x7771, RZ ;  /* 0x000077710e027816 */ /* 0x001fe200000000ff */
[----:B------:R-:W3:Y:S10]  /*55550*/  LDL.LU.64 R36, [R1+0x1010] ;  /* 0x0010100001247983 */ /* 0x000ef40000300a00 */
[----:B----4-:R0:W-:Y:S01]  /*55560*/  @P4 STG.E.U8 desc[UR40][R18.64], R2 ;  /* 0x0000000212004986 */ /* 0x0101e2000c101128 */
[----:B------:R-:W-:-:S02]  /*55570*/  LOP3.LUT P4, RZ, R0, 0x80000000, RZ, 0xc0, !PT ;  /* 0x8000000000ff7812 */ /* 0x000fc4000788c0ff */
[----:B0-----:R-:W-:-:S11]  /*55580*/  PRMT R2, R15, 0x7770, RZ ;  /* 0x000077700f027816 */ /* 0x001fd600000000ff */
[----:B------:R0:W-:Y:S02]  /*55590*/  @P4 STG.E.U8 desc[UR40][R16.64], R2 ;  /* 0x0000000210004986 */ /* 0x0001e4000c101128 */
[----:B0-----:R-:W-:-:S05]  /*555a0*/  PRMT R2, R15, 0x7771, RZ ;  /* 0x000077710f027816 */ /* 0x001fca00000000ff */
[----:B------:R-:W-:Y:S04]  /*555b0*/  @P6 STG.E.U8 desc[UR40][R4.64], R2 ;  /* 0x0000000204006986 */ /* 0x000fe8000c101128 */
[----:B------:R-:W0:Y:S04]  /*555c0*/  LDS.128 R4, [R35+0x4000] ;  /* 0x0040000023047984 */ /* 0x000e280000000c00 */
[----:B------:R-:W-:Y:S01]  /*555d0*/  STL.64 [R1+0x1548], R14 ;  /* 0x0015480e01007387 */ /* 0x000fe20000100a00 */
[----:B0-----:R-:W-:-:S05]  /*555e0*/  PRMT R2, R4, 0x7770, RZ ;  /* 0x0000777004027816 */ /* 0x001fca00000000ff */
[----:B------:R0:W-:Y:S04]  /*555f0*/  @P0 STG.E.U8 desc[UR40][R32.64], R2 ;  /* 0x0000000220000986 */ /* 0x0001e8000c101128 */
[----:B0-----:R-:W4:Y:S01]  /*55600*/  LDL.LU.64 R32, [R1+0x1008] ;  /* 0x0010080001207983 */ /* 0x001f220000300a00 */
[C---:B------:R-:W-:Y:S02]  /*55610*/  LOP3.LUT P1, RZ, R34.reuse, 0x200, RZ, 0xc0, !PT ;  /* 0x0000020022ff7812 */ /* 0x040fe4000782c0ff */
[----:B------:R-:W-:Y:S02]  /*55620*/  LOP3.LUT P5, RZ, R34, 0x100, RZ, 0xc0, !PT ;  /* 0x0000010022ff7812 */ /* 0x000fe400078ac0ff */
[----:B------:R-:W-:Y:S02]  /*55630*/  PRMT R2, R4, 0x7771, RZ ;  /* 0x0000777104027816 */ /* 0x000fe400000000ff */
[----:B------:R-:W-:Y:S01]  /*55640*/  LOP3.LUT P3, RZ, R34, 0x80, RZ, 0xc0, !PT ;  /* 0x0000008022ff7812 */ /* 0x000fe2000786c0ff */
[----:B------:R-:W-:Y:S04]  /*55650*/  STL.64 [R1+0x1550], R4 ;  /* 0x0015500401007387 */ /* 0x000fe80000100a00 */
[----:B------:R-:W4:Y:S04]  /*55660*/  LDL.LU.64 R18, [R1+0x1000] ;  /* 0x0010000001127983 */ /* 0x000f280000300a00 */
[----:B------:R0:W-:Y:S02]  /*55670*/  @P1 STG.E.U8 desc[UR40][R30.64], R2 ;  /* 0x000000021e001986 */ /* 0x0001e4000c101128 */
[----:B0-----:R-:W-:-:S05]  /*55680*/  PRMT R2, R5, 0x7770, RZ ;  /* 0x0000777005027816 */ /* 0x001fca00000000ff */
[----:B------:R0:W-:Y:S02]  /*55690*/  @P5 STG.E.U8 desc[UR40][R28.64], R2 ;  /* 0x000000021c005986 */ /* 0x0001e4000c101128 */
[----:B0-----:R-:W-:-:S05]  /*556a0*/  PRMT R2, R5, 0x7771, RZ ;  /* 0x0000777105027816 */ /* 0x001fca00000000ff */
[----:B--2---:R0:W-:Y:S04]  /*556b0*/  @P3 STG.E.U8 desc[UR40][R26.64], R2 ;  /* 0x000000021a003986 */ /* 0x0041e8000c101128 */
[----:B0-----:R-:W2:Y:S04]  /*556c0*/  LDL.LU.64 R26, [R1+0xff8] ;  /* 0x000ff800011a7983 */ /* 0x001ea80000300a00 */
[----:B------:R-:W2:Y:S01]  /*556d0*/  LDL.LU.64 R30, [R1+0x1058] ;  /* 0x00105800011e7983 */ /* 0x000ea20000300a00 */
[----:B------:R-:W-:-:S03]  /*556e0*/  LOP3.LUT P2, RZ, R34, 0x40, RZ, 0xc0, !PT ;  /* 0x0000004022ff7812 */ /* 0x000fc6000784c0ff */
[----:B------:R-:W2:Y:S01]  /*556f0*/  LDL.LU.64 R28, [R1+0x1060] ;  /* 0x00106000011c7983 */ /* 0x000ea20000300a00 */
[----:B------:R-:W-:Y:S02]  /*55700*/  PRMT R16, R6, 0x7770, RZ ;  /* 0x0000777006107816 */ /* 0x000fe400000000ff */
[----:B------:R-:W-:-:S07]  /*55710*/  LOP3.LUT P6, RZ, R34, 0x20, RZ, 0xc0, !PT ;  /* 0x0000002022ff7812 */ /* 0x000fce00078cc0ff */
[----:B---3--:R0:W-:Y:S04]  /*55720*/  @P2 STG.E.U8 desc[UR40][R36.64], R16 ;  /* 0x0000001024002986 */ /* 0x0081e8000c101128 */
[----:B0-----:R-:W3:Y:S04]  /*55730*/  LDL.LU.64 R36, [R1+0x1068] ;  /* 0x0010680001247983 */ /* 0x001ee80000300a00 */
[----:B------:R-:W3:Y:S04]  /*55740*/  LDL.LU.64 R10, [R1+0x1078] ;  /* 0x00107800010a7983 */ /* 0x000ee80000300a00 */
[----:B------:R-:W3:Y:S01]  /*55750*/  LDL.LU.64 R8, [R1+0x1080] ;  /* 0x0010800001087983 */ /* 0x000ee20000300a00 */
[----:B------:R-:W-:-:S05]  /*55760*/  PRMT R16, R6, 0x7771, RZ ;  /* 0x0000777106107816 */ /* 0x000fca00000000ff */
[----:B----4-:R0:W-:Y:S04]  /*55770*/  @P6 STG.E.U8 desc[UR40][R32.64], R16 ;  /* 0x0000001020006986 */ /* 0x0101e8000c101128 */
[----:B0-----:R-:W4:Y:S01]  /*55780*/  LDL.LU.64 R32, [R1+0x1090] ;  /* 0x0010900001207983 */ /* 0x001f220000300a00 */
[C---:B------:R-:W-:Y:S02]  /*55790*/  LOP3.LUT P0, RZ, R34.reuse, 0x10, RZ, 0xc0, !PT ;  /* 0x0000001022ff7812 */ /* 0x040fe4000780c0ff */
[----:B------:R-:W-:Y:S02]  /*557a0*/  LOP3.LUT P1, RZ, R34, 0x8, RZ, 0xc0, !PT ;  /* 0x0000000822ff7812 */ /* 0x000fe4000782c0ff */
[----:B------:R-:W-:-:S09]  /*557b0*/  PRMT R16, R7, 0x7770, RZ ;  /* 0x0000777007107816 */ /* 0x000fd200000000ff */
[----:B------:R0:W-:Y:S02]  /*557c0*/  @P0 STG.E.U8 desc[UR40][R18.64], R16 ;  /* 0x0000001012000986 */ /* 0x0001e4000c101128 */
[----:B0-----:R-:W-:-:S05]  /*557d0*/  PRMT R16, R7, 0x7771, RZ ;  /* 0x0000777107107816 */ /* 0x001fca00000000ff */
[----:B--2---:R-:W-:Y:S04]  /*557e0*/  @P1 STG.E.U8 desc[UR40][R26.64], R16 ;  /* 0x000000101a001986 */ /* 0x004fe8000c101128 */
[----:B------:R0:W1:Y:S01]  /*557f0*/  LDS.128 R16, [R35+0x6000] ;  /* 0x0060000023107984 */ /* 0x0000620000000c00 */
[----:B------:R-:W-:-:S04]  /*55800*/  LOP3.LUT P3, RZ, R34, 0x1, RZ, 0xc0, !PT ;  /* 0x0000000122ff7812 */ /* 0x000fc8000786c0ff */
[----:B------:R-:W-:Y:S02]  /*55810*/  P2R R2, PR, RZ, 0x8 ;  /* 0x00000008ff027803 */ /* 0x000fe40000000000 */
[----:B------:R-:W-:-:S04]  /*55820*/  LOP3.LUT P3, RZ, R34, 0x2, RZ, 0xc0, !PT ;  /* 0x0000000222ff7812 */ /* 0x000fc8000786c0ff */
[----:B------:R-:W-:Y:S02]  /*55830*/  P2R R3, PR, RZ, 0x8 ;  /* 0x00000008ff037803 */ /* 0x000fe40000000000 */
[----:B------:R-:W-:Y:S02]  /*55840*/  LOP3.LUT P3, RZ, R34, 0x4, RZ, 0xc0, !PT ;  /* 0x0000000422ff7812 */ /* 0x000fe4000786c0ff */
[C---:B------:R-:W-:Y:S01]  /*55850*/  LOP3.LUT P4, RZ, R25.reuse, 0x4000000, RZ, 0xc0, !PT ;  /* 0x0400000019ff7812 */ /* 0x040fe2000788c0ff */
[----:B0-----:R-:W2:Y:S03]  /*55860*/  LDL.LU.64 R34, [R1+0x10b0] ;  /* 0x0010b00001227983 */ /* 0x001ea60000300a00 */
[----:B------:R-:W-:Y:S02]  /*55870*/  P2R R20, PR, RZ, 0x10 ;  /* 0x00000010ff147803 */ /* 0x000fe40000000000 */
[----:B------:R-:W-:-:S04]  /*55880*/  LOP3.LUT P4, RZ, R25, 0x8000000, RZ, 0xc0, !PT ;  /* 0x0800000019ff7812 */ /* 0x000fc8000788c0ff */
[----:B------:R-:W-:Y:S02]  /*55890*/  P2R R21, PR, RZ, 0x10 ;  /* 0x00000010ff157803 */ /* 0x000fe40000000000 */
[----:B------:R-:W-:Y:S02]  /*558a0*/  LOP3.LUT P4, RZ, R25, 0x10000000, RZ, 0xc0, !PT ;  /* 0x1000000019ff7812 */ /* 0x000fe4000788c0ff */
[----:B-1----:R-:W-:-:S05]  /*558b0*/  PRMT R26, R16, 0x7770, RZ ;  /* 0x00007770101a7816 */ /* 0x002fca00000000ff */
[----:B------:R0:W-:Y:S01]  /*558c0*/  @P3 STG.E.U8 desc[UR40][R30.64], R26 ;  /* 0x0000001a1e003986 */ /* 0x0001e2000c101128 */
[----:B------:R-:W-:Y:S02]  /*558d0*/  ISETP.NE.AND P3, PT, R3, RZ, PT ;  /* 0x000000ff0300720c */ /* 0x000fe40003f65270 */
[----:B------:R-:W-:Y:S02]  /*558e0*/  PRMT R3, R16, 0x7771, RZ ;  /* 0x0000777110037816 */ /* 0x000fe400000000ff */
[----:B------:R-:W-:Y:S02]  /*558f0*/  P2R R22, PR, RZ, 0x10 ;  /* 0x00000010ff167803 */ /* 0x000fe40000000000 */
[----:B------:R-:W-:-:S04]  /*55900*/  LOP3.LUT P4, RZ, R25, 0x20000000, RZ, 0xc0, !PT ;  /* 0x2000000019ff7812 */ /* 0x000fc8000788c0ff */
[----:B------:R-:W-:Y:S01]  /*55910*/  P2R R23, PR, RZ, 0x10 ;  /* 0x00000010ff177803 */ /* 0x000fe20000000000 */
[----:B0-----:R-:W2:Y:S01]  /*55920*/  LDL.LU.64 R26, [R1+0x10a8] ;  /* 0x0010a800011a7983 */ /* 0x001ea20000300a00 */
[----:B------:R-:W-:-:S03]  /*55930*/  LOP3.LUT P4, RZ, R25, 0x40000000, RZ, 0xc0, !PT ;  /* 0x4000000019ff7812 */ /* 0x000fc6000788c0ff */
[----:B------:R0:W-:Y:S01]  /*55940*/  @P3 STG.E.U8 desc[UR40][R28.64], R3 ;  /* 0x000000031c003986 */ /* 0x0001e2000c101128 */
[----:B------:R-:W-:Y:S02]  /*55950*/  ISETP.NE.AND P3, PT, R2, RZ, PT ;  /* 0x000000ff0200720c */ /* 0x000fe40003f65270 */
[----:B------:R-:W-:Y:S01]  /*55960*/  P2R R24, PR, RZ, 0x10 ;  /* 0x00000010ff187803 */ /* 0x000fe20000000000 */
[----:B------:R-:W2:Y:S01]  /*55970*/  LDL.LU.64 R4, [R1+0x10b8] ;  /* 0x0010b80001047983 */ /* 0x000ea20000300a00 */
[----:B------:R-:W-:Y:S02]  /*55980*/  LOP3.LUT P4, RZ, R25, 0x80000000, RZ, 0xc0, !PT ;  /* 0x8000000019ff7812 */ /* 0x000fe4000788c0ff */
[C---:B------:R-:W-:Y:S01]  /*55990*/  PRMT R2, R17.reuse, 0x7770, RZ ;  /* 0x0000777011027816 */ /* 0x040fe200000000ff */
[----:B------:R-:W2:Y:S04]  /*559a0*/  LDL.LU.64 R14, [R1+0x10c8] ;  /* 0x0010c800010e7983 */ /* 0x000ea80000300a00 */
[----:B------:R-:W2:Y:S04]  /*559b0*/  LDL.LU.64 R30, [R1+0x10d0] ;  /* 0x0010d000011e7983 */ /* 0x000ea80000300a00 */
[----:B0-----:R-:W2:Y:S04]  /*559c0*/  LDL.LU.64 R28, [R1+0x10c0] ;  /* 0x0010c000011c7983 */ /* 0x001ea80000300a00 */
[----:B---3--:R0:W-:Y:S02]  /*559d0*/  @P3 STG.E.U8 desc[UR40][R36.64], R2 ;  /* 0x0000000224003986 */ /* 0x0081e4000c101128 */
[----:B0-----:R-:W-:-:S02]  /*559e0*/  PRMT R2, R17, 0x7771, RZ ;  /* 0x0000777111027816 */ /* 0x001fc400000000ff */
[----:B------:R-:W3:Y:S04]  /*559f0*/  LDL.LU.64 R36, [R1+0x10a0] ;  /* 0x0010a00001247983 */ /* 0x000ee80000300a00 */
[----:B------:R0:W-:Y:S01]  /*55a00*/  @P4 STG.E.U8 desc[UR40][R10.64], R2 ;  /* 0x000000020a004986 */ /* 0x0001e2000c101128 */
[----:B------:R-:W-:Y:S02]  /*55a10*/  ISETP.NE.AND P4, PT, R24, RZ, PT ;  /* 0x000000ff1800720c */ /* 0x000fe40003f85270 */
[----:B0-----:R-:W-:Y:S01]  /*55a20*/  PRMT R2, R18, 0x7770, RZ ;  /* 0x0000777012027816 */ /* 0x001fe200000000ff */
[----:B------:R-:W2:Y:S10]  /*55a30*/  LDL.LU.64 R10, [R1+0x1560] ;  /* 0x00156000010a7983 */ /* 0x000eb40000300a00 */
[----:B------:R0:W-:Y:S01]  /*55a40*/  @P4 STG.E.U8 desc[UR40][R8.64], R2 ;  /* 0x0000000208004986 */ /* 0x0001e2000c101128 */
[----:B------:R-:W-:-:S02]  /*55a50*/  ISETP.NE.AND P4, PT, R23, RZ, PT ;  /* 0x000000ff1700720c */ /* 0x000fc40003f85270 */
[----:B0-----:R-:W-:Y:S01]  /*55a60*/  PRMT R2, R18, 0x7771, RZ ;  /* 0x0000777112027816 */ /* 0x001fe200000000ff */
[----:B------:R-:W2:Y:S10]  /*55a70*/  LDL.LU.64 R8, [R1+0x1558] ;  /* 0x0015580001087983 */ /* 0x000eb40000300a00 */
[----:B----4-:R0:W-:Y:S01]  /*55a80*/  @P4 STG.E.U8 desc[UR40][R32.64], R2 ;  /* 0x0000000220004986 */ /* 0x0101e2000c101128 */
[----:B------:R-:W-:-:S03]  /*55a90*/  ISETP.NE.AND P4, PT, R22, RZ, PT ;  /* 0x000000ff1600720c */ /* 0x000fc60003f85270 */
[----:B0-----:R-:W4:Y:S04]  /*55aa0*/  LDL.LU.64 R32, [R1+0x1088] ;  /* 0x0010880001207983 */ /* 0x001f280000300a00 */
[----:B------:R-:W2:Y:S01]  /*55ab0*/  LDL.LU.64 R22, [R1+0x1098] ;  /* 0x0010980001167983 */ /* 0x000ea20000300a00 */
[----:B------:R-:W-:Y:S02]  /*55ac0*/  PRMT R2, R19, 0x7770, RZ ;  /* 0x0000777013027816 */ /* 0x000fe400000000ff */
[C---:B------:R-:W-:Y:S02]  /*55ad0*/  LOP3.LUT P2, RZ, R25.reuse, 0x2000000, RZ, 0xc0, !PT ;  /* 0x0200000019ff7812 */ /* 0x040fe4000784c0ff */
[C---:B------:R-:W-:Y:S02]  /*55ae0*/  LOP3.LUT P5, RZ, R25.reuse, 0x1000000, RZ, 0xc0, !PT ;  /* 0x0100000019ff7812 */ /* 0x040fe400078ac0ff */
[----:B------:R-:W-:-:S02]  /*55af0*/  LOP3.LUT P0, RZ, R25, 0x800000, RZ, 0xc0, !PT ;  /* 0x0080000019ff7812 */ /* 0x000fc4000780c0ff */
[C---:B------:R-:W-:Y:S02]  /*55b00*/  LOP3.LUT P6, RZ, R25.reuse, 0x400000, RZ, 0xc0, !PT ;  /* 0x0040000019ff7812 */ /* 0x040fe400078cc0ff */
[----:B------:R-:W-:Y:S01]  /*55b10*/  LOP3.LUT P1, RZ, R25, 0x200000, RZ, 0xc0, !PT ;  /* 0x0020000019ff7812 */ /* 0x000fe2000782c0ff */
[----:B--2---:R0:W-:Y:S01]  /*55b20*/  @P4 STG.E.U8 desc[UR40][R22.64], R2 ;  /* 0x0000000216004986 */ /* 0x0041e2000c101128 */
[----:B------:R-:W-:Y:S02]  /*55b30*/  ISETP.NE.AND P4, PT, R21, RZ, PT ;  /* 0x000000ff1500720c */ /* 0x000fe40003f85270 */
[----:B0-----:R-:W-:-:S11]  /*55b40*/  PRMT R2, R19, 0x7771, RZ ;  /* 0x0000777113027816 */ /* 0x001fd600000000ff */
[----:B------:R0:W-:Y:S01]  /*55b50*/  @P4 STG.E.U8 desc[UR40][R26.64], R2 ;  /* 0x000000021a004986 */ /* 0x0001e2000c101128 */
[----:B------:R-:W-:Y:S02]  /*55b60*/  ISETP.NE.AND P4, PT, R20, RZ, PT ;  /* 0x000000ff1400720c */ /* 0x000fe40003f85270 */
[C---:B0-----:R-:W-:Y:S02]  /*55b70*/  PRMT R2, R8.reuse, 0x7772, RZ ;  /* 0x0000777208027816 */ /* 0x041fe400000000ff */
[----:B------:R-:W-:-:S09]  /*55b80*/  PRMT R8, R8, 0x7773, RZ ;  /* 0x0000777308087816 */ /* 0x000fd200000000ff */
[----:B------:R0:W-:Y:S04]  /*55b90*/  @P4 STG.E.U8 desc[UR40][R34.64], R2 ;  /* 0x0000000222004986 */ /* 0x0001e8000c101128 */
[----:B------:R-:W-:Y:S01]  /*55ba0*/  @P2 STG.E.U8 desc[UR40][R4.64], R8 ;  /* 0x0000000804002986 */ /* 0x000fe2000c101128 */
[C---:B0-----:R-:W-:Y:S02]  /*55bb0*/  PRMT R2, R9.reuse, 0x7772, RZ ;  /* 0x0000777209027816 */ /* 0x041fe400000000ff */
[----:B------:R-:W-:-:S03]  /*55bc0*/  PRMT R9, R9, 0x7773, RZ ;  /* 0x0000777309097816 */ /* 0x000fc600000000ff */
[----:B------:R0:W-:Y:S04]  /*55bd0*/  @P5 STG.E.U8 desc[UR40][R14.64], R2 ;  /* 0x000000020e005986 */ /* 0x0001e8000c101128 */
[----:B------:R1:W-:Y:S01]  /*55be0*/  @P0 STG.E.U8 desc[UR40][R30.64], R9 ;  /* 0x000000091e000986 */ /* 0x0003e2000c101128 */
[----:B0-----:R-:W-:-:S03]  /*55bf0*/  PRMT R2, R10, 0x7772, RZ ;  /* 0x000077720a027816 */ /* 0x001fc600000000ff */
[----:B-1----:R-:W2:Y:S01]  /*55c00*/  LDL.LU.64 R30, [R1+0x10d8] ;  /* 0x0010d800011e7983 */ /* 0x002ea20000300a00 */
[----:B------:R-:W-:-:S03]  /*55c10*/  PRMT R10, R10, 0x7773, RZ ;  /* 0x000077730a0a7816 */ /* 0x000fc600000000ff */
[----:B------:R0:W-:Y:S04]  /*55c20*/  @P6 STG.E.U8 desc[UR40][R28.64], R2 ;  /* 0x000000021c006986 */ /* 0x0001e8000c101128 */
[----:B---3--:R1:W-:Y:S04]  /*55c30*/  @P1 STG.E.U8 desc[UR40][R36.64], R10 ;  /* 0x0000000a24001986 */ /* 0x0083e8000c101128 */
[----:B0-----:R-:W3:Y:S04]  /*55c40*/  LDL.LU.64 R28, [R1+0x10e0] ;  /* 0x0010e000011c7983 */ /* 0x001ee80000300a00 */
[----:B-1----:R-:W3:Y:S04]  /*55c50*/  LDL.LU.64 R36, [R1+0x10e8] ;  /* 0x0010e80001247983 */ /* 0x002ee80000300a00 */
[----:B------:R-:W3:Y:S04]  /*55c60*/  LDL.LU.64 R4, [R1+0x10f8] ;  /* 0x0010f80001047983 */ /* 0x000ee80000300a00 */
[----:B------:R-:W3:Y:S01]  /*55c70*/  LDL.LU.64 R14, [R1+0x1108] ;  /* 0x00110800010e7983 */ /* 0x000ee20000300a00 */
[----:B------:R-:W-:-:S02]  /*55c80*/  LOP3.LUT P3, RZ, R25, 0x100000, RZ, 0xc0, !PT ;  /* 0x0010000019ff7812 */ /* 0x000fc4000786c0ff */
[C---:B------:R-:W-:Y:S01]  /*55c90*/  LOP3.LUT P2, RZ, R25.reuse, 0x80000, RZ, 0xc0, !PT ;  /* 0x0008000019ff7812 */ /* 0x040fe2000784c0ff */
[----:B------:R-:W3:Y:S01]  /*55ca0*/  LDL.LU.64 R26, [R1+0x1120] ;  /* 0x00112000011a7983 */ /* 0x000ee20000300a00 */
[C---:B------:R-:W-:Y:S02]  /*55cb0*/  LOP3.LUT P4, RZ, R25.reuse, 0x4000, RZ, 0xc0, !PT ;  /* 0x0000400019ff7812 */ /* 0x040fe4000788c0ff */
[C---:B------:R-:W-:Y:S01]  /*55cc0*/  LOP3.LUT P0, RZ, R25.reuse, 0x40000, RZ, 0xc0, !PT ;  /* 0x0004000019ff7812 */ /* 0x040fe2000780c0ff */
[----:B------:R-:W3:Y:S01]  /*55cd0*/  LDL.LU.64 R34, [R1+0x1130] ;  /* 0x0011300001227983 */ /* 0x000ee20000300a00 */
[----:B------:R-:W-:Y:S02]  /*55ce0*/  P2R R2, PR, RZ, 0x10 ;  /* 0x00000010ff027803 */ /* 0x000fe40000000000 */
[----:B------:R-:W-:Y:S02]  /*55cf0*/  LOP3.LUT P4, RZ, R25, 0x8000, RZ, 0xc0, !PT ;  /* 0x0000800019ff7812 */ /* 0x000fe4000788c0ff */
[----:B------:R-:W-:-:S02]  /*55d00*/  PRMT R8, R11, 0x7772, RZ ;  /* 0x000077720b087816 */ /* 0x000fc400000000ff */
[----:B------:R-:W-:Y:S02]  /*55d10*/  PRMT R11, R11, 0x7773, RZ ;  /* 0x000077730b0b7816 */ /* 0x000fe400000000ff */
[C---:B------:R-:W-:Y:S01]  /*55d20*/  LOP3.LUT P5, RZ, R25.reuse, 0x20000, RZ, 0xc0, !PT ;  /* 0x0002000019ff7812 */ /* 0x040fe200078ac0ff */
[----:B----4-:R0:W-:Y:S01]  /*55d30*/  @P3 STG.E.U8 desc[UR40][R32.64], R8 ;  /* 0x0000000820003986 */ /* 0x0101e2000c101128 */
[----:B------:R-:W-:Y:S02]  /*55d40*/  P2R R3, PR, RZ, 0x10 ;  /* 0x00000010ff037803 */ /* 0x000fe40000000000 */
[----:B------:R-:W-:Y:S01]  /*55d50*/  LOP3.LUT P4, RZ, R25, 0x10000, RZ, 0xc0, !PT ;  /* 0x0001000019ff7812 */ /* 0x000fe2000788c0ff */
[----:B0-----:R-:W4:Y:S04]  /*55d60*/  LDL.LU.64 R32, [R1+0x1140] ;  /* 0x0011400001207983 */ /* 0x001f280000300a00 */
[----:B--2---:R0:W-:Y:S02]  /*55d70*/  @P2 STG.E.U8 desc[UR40][R30.64], R11 ;  /* 0x0000000b1e002986 */ /* 0x0041e4000c101128 */
[----:B0-----:R-:W-:-:S02]  /*55d80*/  PRMT R11, R12, 0x7772, RZ ;  /* 0x000077720c0b7816 */ /* 0x001fc400000000ff */
[----:B------:R-:W2:Y:S01]  /*55d90*/  LDL.LU.64 R30, [R1+0x1150] ;  /* 0x00115000011e7983 */ /* 0x000ea20000300a00 */
[----:B------:R-:W-:-:S03]  /*55da0*/  PRMT R12, R12, 0x7773, RZ ;  /* 0x000077730c0c7816 */ /* 0x000fc600000000ff */
[----:B---3--:R0:W-:Y:S04]  /*55db0*/  @P0 STG.E.U8 desc[UR40][R28.64], R11 ;  /* 0x0000000b1c000986 */ /* 0x0081e8000c101128 */
[----:B------:R1:W-:Y:S01]  /*55dc0*/  @P5 STG.E.U8 desc[UR40][R36.64], R12 ;  /* 0x0000000c24005986 */ /* 0x0003e2000c101128 */
[----:B0-----:R-:W-:-:S03]  /*55dd0*/  PRMT R11, R13, 0x7772, RZ ;  /* 0x000077720d0b7816 */ /* 0x001fc600000000ff */
[----:B------:R-:W3:Y:S04]  /*55de0*/  LDL.LU.64 R28, [R1+0x1158] ;  /* 0x00115800011c7983 */ /* 0x000ee80000300a00 */
[----:B------:R0:W-:Y:S01]  /*55df0*/  @P4 STG.E.U8 desc[UR40][R4.64], R11 ;  /* 0x0000000b04004986 */ /* 0x0001e2000c101128 */
[----:B------:R-:W-:Y:S02]  /*55e00*/  ISETP.NE.AND P4, PT, R3, RZ, PT ;  /* 0x000000ff0300720c */ /* 0x000fe40003f85270 */
[----:B------:R-:W-:Y:S01]  /*55e10*/  PRMT R13, R13, 0x7773, RZ ;  /* 0x000077730d0d7816 */ /* 0x000fe200000000ff */
[----:B-1----:R-:W2:Y:S04]  /*55e20*/  LDL.LU.64 R36, [R1+0x1160] ;  /* 0x0011600001247983 */ /* 0x002ea80000300a00 */
[----:B0-----:R-:W2:Y:S06]  /*55e30*/  LDL.LU.64 R4, [R1+0x1550] ;  /* 0x0015500001047983 */ /* 0x001eac0000300a00 */
[----:B------:R0:W-:Y:S04]  /*55e40*/  @P4 STG.E.U8 desc[UR40][R14.64], R13 ;  /* 0x0000000d0e004986 */ /* 0x0001e8000c101128 */
[----:B0-----:R-:W2:Y:S04]  /*55e50*/  LDL.LU.64 R14, [R1+0x1548] ;  /* 0x00154800010e7983 */ /* 0x001ea80000300a00 */
[----:B------:R-:W3:Y:S01]  /*55e60*/  LDL.LU.64 R12, [R1+0x1118] ;  /* 0x00111800010c7983 */ /* 0x000ee20000300a00 */
[----:B------:R-:W-:-:S04]  /*55e70*/  LOP3.LUT P3, RZ, R25, 0x80, RZ, 0xc0, !PT ;  /* 0x0000008019ff7812 */ /* 0x000fc8000786c0ff */
[----:B------:R-:W-:Y:S02]  /*55e80*/  P2R R8, PR, RZ, 0x8 ;  /* 0x00000008ff087803 */ /* 0x000fe40000000000 */
        /* <DEDUP_REMOVED lines=8> */
[C---:B------:R-:W-:Y:S02]  /*55f10*/  LOP3.LUT P3, RZ, R25.reuse, 0x1000, RZ, 0xc0, !PT ;  /* 0x0000100019ff7812 */ /* 0x040fe4000786c0ff */
[----:B------:R-:W-:Y:S02]  /*55f20*/  ISETP.NE.AND P4, PT, R2, RZ, PT ;  /* 0x000000ff0200720c */ /* 0x000fe40003f85270 */
[----:B------:R-:W-:Y:S02]  /*55f30*/  P2R R22, PR, RZ, 0x8 ;  /* 0x00000008ff167803 */ /* 0x000fe40000000000 */
[C---:B------:R-:W-:Y:S02]  /*55f40*/  LOP3.LUT P3, RZ, R25.reuse, 0x2000, RZ, 0xc0, !PT ;  /* 0x0000200019ff7812 */ /* 0x040fe4000786c0ff */
[----:B------:R-:W-:-:S02]  /*55f50*/  LOP3.LUT P2, RZ, R25, 0x40, RZ, 0xc0, !PT ;  /* 0x0000004019ff7812 */ /* 0x000fc4000784c0ff */
[C---:B------:R-:W-:Y:S02]  /*55f60*/  LOP3.LUT P1, RZ, R25.reuse, 0x20, RZ, 0xc0, !PT ;  /* 0x0000002019ff7812 */ /* 0x040fe4000782c0ff */
[C---:B------:R-:W-:Y:S02]  /*55f70*/  LOP3.LUT P0, RZ, R25.reuse, 0x10, RZ, 0xc0, !PT ;  /* 0x0000001019ff7812 */ /* 0x040fe4000780c0ff */
[C---:B------:R-:W-:Y:S02]  /*55f80*/  LOP3.LUT P6, RZ, R25.reuse, 0x8, RZ, 0xc0, !PT ;  /* 0x0000000819ff7812 */ /* 0x040fe400078cc0ff */
[----:B------:R-:W-:Y:S02]  /*55f90*/  LOP3.LUT P5, RZ, R25, 0x4, RZ, 0xc0, !PT ;  /* 0x0000000419ff7812 */ /* 0x000fe400078ac0ff */
[C---:B--2---:R-:W-:Y:S02]  /*55fa0*/  PRMT R2, R14.reuse, 0x7772, RZ ;  /* 0x000077720e027816 */ /* 0x044fe400000000ff */
[----:B------:R-:W-:-:S03]  /*55fb0*/  PRMT R14, R14, 0x7773, RZ ;  /* 0x000077730e0e7816 */ /* 0x000fc600000000ff */
[----:B---3--:R0:W-:Y:S04]  /*55fc0*/  @P4 STG.E.U8 desc[UR40][R12.64], R2 ;  /* 0x000000020c004986 */ /* 0x0081e8000c101128 */
[----:B------:R-:W-:Y:S01]  /*55fd0*/  @P3 STG.E.U8 desc[UR40][R26.64], R14 ;  /* 0x0000000e1a003986 */ /* 0x000fe2000c101128 */
[----:B------:R-:W-:Y:S02]  /*55fe0*/  ISETP.NE.AND P3, PT, R22, RZ, PT ;  /* 0x000000ff1600720c */ /* 0x000fe40003f65270 */
[----:B0-----:R-:W-:Y:S01]  /*55ff0*/  PRMT R2, R15, 0x7772, RZ ;  /* 0x000077720f027816 */ /* 0x001fe200000000ff */
[----:B------:R-:W2:Y:S10]  /*56000*/  LDL.LU.64 R22, [R1+0x1110] ;  /* 0x0011100001167983 */ /* 0x000eb40000300a00 */
[----:B------:R0:W-:Y:S01]  /*56010*/  @P3 STG.E.U8 desc[UR40][R34.64], R2 ;  /* 0x0000000222003986 */ /* 0x0001e2000c101128 */
[----:B------:R-:W-:-:S02]  /*56020*/  ISETP.NE.AND P3, PT, R21, RZ, PT ;  /* 0x000000ff1500720c */ /* 0x000fc40003f65270 */
[----:B------:R-:W-:-:S11]  /*56030*/  PRMT R15, R15, 0x7773, RZ ;  /* 0x000077730f0f7816 */ /* 0x000fd600000000ff */
[----:B----4-:R1:W-:Y:S01]  /*56040*/  @P3 STG.E.U8 desc[UR40][R32.64], R15 ;  /* 0x0000000f20003986 */ /* 0x0103e2000c101128 */
[----:B------:R-:W-:Y:S02]  /*56050*/  ISETP.NE.AND P3, PT, R20, RZ, PT ;  /* 0x000000ff1400720c */ /* 0x000fe40003f65270 */
[----:B0-----:R-:W-:Y:S02]  /*56060*/  PRMT R2, R4, 0x7772, RZ ;  /* 0x0000777204027816 */ /* 0x001fe400000000ff */
[----:B------:R-:W-:Y:S01]  /*56070*/  LOP3.LUT P4, RZ, R25, 0x2, RZ, 0xc0, !PT ;  /* 0x0000000219ff7812 */ /* 0x000fe2000788c0ff */
[----:B-1----:R-:W3:Y:S08]  /*56080*/  LDL.LU.64 R14, [R1+0x1128] ;  /* 0x00112800010e7983 */ /* 0x002ef00000300a00 */
[----:B------:R0:W-:Y:S01]  /*56090*/  @P3 STG.E.U8 desc[UR40][R30.64], R2 ;  /* 0x000000021e003986 */ /* 0x0001e2000c101128 */
[----:B------:R-:W-:-:S02]  /*560a0*/  ISETP.NE.AND P3, PT, R10, RZ, PT ;  /* 0x000000ff0a00720c */ /* 0x000fc40003f65270 */
[----:B------:R-:W-:Y:S01]  /*560b0*/  PRMT R4, R4, 0x7773, RZ ;  /* 0x0000777304047816 */ /* 0x000fe200000000ff */
[----:B------:R-:W4:Y:S04]  /*560c0*/  LDL.LU.64 R24, [R1+0x1100] ;  /* 0x0011000001187983 */ /* 0x000f280000300a00 */
[----:B------:R-:W2:Y:S04]  /*560d0*/  LDL.LU.64 R12, [R1+0x10f0] ;  /* 0x0010f000010c7983 */ /* 0x000ea80000300a00 */
[----:B------:R-:W2:Y:S04]  /*560e0*/  LDL.LU.64 R20, [R1+0x1138] ;  /* 0x0011380001147983 */ /* 0x000ea80000300a00 */
[----:B------:R-:W2:Y:S04]  /*560f0*/  LDL.LU.64 R10, [R1+0x1148] ;  /* 0x00114800010a7983 */ /* 0x000ea80000300a00 */
[----:B------:R1:W-:Y:S01]  /*56100*/  @P3 STG.E.U8 desc[UR40][R28.64], R4 ;  /* 0x000000041c003986 */ /* 0x0003e2000c101128 */
[----:B------:R-:W-:-:S02]  /*56110*/  ISETP.NE.AND P3, PT, R9, RZ, PT ;  /* 0x000000ff0900720c */ /* 0x000fc40003f65270 */
[----:B0-----:R-:W-:Y:S01]  /*56120*/  PRMT R2, R5, 0x7772, RZ ;  /* 0x0000777205027816 */ /* 0x001fe200000000ff */
[----:B------:R-:W3:Y:S04]  /*56130*/  LDL.LU.64 R26, [R1+0x1070] ;  /* 0x00107000011a7983 */ /* 0x000ee80000300a00 */
[----:B------:R-:W4:Y:S04]  /*56140*/  LDL.LU.64 R34, [R1+0x1050] ;  /* 0x0010500001227983 */ /* 0x000f280000300a00 */
[----:B------:R-:W4:Y:S04]  /*56150*/  LDL.LU.64 R32, [R1+0x1048] ;  /* 0x0010480001207983 */ /* 0x000f280000300a00 */
[----:B------:R-:W4:Y:S04]  /*56160*/  LDL.LU.64 R30, [R1+0x1040] ;  /* 0x00104000011e7983 */ /* 0x000f280000300a00 */
[----:B------:R0:W-:Y:S04]  /*56170*/  @P3 STG.E.U8 desc[UR40][R36.64], R2 ;  /* 0x0000000224003986 */ /* 0x0001e8000c101128 */
[----:B-1----:R-:W4:Y:S04]  /*56180*/  LDL.LU.64 R28, [R1+0x1038] ;  /* 0x00103800011c7983 */ /* 0x002f280000300a00 */
[----:B0-----:R-:W4:Y:S01]  /*56190*/  LDL.LU.64 R36, [R1+0xff0] ;  /* 0x000ff00001247983 */ /* 0x001f220000300a00 */
[----:B------:R-:W-:-:S02]  /*561a0*/  ISETP.NE.AND P3, PT, R8, RZ, PT ;  /* 0x000000ff0800720c */ /* 0x000fc40003f65270 */
[----:B------:R-:W-:Y:S02]  /*561b0*/  PRMT R5, R5, 0x7773, RZ ;  /* 0x0000777305057816 */ /* 0x000fe400000000ff */
[C---:B------:R-:W-:Y:S02]  /*561c0*/  PRMT R3, R6.reuse, 0x7772, RZ ;  /* 0x0000777206037816 */ /* 0x040fe400000000ff */
[----:B------:R-:W-:Y:S02]  /*561d0*/  PRMT R6, R6, 0x7773, RZ ;  /* 0x0000777306067816 */ /* 0x000fe400000000ff */
[C---:B------:R-:W-:Y:S02]  /*561e0*/  PRMT R8, R7.reuse, 0x7772, RZ ;  /* 0x0000777207087816 */ /* 0x040fe400000000ff */
[----:B------:R-:W-:Y:S02]  /*561f0*/  PRMT R7, R7, 0x7773, RZ ;  /* 0x0000777307077816 */ /* 0x000fe400000000ff */
[----:B------:R-:W-:-:S02]  /*56200*/  PRMT R2, R16, 0x7772, RZ ;  /* 0x0000777210027816 */ /* 0x000fc400000000ff */
[----:B------:R-:W-:Y:S02]  /*56210*/  PRMT R16, R16, 0x7773, RZ ;  /* 0x0000777310107816 */ /* 0x000fe400000000ff */
[C---:B------:R-:W-:Y:S02]  /*56220*/  PRMT R4, R19.reuse, 0x7772, RZ ;  /* 0x0000777213047816 */ /* 0x040fe400000000ff */
[----:B------:R-:W-:Y:S01]  /*56230*/  PRMT R19, R19, 0x7773, RZ ;  /* 0x0000777313137816 */ /* 0x000fe200000000ff */
[----:B--2---:R-:W-:Y:S01]  /*56240*/  @P3 STG.E.U8 desc[UR40][R10.64], R5 ;  /* 0x000000050a003986 */ /* 0x004fe2000c101128 */
[----:B------:R-:W-:-:S03]  /*56250*/  LOP3.LUT P3, RZ, R0, 0x40000000, RZ, 0xc0, !PT ;  /* 0x4000000000ff7812 */ /* 0x000fc6000786c0ff */
[----:B------:R0:W-:Y:S01]  /*56260*/  @P2 STG.E.U8 desc[UR40][R20.64], R3 ;  /* 0x0000000314002986 */ /* 0x0001e2000c101128 */
[----:B------:R-:W-:-:S03]  /*56270*/  LOP3.LUT P2, RZ, R0, 0x20000000, RZ, 0xc0, !PT ;  /* 0x2000000000ff7812 */ /* 0x000fc6000784c0ff */
[----:B---3--:R1:W-:Y:S01]  /*56280*/  @P1 STG.E.U8 desc[UR40][R14.64], R6 ;  /* 0x000000060e001986 */ /* 0x0083e2000c101128 */
[----:B------:R-:W-:-:S03]  /*56290*/  LOP3.LUT P1, RZ, R0, 0x10000000, RZ, 0xc0, !PT ;  /* 0x1000000000ff7812 */ /* 0x000fc6000782c0ff */
[----:B------:R1:W-:Y:S01]  /*562a0*/  @P0 STG.E.U8 desc[UR40][R22.64], R8 ;  /* 0x0000000816000986 */ /* 0x0003e2000c101128 */
[----:B------:R-:W-:-:S03]  /*562b0*/  LOP3.LUT P0, RZ, R0, 0x8000000, RZ, 0xc0, !PT ;  /* 0x0800000000ff7812 */ /* 0x000fc6000780c0ff */
[----:B----4-:R1:W-:Y:S01]  /*562c0*/  @P6 STG.E.U8 desc[UR40][R24.64], R7 ;  /* 0x0000000718006986 */ /* 0x0103e2000c101128 */
[----:B------:R-:W-:-:S03]  /*562d0*/  LOP3.LUT P6, RZ, R0, 0x4000000, RZ, 0xc0, !PT ;  /* 0x0400000000ff7812 */ /* 0x000fc600078cc0ff */
[----:B------:R1:W-:Y:S01]  /*562e0*/  @P5 STG.E.U8 desc[UR40][R12.64], R2 ;  /* 0x000000020c005986 */ /* 0x0003e2000c101128 */
[----:B------:R-:W-:Y:S02]  /*562f0*/  LOP3.LUT P5, RZ, R0, 0x2000000, RZ, 0xc0, !PT ;  /* 0x0200000000ff7812 */ /* 0x000fe400078ac0ff */
[C---:B------:R-:W-:Y:S02]  /*56300*/  PRMT R0, R17.reuse, 0x7772, RZ ;  /* 0x0000777211007816 */ /* 0x040fe400000000ff */
[----:B------:R-:W-:Y:S02]  /*56310*/  PRMT R17, R17, 0x7773, RZ ;  /* 0x0000777311117816 */ /* 0x000fe400000000ff */
[C---:B0-----:R-:W-:Y:S01]  /*56320*/  PRMT R3, R18.reuse, 0x7772, RZ ;  /* 0x0000777212037816 */ /* 0x041fe200000000ff */
[----:B------:R1:W-:Y:S01]  /*56330*/  @P4 STG.E.U8 desc[UR40][R26.64], R16 ;  /* 0x000000101a004986 */ /* 0x0003e2000c101128 */
[----:B------:R-:W-:-:S03]  /*56340*/  PRMT R18, R18, 0x7773, RZ ;  /* 0x0000777312127816 */ /* 0x000fc600000000ff */
[----:B------:R1:W-:Y:S04]  /*56350*/  @P3 STG.E.U8 desc[UR40][R34.64], R0 ;  /* 0x0000000022003986 */ /* 0x0003e8000c101128 */
[----:B------:R1:W-:Y:S04]  /*56360*/  @P2 STG.E.U8 desc[UR40][R32.64], R17 ;  /* 0x0000001120002986 */ /* 0x0003e8000c101128 */
[----:B------:R1:W-:Y:S04]  /*56370*/  @P1 STG.E.U8 desc[UR40][R30.64], R3 ;  /* 0x000000031e001986 */ /* 0x0003e8000c101128 */
[----:B------:R1:W-:Y:S04]  /*56380*/  @P0 STG.E.U8 desc[UR40][R28.64], R18 ;  /* 0x000000121c000986 */ /* 0x0003e8000c101128 */
[----:B------:R1:W-:Y:S01]  /*56390*/  @P6 STG.E.U8 desc[UR40][R36.64], R4 ;  /* 0x0000000424006986 */ /* 0x0003e2000c101128 */
[----:B------:R-:W-:Y:S05]  /*563a0*/  @!P5 EXIT ;  /* 0x000000000000d94d */ /* 0x000fea0003800000 */
[----:B-1----:R-:W2:Y:S04]  /*563b0*/  LDL.LU.64 R36, [R1+0xcc0] ;  /* 0x000cc00001247983 */ /* 0x002ea80000300a00 */
[----:B--2---:R-:W-:Y:S01]  /*563c0*/  STG.E.U8 desc[UR40][R36.64], R19 ;  /* 0x0000001324007986 */ /* 0x004fe2000c101128 */
[----:B------:R-:W-:Y:S05]  /*563d0*/  EXIT ;  /* 0x000000000000794d */ /* 0x000fea0003800000 */
.L_x_3:
[----:B------:R-:W-:-:S00]  /*563e0*/  BRA `(.L_x_3) ;  /* 0xfffffffc00fc7947 */ /* 0x000fc0000383ffff */
[----:B------:R-:W-:-:S00]  /*563f0*/  NOP ;  /* 0x0000000000007918 */ /* 0x000fc00000000000 */
        /* <DEDUP_REMOVED lines=8> */
.L_x_4:


//--------------------- .nv.shared.matmul_kernel  --------------------------
	.section	.nv.shared.matmul_kernel,"aw",@nobits
	.sectionflags	@""
	.align	16
	.zero		1024


//--------------------- .nv.shared.reserved.0     --------------------------
	.section	.nv.shared.reserved.0,"aw",@nobits
	.weak		__nv_reservedSMEM_offset_0_alias
	.size		__nv_reservedSMEM_offset_0_alias, 0, 64
	.other		__nv_reservedSMEM_offset_0_alias,@"STO_CUDA_RESERVED_SHARED STV_DEFAULT"
__nv_reservedSMEM_offset_0_alias:
	.zero		0
	.zero		64


//--------------------- .nv.constant0.matmul_kernel --------------------------
	.section	.nv.constant0.matmul_kernel,"a",@progbits
	.sectionflags	@""
	.align	4
.nv.constant0.matmul_kernel:
	.zero		976


//--------------------- SYMBOLS --------------------------

	.type		.nv.reservedSmem.offset0,@object
	.size		.nv.reservedSmem.offset0,0x4
	.type		.nv.reservedSmem.cap,@object
	.size		.nv.reservedSmem.cap,0x4
